def matmul_kernel(
    a_ptr,
    b_ptr,
    c_ptr,
    M,
    N,
    K,
    stride_am,
    stride_ak,
    stride_bk,
    stride_bn,
    stride_cm,
    stride_cn,
    BLOCK_M: tl.constexpr,
    BLOCK_N: tl.constexpr,
    BLOCK_K: tl.constexpr,
    GROUP_M: tl.constexpr,
):
    pid = tl.program_id(axis=0)
    num_pid_m = tl.cdiv(M, BLOCK_M)
    num_pid_n = tl.cdiv(N, BLOCK_N)
    num_pid_in_group = GROUP_M * num_pid_n
    group_id = pid // num_pid_in_group
    first_pid_m = group_id * GROUP_M
    group_size_m = min(num_pid_m - first_pid_m, GROUP_M)
    pid_m = first_pid_m + ((pid % num_pid_in_group) % group_size_m)
    pid_n = (pid % num_pid_in_group) // group_size_m

    offs_am = (pid_m * BLOCK_M + tl.arange(0, BLOCK_M)) % M
    offs_bn = (pid_n * BLOCK_N + tl.arange(0, BLOCK_N)) % N
    offs_k = tl.arange(0, BLOCK_K)
    a_ptrs = a_ptr + offs_am[:, None] * stride_am + offs_k[None, :] * stride_ak
    b_ptrs = b_ptr + offs_k[:, None] * stride_bk + offs_bn[None, :] * stride_bn

    acc = tl.zeros((BLOCK_M, BLOCK_N), dtype=tl.float32)
    for kk in range(0, tl.cdiv(K, BLOCK_K)):
        a = tl.load(a_ptrs, mask=offs_k[None, :] < K - kk * BLOCK_K, other=0.0)
        b = tl.load(b_ptrs, mask=offs_k[:, None] < K - kk * BLOCK_K, other=0.0)
        acc = tl.dot(a, b, acc)
        a_ptrs += BLOCK_K * stride_ak
        b_ptrs += BLOCK_K * stride_bk

    c = acc.to(c_ptr.dtype.element_ty)
    offs_cm = pid_m * BLOCK_M + tl.arange(0, BLOCK_M)
    offs_cn = pid_n * BLOCK_N + tl.arange(0, BLOCK_N)
    c_ptrs = c_ptr + offs_cm[:, None] * stride_cm + offs_cn[None, :] * stride_cn
    mask = (offs_cm[:, None] < M) & (offs_cn[None, :] < N)
    tl.store(c_ptrs, c, mask=mask)

# config = {"BLOCK_K": 64, "BLOCK_M": 256, "BLOCK_N": 64, "GROUP_M": 4, "arch": "sm_90", "dtype": "fp8e4m3", "num_ctas": 1, "num_stages": 3, "num_warps": 4}
# arch = sm_90


// ===== COMPILED SASS (sm_90a) =====

	.target	sm_90a

	.elftype	@"ET_EXEC"


//--------------------- .note.nv.tkinfo           --------------------------
	.section	.note.nv.tkinfo,"",@"SHT_NOTE"
	.sectionflags	@"SHF_NOTE_NV_TKINFO"
	.tkinfo
        /*0018*/ 	.word	0x00000002
        /*0030*/ 	.string	""
        /*0030*/ 	.string	"ptxas"
        /*0030*/ 	.string	"Cuda compilation tools, release 13.0, V13.0.88"
        /*0030*/ 	.string	"Build cuda_13.0.r13.0/compiler.36424714_0"
        /*0030*/ 	.string	"-v  -suppress-debug-info  -lineinfo  -arch sm_90a "



//--------------------- .note.nv.cuinfo           --------------------------
	.section	.note.nv.cuinfo,"",@"SHT_NOTE"
	.sectionflags	@"SHF_NOTE_NV_CUINFO"
        /*0018*/ 	.short	0x0002
        /*001a*/ 	.short	0x005a
        /*001c*/ 	.short	0x0082
	.zero		2


//--------------------- .nv.info                  --------------------------
	.section	.nv.info,"",@"SHT_CUDA_INFO"
	.align	4


	//----- nvinfo : EIATTR_REGCOUNT
	.align		4
        /*0000*/ 	.byte	0x04, 0x2f
        /*0002*/ 	.short	(.L_1 - .L_0)
	.align		4
.L_0:
        /*0004*/ 	.word	index@(matmul_kernel)
        /*0008*/ 	.word	0x000000ff


	//----- nvinfo : EIATTR_FRAME_SIZE
	.align		4
.L_1:
        /*000c*/ 	.byte	0x04, 0x11
        /*000e*/ 	.short	(.L_3 - .L_2)
	.align		4
.L_2:
        /*0010*/ 	.word	index@(matmul_kernel)
        /*0014*/ 	.word	0x000005e0


	//----- nvinfo : EIATTR_MIN_STACK_SIZE
	.align		4
.L_3:
        /*0018*/ 	.byte	0x04, 0x12
        /*001a*/ 	.short	(.L_5 - .L_4)
	.align		4
.L_4:
        /*001c*/ 	.word	index@(matmul_kernel)
        /*0020*/ 	.word	0x000005e0
.L_5:


//--------------------- .nv.compat                --------------------------
	.section	.nv.compat,"",@"SHT_CUDA_COMPAT_INFO"
	.align	4
        /*0000*/ 	.byte	0x02, 0x09, 0x01, 0x00, 0x02, 0x02, 0x04, 0x00, 0x02, 0x05, 0x05, 0x00, 0x03, 0x07, 0x01, 0x01
        /*0010*/ 	.byte	0x02, 0x03, 0x00, 0x00, 0x02, 0x06, 0x01, 0x00, 0x04, 0x0b, 0x08, 0x00, 0x00, 0x00, 0x00, 0x00
        /*0020*/ 	.byte	0x00, 0x00, 0x00, 0x00


//--------------------- .nv.info.matmul_kernel    --------------------------
	.section	.nv.info.matmul_kernel,"",@"SHT_CUDA_INFO"
	.sectionflags	@""
	.align	4


	//----- nvinfo : EIATTR_CUDA_API_VERSION
	.align		4
        /*0000*/ 	.byte	0x04, 0x37
        /*0002*/ 	.short	(.L_7 - .L_6)
.L_6:
        /*0004*/ 	.word	0x00000082


	//----- nvinfo : EIATTR_KPARAM_INFO
	.align		4
.L_7:
        /*0008*/ 	.byte	0x04, 0x17
        /*000a*/ 	.short	(.L_9 - .L_8)
.L_8:
        /*000c*/ 	.word	0x00000000
        /*0010*/ 	.short	0x000d
        /*0012*/ 	.short	0x0048
        /*0014*/ 	.byte	0x00, 0xf4, 0x21, 0x00


	//----- nvinfo : EIATTR_KPARAM_INFO
	.align		4
.L_9:
        /*0018*/ 	.byte	0x04, 0x17
        /*001a*/ 	.short	(.L_11 - .L_10)
.L_10:
        /*001c*/ 	.word	0x00000000
        /*0020*/ 	.short	0x000c
        /*0022*/ 	.short	0x0040
        /*0024*/ 	.byte	0x00, 0xf4, 0x21, 0x00


	//----- nvinfo : EIATTR_KPARAM_INFO
	.align		4
.L_11:
        /*0028*/ 	.byte	0x04, 0x17
        /*002a*/ 	.short	(.L_13 - .L_12)
.L_12:
        /*002c*/ 	.word	0x00000000
        /*0030*/ 	.short	0x000b
        /*0032*/ 	.short	0x0038
        /*0034*/ 	.byte	0x00, 0xf0, 0x11, 0x00


	//----- nvinfo : EIATTR_KPARAM_INFO
	.align		4
.L_13:
        /*0038*/ 	.byte	0x04, 0x17
        /*003a*/ 	.short	(.L_15 - .L_14)
.L_14:
        /*003c*/ 	.word	0x00000000
        /*0040*/ 	.short	0x000a
        /*0042*/ 	.short	0x0034
        /*0044*/ 	.byte	0x00, 0xf0, 0x11, 0x00


	//----- nvinfo : EIATTR_KPARAM_INFO
	.align		4
.L_15:
        /*0048*/ 	.byte	0x04, 0x17
        /*004a*/ 	.short	(.L_17 - .L_16)
.L_16:
        /*004c*/ 	.word	0x00000000
        /*0050*/ 	.short	0x0009
        /*0052*/ 	.short	0x0030
        /*0054*/ 	.byte	0x00, 0xf0, 0x11, 0x00


	//----- nvinfo : EIATTR_KPARAM_INFO
	.align		4
.L_17:
        /*0058*/ 	.byte	0x04, 0x17
        /*005a*/ 	.short	(.L_19 - .L_18)
.L_18:
        /*005c*/ 	.word	0x00000000
        /*0060*/ 	.short	0x0008
        /*0062*/ 	.short	0x002c
        /*0064*/ 	.byte	0x00, 0xf0, 0x11, 0x00


	//----- nvinfo : EIATTR_KPARAM_INFO
	.align		4
.L_19:
        /*0068*/ 	.byte	0x04, 0x17
        /*006a*/ 	.short	(.L_21 - .L_20)
.L_20:
        /*006c*/ 	.word	0x00000000
        /*0070*/ 	.short	0x0007
        /*0072*/ 	.short	0x0028
        /*0074*/ 	.byte	0x00, 0xf0, 0x11, 0x00


	//----- nvinfo : EIATTR_KPARAM_INFO
	.align		4
.L_21:
        /*0078*/ 	.byte	0x04, 0x17
        /*007a*/ 	.short	(.L_23 - .L_22)
.L_22:
        /*007c*/ 	.word	0x00000000
        /*0080*/ 	.short	0x0006
        /*0082*/ 	.short	0x0024
        /*0084*/ 	.byte	0x00, 0xf0, 0x11, 0x00


	//----- nvinfo : EIATTR_KPARAM_INFO
	.align		4
.L_23:
        /*0088*/ 	.byte	0x04, 0x17
        /*008a*/ 	.short	(.L_25 - .L_24)
.L_24:
        /*008c*/ 	.word	0x00000000
        /*0090*/ 	.short	0x0005
        /*0092*/ 	.short	0x0020
        /*0094*/ 	.byte	0x00, 0xf0, 0x11, 0x00


	//----- nvinfo : EIATTR_KPARAM_INFO
	.align		4
.L_25:
        /*0098*/ 	.byte	0x04, 0x17
        /*009a*/ 	.short	(.L_27 - .L_26)
.L_26:
        /*009c*/ 	.word	0x00000000
        /*00a0*/ 	.short	0x0004
        /*00a2*/ 	.short	0x001c
        /*00a4*/ 	.byte	0x00, 0xf0, 0x11, 0x00


	//----- nvinfo : EIATTR_KPARAM_INFO
	.align		4
.L_27:
        /*00a8*/ 	.byte	0x04, 0x17
        /*00aa*/ 	.short	(.L_29 - .L_28)
.L_28:
        /*00ac*/ 	.word	0x00000000
        /*00b0*/ 	.short	0x0003
        /*00b2*/ 	.short	0x0018
        /*00b4*/ 	.byte	0x00, 0xf0, 0x11, 0x00


	//----- nvinfo : EIATTR_KPARAM_INFO
	.align		4
.L_29:
        /*00b8*/ 	.byte	0x04, 0x17
        /*00ba*/ 	.short	(.L_31 - .L_30)
.L_30:
        /*00bc*/ 	.word	0x00000000
        /*00c0*/ 	.short	0x0002
        /*00c2*/ 	.short	0x0010
        /*00c4*/ 	.byte	0x00, 0xf4, 0x21, 0x00


	//----- nvinfo : EIATTR_KPARAM_INFO
	.align		4
.L_31:
        /*00c8*/ 	.byte	0x04, 0x17
        /*00ca*/ 	.short	(.L_33 - .L_32)
.L_32:
        /*00cc*/ 	.word	0x00000000
        /*00d0*/ 	.short	0x0001
        /*00d2*/ 	.short	0x0008
        /*00d4*/ 	.byte	0x00, 0xf4, 0x21, 0x00


	//----- nvinfo : EIATTR_KPARAM_INFO
	.align		4
.L_33:
        /*00d8*/ 	.byte	0x04, 0x17
        /*00da*/ 	.short	(.L_35 - .L_34)
.L_34:
        /*00dc*/ 	.word	0x00000000
        /*00e0*/ 	.short	0x0000
        /*00e2*/ 	.short	0x0000
        /*00e4*/ 	.byte	0x00, 0xf4, 0x21, 0x00


	//----- nvinfo : EIATTR_SPARSE_MMA_MASK
	.align		4
.L_35:
        /*00e8*/ 	.byte	0x03, 0x50
        /*00ea*/ 	.short	0x0000


	//----- nvinfo : EIATTR_MAXREG_COUNT
	.align		4
        /*00ec*/ 	.byte	0x03, 0x1b
        /*00ee*/ 	.short	0x00ff


	//----- nvinfo : EIATTR_NUM_BARRIERS
	.align		4
        /*00f0*/ 	.byte	0x02, 0x4c
        /*00f2*/ 	.byte	0x01
	.zero		1


	//----- nvinfo : EIATTR_ANNOTATIONS
	.align		4
        /*00f4*/ 	.byte	0x04, 0x55
        /*00f6*/ 	.short	(.L_37 - .L_36)


	//   ....[0]....
.L_36:
        /*00f8*/ 	.word	0x00000001
        /*00fc*/ 	.byte	0x90, 0x05, 0x00, 0x00, 0x01, 0x00, 0x00, 0x00, 0x30, 0x2a, 0x00, 0x00, 0x01, 0x00, 0x00, 0x00
        /* <DEDUP_REMOVED lines=671> */
        /*2afc*/ 	.byte	0x90, 0xf2, 0x00, 0x00


	//----- nvinfo : EIATTR_MERCURY_ISA_VERSION
	.align		4
.L_37:
        /*2b00*/ 	.byte	0x03, 0x5f
        /*2b02*/ 	.short	0x0101


	//----- nvinfo : EIATTR_EXIT_INSTR_OFFSETS
	.align		4
        /*2b04*/ 	.byte	0x04, 0x1c
        /*2b06*/ 	.short	(.L_39 - .L_38)


	//   ....[0]....
.L_38:
        /*2b08*/ 	.word	0x00015210


	//   ....[1]....
        /*2b0c*/ 	.word	0x00015230


	//----- nvinfo : EIATTR_REQNTID
	.align		4
.L_39:
        /*2b10*/ 	.byte	0x04, 0x10
        /*2b12*/ 	.short	(.L_41 - .L_40)
.L_40:
        /*2b14*/ 	.word	0x00000080
        /*2b18*/ 	.word	0x00000001
        /*2b1c*/ 	.word	0x00000001


	//----- nvinfo : EIATTR_CBANK_PARAM_SIZE
	.align		4
.L_41:
        /*2b20*/ 	.byte	0x03, 0x19
        /*2b22*/ 	.short	0x0050


	//----- nvinfo : EIATTR_PARAM_CBANK
	.align		4
        /*2b24*/ 	.byte	0x04, 0x0a
        /*2b26*/ 	.short	(.L_43 - .L_42)
	.align		4
.L_42:
        /*2b28*/ 	.word	index@(.nv.constant0.matmul_kernel)
        /*2b2c*/ 	.short	0x0210
        /*2b2e*/ 	.short	0x0050


	//----- nvinfo : EIATTR_SW_WAR
	.align		4
.L_43:
        /*2b30*/ 	.byte	0x04, 0x36
        /*2b32*/ 	.short	(.L_45 - .L_44)
.L_44:
        /*2b34*/ 	.word	0x00000008
.L_45:


//--------------------- .nv.callgraph             --------------------------
	.section	.nv.callgraph,"",@"SHT_CUDA_CALLGRAPH"
	.align	4
	.sectionentsize	8
	.align		4
        /*0000*/ 	.word	0x00000000
	.align		4
        /*0004*/ 	.word	0xffffffff
	.align		4
        /*0008*/ 	.word	0x00000000
	.align		4
        /*000c*/ 	.word	0xfffffffe
	.align		4
        /*0010*/ 	.word	0x00000000
	.align		4
        /*0014*/ 	.word	0xfffffffd
	.align		4
        /*0018*/ 	.word	0x00000000
	.align		4
        /*001c*/ 	.word	0xfffffffc


//--------------------- .text.matmul_kernel       --------------------------
	.section	.text.matmul_kernel,"ax",@progbits
	.align	128
        .global         matmul_kernel
        .type           matmul_kernel,@function
        .size           matmul_kernel,(.L_x_4 - matmul_kernel)
        .other          matmul_kernel,@"STO_CUDA_ENTRY STV_DEFAULT"
matmul_kernel:
.text.matmul_kernel:
[----:B------:R-:W0:Y:S08]  /*0000*/  LDC R1, c[0x0][0x28] ;  /* 0x00000a00ff017b82 */ /* 0x000e300000000800 */
[----:B------:R-:W1:Y:S01]  /*0010*/  LDC.64 R4, c[0x0][0x228] ;  /* 0x00008a00ff047b82 */ /* 0x000e620000000a00 */
[----:B------:R-:W2:Y:S01]  /*0020*/  S2R R7, SR_CTAID.X ;  /* 0x0000000000077919 */ /* 0x000ea20000002500 */
[----:B------:R-:W-:Y:S01]  /*0030*/  UMOV UR7, 0x400 ;  /* 0x0000040000077882 */ /* 0x000fe20000000000 */
[----:B------:R-:W-:Y:S01]  /*0040*/  ULDC.64 UR44, c[0x0][0x208] ;  /* 0x00008200002c7ab9 */ /* 0x000fe20000000a00 */
[----:B0-----:R-:W-:-:S04]  /*0050*/  VIADD R1, R1, 0xfffffa20 ;  /* 0xfffffa2001017836 */ /* 0x001fc80000000000 */
[----:B------:R-:W0:Y:S01]  /*0060*/  S2UR UR4, SR_CgaCtaId ;  /* 0x00000000000479c3 */ /* 0x000e220000008800 */
[----:B-1----:R-:W-:-:S05]  /*0070*/  VIADD R0, R5, 0x3f ;  /* 0x0000003f05007836 */ /* 0x002fca0000000000 */
[----:B------:R-:W-:Y:S01]  /*0080*/  SHF.R.S32.HI R3, RZ, 0x1f, R0 ;  /* 0x0000001fff037819 */ /* 0x000fe20000011400 */
[----:B0-----:R-:W-:-:S03]  /*0090*/  ULEA UR7, UR4, UR7, 0x18 ;  /* 0x0000000704077291 */ /* 0x001fc6000f8ec03f */
[----:B------:R-:W-:Y:S02]  /*00a0*/  LEA.HI R3, R3, R0, RZ, 0x6 ;  /* 0x0000000003037211 */ /* 0x000fe400078f30ff */
[----:B--2---:R-:W-:Y:S02]  /*00b0*/  IABS R10, R7 ;  /* 0x00000007000a7213 */ /* 0x004fe40000000000 */
[----:B------:R-:W-:-:S05]  /*00c0*/  SHF.R.S32.HI R3, RZ, 0x6, R3 ;  /* 0x00000006ff037819 */ /* 0x000fca0000011403 */
[----:B------:R-:W-:-:S05]  /*00d0*/  IMAD.SHL.U32 R6, R3, 0x4, RZ ;  /* 0x0000000403067824 */ /* 0x000fca00078e00ff */
[-C--:B------:R-:W-:Y:S02]  /*00e0*/  IABS R9, R6.reuse ;  /* 0x0000000600097213 */ /* 0x080fe40000000000 */
[----:B------:R-:W-:Y:S02]  /*00f0*/  IABS R12, R6 ;  /* 0x00000006000c7213 */ /* 0x000fe40000000000 */
[----:B------:R-:W0:Y:S08]  /*0100*/  I2F.RP R0, R9 ;  /* 0x0000000900007306 */ /* 0x000e300000209400 */
[----:B0-----:R-:W0:Y:S02]  /*0110*/  MUFU.RCP R0, R0 ;  /* 0x0000000000007308 */ /* 0x001e240000001000 */
[----:B0-----:R-:W-:-:S02]  /*0120*/  VIADD R2, R0, 0xffffffe ;  /* 0x0ffffffe00027836 */ /* 0x001fc40000000000 */
[----:B------:R-:W-:-:S04]  /*0130*/  IMAD.MOV R0, RZ, RZ, -R12 ;  /* 0x000000ffff007224 */ /* 0x000fc800078e0a0c */
[----:B------:R0:W1:Y:S02]  /*0140*/  F2I.FTZ.U32.TRUNC.NTZ R3, R2 ;  /* 0x0000000200037305 */ /* 0x000064000021f000 */
[----:B0-----:R-:W-:Y:S02]  /*0150*/  IMAD.MOV.U32 R2, RZ, RZ, RZ ;  /* 0x000000ffff027224 */ /* 0x001fe400078e00ff */
[----:B-1----:R-:W-:-:S04]  /*0160*/  IMAD.MOV R8, RZ, RZ, -R3 ;  /* 0x000000ffff087224 */ /* 0x002fc800078e0a03 */
[----:B------:R-:W-:Y:S02]  /*0170*/  IMAD R11, R8, R9, RZ ;  /* 0x00000009080b7224 */ /* 0x000fe400078e02ff */
[----:B------:R-:W-:Y:S02]  /*0180*/  IMAD.MOV.U32 R8, RZ, RZ, R10 ;  /* 0x000000ffff087224 */ /* 0x000fe400078e000a */
[----:B------:R-:W-:-:S06]  /*0190*/  IMAD.HI.U32 R3, R3, R11, R2 ;  /* 0x0000000b03037227 */ /* 0x000fcc00078e0002 */
[----:B------:R-:W-:-:S04]  /*01a0*/  IMAD.HI.U32 R3, R3, R8, RZ ;  /* 0x0000000803037227 */ /* 0x000fc800078e00ff */
[----:B------:R-:W-:-:S05]  /*01b0*/  IMAD R0, R3, R0, R8 ;  /* 0x0000000003007224 */ /* 0x000fca00078e0208 */
[----:B------:R-:W-:-:S13]  /*01c0*/  ISETP.GT.U32.AND P1, PT, R9, R0, PT ;  /* 0x000000000900720c */ /* 0x000fda0003f24070 */
[----:B------:R-:W-:Y:S02]  /*01d0*/  @!P1 IMAD.IADD R0, R0, 0x1, -R9 ;  /* 0x0000000100009824 */ /* 0x000fe400078e0a09 */
[----:B------:R-:W-:Y:S01]  /*01e0*/  @!P1 VIADD R3, R3, 0x1 ;  /* 0x0000000103039836 */ /* 0x000fe20000000000 */
[----:B------:R-:W-:Y:S02]  /*01f0*/  ISETP.NE.AND P1, PT, R6, RZ, PT ;  /* 0x000000ff0600720c */ /* 0x000fe40003f25270 */
[----:B------:R-:W-:Y:S02]  /*0200*/  ISETP.GE.U32.AND P0, PT, R0, R9, PT ;  /* 0x000000090000720c */ /* 0x000fe40003f06070 */
[----:B------:R-:W-:-:S04]  /*0210*/  LOP3.LUT R0, R7, R6, RZ, 0x3c, !PT ;  /* 0x0000000607007212 */ /* 0x000fc800078e3cff */
[----:B------:R-:W-:Y:S01]  /*0220*/  ISETP.GE.AND P2, PT, R0, RZ, PT ;  /* 0x000000ff0000720c */ /* 0x000fe20003f46270 */
[----:B------:R-:W-:-:S06]  /*0230*/  VIADD R0, R4, 0xff ;  /* 0x000000ff04007836 */ /* 0x000fcc0000000000 */
[----:B------:R-:W-:-:S04]  /*0240*/  @P0 VIADD R3, R3, 0x1 ;  /* 0x0000000103030836 */ /* 0x000fc80000000000 */
[----:B------:R-:W-:Y:S01]  /*0250*/  IMAD.MOV.U32 R2, RZ, RZ, R3 ;  /* 0x000000ffff027224 */ /* 0x000fe200078e0003 */
[----:B------:R-:W-:-:S03]  /*0260*/  SHF.R.S32.HI R3, RZ, 0x1f, R0 ;  /* 0x0000001fff037819 */ /* 0x000fc60000011400 */
[----:B------:R-:W-:Y:S01]  /*0270*/  @!P2 IMAD.MOV R2, RZ, RZ, -R2 ;  /* 0x000000ffff02a224 */ /* 0x000fe200078e0a02 */
[----:B------:R-:W-:Y:S02]  /*0280*/  @!P1 LOP3.LUT R2, RZ, R6, RZ, 0x33, !PT ;  /* 0x00000006ff029212 */ /* 0x000fe400078e33ff */
[----:B------:R-:W-:-:S03]  /*0290*/  LEA.HI R3, R3, R0, RZ, 0x8 ;  /* 0x0000000003037211 */ /* 0x000fc600078f40ff */
[----:B------:R-:W-:Y:S02]  /*02a0*/  IMAD.SHL.U32 R8, R2, 0x4, RZ ;  /* 0x0000000402087824 */ /* 0x000fe400078e00ff */
[----:B------:R-:W-:-:S03]  /*02b0*/  IMAD.MOV R2, RZ, RZ, -R2 ;  /* 0x000000ffff027224 */ /* 0x000fc600078e0a02 */
[----:B------:R-:W-:Y:S01]  /*02c0*/  LEA.HI.SX32 R3, R3, -R8, 0x18 ;  /* 0x8000000803037211 */ /* 0x000fe200078fc2ff */
[----:B------:R-:W-:-:S03]  /*02d0*/  IMAD R6, R6, R2, R7 ;  /* 0x0000000206067224 */ /* 0x000fc600078e0207 */
[----:B------:R-:W-:Y:S02]  /*02e0*/  VIMNMX R13, R3, 0x4, PT ;  /* 0x00000004030d7848 */ /* 0x000fe40003fe0100 */
[----:B------:R-:W-:Y:S02]  /*02f0*/  IABS R11, R6 ;  /* 0x00000006000b7213 */ /* 0x000fe40000000000 */
[----:B------:R-:W-:-:S04]  /*0300*/  IABS R9, R13 ;  /* 0x0000000d00097213 */ /* 0x000fc80000000000 */
[----:B------:R-:W0:Y:S08]  /*0310*/  I2F.RP R0, R9 ;  /* 0x0000000900007306 */ /* 0x000e300000209400 */
[----:B0-----:R-:W0:Y:S02]  /*0320*/  MUFU.RCP R0, R0 ;  /* 0x0000000000007308 */ /* 0x001e240000001000 */
[----:B0-----:R-:W-:-:S06]  /*0330*/  VIADD R3, R0, 0xffffffe ;  /* 0x0ffffffe00037836 */ /* 0x001fcc0000000000 */
[----:B------:R-:W0:Y:S02]  /*0340*/  F2I.FTZ.U32.TRUNC.NTZ R3, R3 ;  /* 0x0000000300037305 */ /* 0x000e24000021f000 */
[----:B0-----:R-:W-:-:S04]  /*0350*/  IMAD.MOV R10, RZ, RZ, -R3 ;  /* 0x000000ffff0a7224 */ /* 0x001fc800078e0a03 */
[----:B------:R-:W-:Y:S01]  /*0360*/  IMAD.MOV.U32 R2, RZ, RZ, R10 ;  /* 0x000000ffff027224 */ /* 0x000fe200078e000a */
[----:B------:R-:W-:-:S03]  /*0370*/  IABS R10, R13 ;  /* 0x0000000d000a7213 */ /* 0x000fc60000000000 */
[----:B------:R-:W-:Y:S02]  /*0380*/  IMAD R7, R2, R9, RZ ;  /* 0x0000000902077224 */ /* 0x000fe400078e02ff */
[----:B------:R-:W-:Y:S02]  /*0390*/  IMAD.MOV.U32 R2, RZ, RZ, RZ ;  /* 0x000000ffff027224 */ /* 0x000fe400078e00ff */
[----:B------:R-:W-:Y:S02]  /*03a0*/  IMAD.MOV R0, RZ, RZ, -R10 ;  /* 0x000000ffff007224 */ /* 0x000fe400078e0a0a */
[----:B------:R-:W-:Y:S02]  /*03b0*/  IMAD.HI.U32 R2, R3, R7, R2 ;  /* 0x0000000703027227 */ /* 0x000fe400078e0002 */
[----:B------:R-:W0:Y:S04]  /*03c0*/  LDC R7, c[0x0][0x230] ;  /* 0x00008c00ff077b82 */ /* 0x000e280000000800 */
[----:B------:R-:W-:-:S04]  /*03d0*/  IMAD.HI.U32 R2, R2, R11, RZ ;  /* 0x0000000b02027227 */ /* 0x000fc800078e00ff */
[----:B------:R-:W-:Y:S02]  /*03e0*/  IMAD R0, R2, R0, R11 ;  /* 0x0000000002007224 */ /* 0x000fe400078e020b */
[----:B------:R-:W1:Y:S03]  /*03f0*/  S2R R11, SR_TID.X ;  /* 0x00000000000b7919 */ /* 0x000e660000002100 */
[----:B------:R-:W-:Y:S01]  /*0400*/  ISETP.GT.U32.AND P1, PT, R9, R0, PT ;  /* 0x000000000900720c */ /* 0x000fe20003f24070 */
[----:B0-----:R-:W-:-:S12]  /*0410*/  VIADD R7, R7, 0x3f ;  /* 0x0000003f07077836 */ /* 0x001fd80000000000 */
[----:B------:R-:W-:Y:S02]  /*0420*/  @!P1 IMAD.IADD R0, R0, 0x1, -R9 ;  /* 0x0000000100009824 */ /* 0x000fe400078e0a09 */
[----:B------:R-:W-:Y:S01]  /*0430*/  @!P1 VIADD R2, R2, 0x1 ;  /* 0x0000000102029836 */ /* 0x000fe20000000000 */
[----:B------:R-:W-:Y:S02]  /*0440*/  ISETP.NE.AND P1, PT, R13, RZ, PT ;  /* 0x000000ff0d00720c */ /* 0x000fe40003f25270 */
[----:B------:R-:W-:Y:S02]  /*0450*/  ISETP.GE.U32.AND P0, PT, R0, R9, PT ;  /* 0x000000090000720c */ /* 0x000fe40003f06070 */
[----:B------:R-:W-:-:S04]  /*0460*/  LOP3.LUT R0, R6, R13, RZ, 0x3c, !PT ;  /* 0x0000000d06007212 */ /* 0x000fc800078e3cff */
[----:B------:R-:W-:Y:S02]  /*0470*/  ISETP.GE.AND P2, PT, R0, RZ, PT ;  /* 0x000000ff0000720c */ /* 0x000fe40003f46270 */
[----:B-1----:R-:W-:-:S05]  /*0480*/  LOP3.LUT R152, R11, 0x7f, RZ, 0xc0, !PT ;  /* 0x0000007f0b987812 */ /* 0x002fca00078ec0ff */
[----:B------:R-:W-:Y:S01]  /*0490*/  @P0 VIADD R2, R2, 0x1 ;  /* 0x0000000102020836 */ /* 0x000fe20000000000 */
[----:B------:R-:W-:-:S05]  /*04a0*/  ISETP.GT.AND P0, PT, R7, 0x3f, PT ;  /* 0x0000003f0700780c */ /* 0x000fca0003f04270 */
[----:B------:R-:W-:Y:S01]  /*04b0*/  @!P2 IMAD.MOV R2, RZ, RZ, -R2 ;  /* 0x000000ffff02a224 */ /* 0x000fe200078e0a02 */
[----:B------:R-:W-:-:S05]  /*04c0*/  @!P1 LOP3.LUT R2, RZ, R13, RZ, 0x33, !PT ;  /* 0x0000000dff029212 */ /* 0x000fca00078e33ff */
[----:B------:R-:W-:Y:S02]  /*04d0*/  IMAD.MOV R0, RZ, RZ, -R2 ;  /* 0x000000ffff007224 */ /* 0x000fe400078e0a02 */
[----:B------:R-:W-:Y:S02]  /*04e0*/  IMAD.SHL.U32 R2, R2, 0x40, RZ ;  /* 0x0000004002027824 */ /* 0x000fe400078e00ff */
[----:B------:R-:W-:-:S04]  /*04f0*/  IMAD R0, R13, R0, R6 ;  /* 0x000000000d007224 */ /* 0x000fc800078e0206 */
[----:B------:R-:W-:-:S04]  /*0500*/  IMAD.IADD R0, R8, 0x1, R0 ;  /* 0x0000000108007824 */ /* 0x000fc800078e0200 */
[----:B------:R-:W-:-:S04]  /*0510*/  IMAD R0, R0, 0x100, R152 ;  /* 0x0000010000007824 */ /* 0x000fc800078e0298 */
[----:B------:R-:W-:Y:S01]  /*0520*/  VIADD R3, R0, 0x80 ;  /* 0x0000008000037836 */ /* 0x000fe20000000000 */
[----:B------:R-:W-:Y:S06]  /*0530*/  @P0 BRA `(.L_x_0) ;  /* 0x00000004000c0947 */ /* 0x000fec0003800000 */
[----:B------:R-:W-:Y:S01]  /*0540*/  IMAD.SHL.U32 R4, R11, 0x8, RZ ;  /* 0x000000080b047824 */ /* 0x000fe200078e00ff */
[----:B------:R-:W-:Y:S02]  /*0550*/  CS2R R120, SRZ ;  /* 0x0000000000787805 */ /* 0x000fe4000001ff00 */
[----:B------:R-:W-:Y:S02]  /*0560*/  CS2R R122, SRZ ;  /* 0x00000000007a7805 */ /* 0x000fe4000001ff00 */
[----:B------:R-:W-:Y:S02]  /*0570*/  CS2R R124, SRZ ;  /* 0x00000000007c7805 */ /* 0x000fe4000001ff00 */
[----:B------:R-:W-:Y:S01]  /*0580*/  CS2R R126, SRZ ;  /* 0x00000000007e7805 */ /* 0x000fe2000001ff00 */
[----:B------:R1:W-:Y:S01]  /*0590*/  STL [R1+0x580], R4 ;  /* 0x0005800401007387 */ /* 0x0003e20000100800 */
[----:B------:R-:W-:Y:S02]  /*05a0*/  CS2R R128, SRZ ;  /* 0x0000000000807805 */ /* 0x000fe4000001ff00 */
[----:B------:R-:W-:-:S02]  /*05b0*/  CS2R R130, SRZ ;  /* 0x0000000000827805 */ /* 0x000fc4000001ff00 */
[----:B------:R-:W-:Y:S02]  /*05c0*/  CS2R R132, SRZ ;  /* 0x0000000000847805 */ /* 0x000fe4000001ff00 */
[----:B------:R-:W-:Y:S02]  /*05d0*/  CS2R R134, SRZ ;  /* 0x0000000000867805 */ /* 0x000fe4000001ff00 */
[----:B------:R-:W-:Y:S02]  /*05e0*/  CS2R R136, SRZ ;  /* 0x0000000000887805 */ /* 0x000fe4000001ff00 */
[----:B------:R-:W-:Y:S02]  /*05f0*/  CS2R R138, SRZ ;  /* 0x00000000008a7805 */ /* 0x000fe4000001ff00 */
        /* <DEDUP_REMOVED lines=53> */
[----:B------:R-:W-:Y:S01]  /*0950*/  CS2R R54, SRZ ;  /* 0x0000000000367805 */ /* 0x000fe2000001ff00 */
[----:B-1----:R-:W-:Y:S06]  /*0960*/  BRA `(.L_x_1) ;  /* 0x000000e800487947 */ /* 0x002fec0003800000 */
.L_x_0:
[----:B------:R-:W-:Y:S01]  /*0970*/  IABS R16, R4 ;  /* 0x0000000400107213 */ /* 0x000fe20000000000 */
[----:B------:R-:W-:Y:S01]  /*0980*/  ULDC UR8, c[0x0][0x23c] ;  /* 0x00008f0000087ab9 */ /* 0x000fe20000000800 */
[----:B------:R-:W-:Y:S01]  /*0990*/  IABS R6, R5 ;  /* 0x0000000500067213 */ /* 0x000fe20000000000 */
[----:B------:R-:W-:Y:S01]  /*09a0*/  ULDC.64 UR4, c[0x0][0x218] ;  /* 0x0000860000047ab9 */ /* 0x000fe20000000a00 */
[----:B------:R-:W0:Y:S01]  /*09b0*/  I2F.RP R10, R16 ;  /* 0x00000010000a7306 */ /* 0x000e220000209400 */
[----:B------:R-:W-:Y:S01]  /*09c0*/  IABS R17, R3 ;  /* 0x0000000300117213 */ /* 0x000fe20000000000 */
[----:B------:R-:W-:Y:S01]  /*09d0*/  ULDC.64 UR10, c[0x0][0x210] ;  /* 0x00008400000a7ab9 */ /* 0x000fe20000000a00 */
[----:B------:R-:W-:Y:S01]  /*09e0*/  ISETP.GE.AND P5, PT, R0, RZ, PT ;  /* 0x000000ff0000720c */ /* 0x000fe20003fa6270 */
[----:B------:R-:W-:Y:S01]  /*09f0*/  UMOV UR38, 0xfffffffe ;  /* 0xfffffffe00267882 */ /* 0x000fe20000000000 */
[----:B------:R-:W-:Y:S01]  /*0a00*/  ISETP.GE.AND P6, PT, R3, RZ, PT ;  /* 0x000000ff0300720c */ /* 0x000fe20003fc6270 */
[----:B------:R-:W-:Y:S01]  /*0a10*/  UMOV UR39, 0x7fffffdf ;  /* 0x7fffffdf00277882 */ /* 0x000fe20000000000 */
[----:B------:R-:W-:Y:S01]  /*0a20*/  LOP3.LUT R153, R11, 0x3f, RZ, 0xc0, !PT ;  /* 0x0000003f0b997812 */ /* 0x000fe200078ec0ff */
[----:B------:R-:W1:Y:S01]  /*0a30*/  I2F.RP R14, R6 ;  /* 0x00000006000e7306 */ /* 0x000e620000209400 */
[----:B------:R-:W-:-:S02]  /*0a40*/  CS2R R120, SRZ ;  /* 0x0000000000787805 */ /* 0x000fc4000001ff00 */
[----:B------:R-:W-:Y:S02]  /*0a50*/  CS2R R122, SRZ ;  /* 0x00000000007a7805 */ /* 0x000fe4000001ff00 */
[----:B------:R-:W-:Y:S02]  /*0a60*/  CS2R R124, SRZ ;  /* 0x00000000007c7805 */ /* 0x000fe4000001ff00 */
[----:B------:R-:W-:Y:S02]  /*0a70*/  CS2R R126, SRZ ;  /* 0x00000000007e7805 */ /* 0x000fe4000001ff00 */
[----:B------:R-:W-:Y:S02]  /*0a80*/  CS2R R128, SRZ ;  /* 0x0000000000807805 */ /* 0x000fe4000001ff00 */
[----:B------:R-:W-:Y:S02]  /*0a90*/  CS2R R130, SRZ ;  /* 0x0000000000827805 */ /* 0x000fe4000001ff00 */
[----:B------:R-:W-:Y:S01]  /*0aa0*/  CS2R R132, SRZ ;  /* 0x0000000000847805 */ /* 0x000fe2000001ff00 */
[----:B0-----:R-:W0:Y:S01]  /*0ab0*/  MUFU.RCP R10, R10 ;  /* 0x0000000a000a7308 */ /* 0x001e220000001000 */
[----:B------:R-:W-:-:S02]  /*0ac0*/  CS2R R134, SRZ ;  /* 0x0000000000867805 */ /* 0x000fc4000001ff00 */
[----:B------:R-:W-:Y:S02]  /*0ad0*/  CS2R R136, SRZ ;  /* 0x0000000000887805 */ /* 0x000fe4000001ff00 */
[----:B------:R-:W-:Y:S02]  /*0ae0*/  CS2R R138, SRZ ;  /* 0x00000000008a7805 */ /* 0x000fe4000001ff00 */
[----:B------:R-:W-:Y:S02]  /*0af0*/  CS2R R140, SRZ ;  /* 0x00000000008c7805 */ /* 0x000fe4000001ff00 */
[----:B------:R-:W-:Y:S02]  /*0b00*/  CS2R R142, SRZ ;  /* 0x00000000008e7805 */ /* 0x000fe4000001ff00 */
[----:B------:R-:W-:Y:S02]  /*0b10*/  CS2R R144, SRZ ;  /* 0x0000000000907805 */ /* 0x000fe4000001ff00 */
[----:B------:R-:W-:Y:S01]  /*0b20*/  CS2R R146, SRZ ;  /* 0x0000000000927805 */ /* 0x000fe2000001ff00 */
[----:B-1----:R-:W1:Y:S01]  /*0b30*/  MUFU.RCP R14, R14 ;  /* 0x0000000e000e7308 */ /* 0x002e620000001000 */
[----:B------:R-:W-:-:S02]  /*0b40*/  CS2R R148, SRZ ;  /* 0x0000000000947805 */ /* 0x000fc4000001ff00 */
[----:B------:R-:W-:Y:S02]  /*0b50*/  CS2R R150, SRZ ;  /* 0x0000000000967805 */ /* 0x000fe4000001ff00 */
[----:B------:R-:W-:Y:S02]  /*0b60*/  CS2R R88, SRZ ;  /* 0x0000000000587805 */ /* 0x000fe4000001ff00 */
[----:B------:R-:W-:Y:S02]  /*0b70*/  CS2R R90, SRZ ;  /* 0x00000000005a7805 */ /* 0x000fe4000001ff00 */
[----:B------:R-:W-:Y:S02]  /*0b80*/  CS2R R92, SRZ ;  /* 0x00000000005c7805 */ /* 0x000fe4000001ff00 */
[----:B------:R-:W-:Y:S02]  /*0b90*/  CS2R R94, SRZ ;  /* 0x00000000005e7805 */ /* 0x000fe4000001ff00 */
[----:B------:R-:W-:-:S02]  /*0ba0*/  CS2R R96, SRZ ;  /* 0x0000000000607805 */ /* 0x000fc4000001ff00 */
[----:B------:R-:W-:Y:S01]  /*0bb0*/  CS2R R98, SRZ ;  /* 0x0000000000627805 */ /* 0x000fe2000001ff00 */
[----:B0-----:R-:W-:Y:S01]  /*0bc0*/  VIADD R8, R10, 0xffffffe ;  /* 0x0ffffffe0a087836 */ /* 0x001fe20000000000 */
[----:B------:R-:W-:Y:S02]  /*0bd0*/  CS2R R100, SRZ ;  /* 0x0000000000647805 */ /* 0x000fe4000001ff00 */
[----:B------:R-:W-:Y:S02]  /*0be0*/  CS2R R102, SRZ ;  /* 0x0000000000667805 */ /* 0x000fe4000001ff00 */
[----:B------:R-:W-:Y:S01]  /*0bf0*/  CS2R R104, SRZ ;  /* 0x0000000000687805 */ /* 0x000fe2000001ff00 */
[----:B------:R0:W2:Y:S01]  /*0c00*/  F2I.FTZ.U32.TRUNC.NTZ R9, R8 ;  /* 0x0000000800097305 */ /* 0x0000a2000021f000 */
[----:B------:R-:W-:Y:S02]  /*0c10*/  CS2R R106, SRZ ;  /* 0x00000000006a7805 */ /* 0x000fe4000001ff00 */
[----:B------:R-:W-:-:S02]  /*0c20*/  CS2R R108, SRZ ;  /* 0x00000000006c7805 */ /* 0x000fc4000001ff00 */
[----:B------:R-:W-:Y:S01]  /*0c30*/  CS2R R110, SRZ ;  /* 0x00000000006e7805 */ /* 0x000fe2000001ff00 */
[----:B-1----:R-:W-:Y:S01]  /*0c40*/  VIADD R12, R14, 0xffffffe ;  /* 0x0ffffffe0e0c7836 */ /* 0x002fe20000000000 */
[----:B------:R-:W-:Y:S02]  /*0c50*/  IABS R14, R0 ;  /* 0x00000000000e7213 */ /* 0x000fe40000000000 */
[----:B------:R-:W-:Y:S02]  /*0c60*/  CS2R R112, SRZ ;  /* 0x0000000000707805 */ /* 0x000fe4000001ff00 */
[----:B------:R-:W-:Y:S01]  /*0c70*/  CS2R R114, SRZ ;  /* 0x0000000000727805 */ /* 0x000fe2000001ff00 */
[----:B------:R1:W3:Y:S01]  /*0c80*/  F2I.FTZ.U32.TRUNC.NTZ R13, R12 ;  /* 0x0000000c000d7305 */ /* 0x0002e2000021f000 */
[----:B0-----:R-:W-:Y:S01]  /*0c90*/  IMAD.MOV.U32 R8, RZ, RZ, RZ ;  /* 0x000000ffff087224 */ /* 0x001fe200078e00ff */
[----:B------:R-:W-:Y:S02]  /*0ca0*/  CS2R R116, SRZ ;  /* 0x0000000000747805 */ /* 0x000fe4000001ff00 */
[----:B------:R-:W-:-:S02]  /*0cb0*/  CS2R R118, SRZ ;  /* 0x0000000000767805 */ /* 0x000fc4000001ff00 */
[----:B------:R-:W-:Y:S02]  /*0cc0*/  CS2R R76, SRZ ;  /* 0x00000000004c7805 */ /* 0x000fe4000001ff00 */
[----:B------:R-:W-:Y:S02]  /*0cd0*/  CS2R R78, SRZ ;  /* 0x00000000004e7805 */ /* 0x000fe4000001ff00 */
[----:B------:R-:W-:Y:S01]  /*0ce0*/  CS2R R80, SRZ ;  /* 0x0000000000507805 */ /* 0x000fe2000001ff00 */
[----:B--2---:R-:W-:Y:S01]  /*0cf0*/  IMAD.MOV R15, RZ, RZ, -R9 ;  /* 0x000000ffff0f7224 */ /* 0x004fe200078e0a09 */
[----:B------:R-:W-:Y:S02]  /*0d00*/  CS2R R82, SRZ ;  /* 0x0000000000527805 */ /* 0x000fe4000001ff00 */
[----:B-1----:R-:W-:Y:S02]  /*0d10*/  SHF.R.S32.HI R12, RZ, 0x1f, R7 ;  /* 0x0000001fff0c7819 */ /* 0x002fe40000011407 */
[----:B------:R-:W-:Y:S01]  /*0d20*/  CS2R R84, SRZ ;  /* 0x0000000000547805 */ /* 0x000fe2000001ff00 */
[----:B------:R-:W-:Y:S01]  /*0d30*/  IMAD R15, R15, R16, RZ ;  /* 0x000000100f0f7224 */ /* 0x000fe200078e02ff */
[----:B------:R-:W-:-:S03]  /*0d40*/  CS2R R86, SRZ ;  /* 0x0000000000567805 */ /* 0x000fc6000001ff00 */
[----:B------:R-:W-:Y:S01]  /*0d50*/  IMAD.HI.U32 R9, R9, R15, R8 ;  /* 0x0000000f09097227 */ /* 0x000fe200078e0008 */
[----:B------:R-:W-:-:S03]  /*0d60*/  SHF.R.U32.HI R15, RZ, 0x6, R11 ;  /* 0x00000006ff0f7819 */ /* 0x000fc6000001160b */
[----:B---3--:R-:W-:Y:S02]  /*0d70*/  IMAD.MOV R19, RZ, RZ, -R13 ;  /* 0x000000ffff137224 */ /* 0x008fe400078e0a0d */
[----:B------:R-:W-:-:S04]  /*0d80*/  IMAD.HI.U32 R8, R9, R14, RZ ;  /* 0x0000000e09087227 */ /* 0x000fc800078e00ff */
[----:B------:R-:W-:Y:S01]  /*0d90*/  IMAD.HI.U32 R10, R9, R17, RZ ;  /* 0x00000011090a7227 */ /* 0x000fe200078e00ff */
[----:B------:R-:W-:Y:S02]  /*0da0*/  LEA.HI R9, R12, R7, RZ, 0x6 ;  /* 0x000000070c097211 */ /* 0x000fe400078f30ff */
[----:B------:R-:W-:Y:S01]  /*0db0*/  SGXT.U32 R7, R15, 0x1 ;  /* 0x000000010f07781a */ /* 0x000fe20000000000 */
[----:B------:R-:W-:Y:S02]  /*0dc0*/  IMAD.MOV R15, RZ, RZ, -R8 ;  /* 0x000000ffff0f7224 */ /* 0x000fe400078e0a08 */
[----:B------:R-:W-:Y:S01]  /*0dd0*/  IMAD.MOV R10, RZ, RZ, -R10 ;  /* 0x000000ffff0a7224 */ /* 0x000fe200078e0a0a */
[----:B------:R-:W-:Y:S01]  /*0de0*/  LOP3.LUT R18, R2, R7, RZ, 0xfc, !PT ;  /* 0x0000000702127212 */ /* 0x000fe200078efcff */
[C---:B------:R-:W-:Y:S02]  /*0df0*/  IMAD R7, R16.reuse, R15, R14 ;  /* 0x0000000f10077224 */ /* 0x040fe400078e020e */
[----:B------:R-:W-:Y:S01]  /*0e00*/  IMAD R8, R16, R10, R17 ;  /* 0x0000000a10087224 */ /* 0x000fe200078e0211 */
[----:B------:R-:W-:Y:S01]  /*0e10*/  LOP3.LUT R22, R18, 0x38, RZ, 0xfc, !PT ;  /* 0x0000003812167812 */ /* 0x000fe200078efcff */
[----:B------:R-:W-:Y:S01]  /*0e20*/  IMAD R19, R19, R6, RZ ;  /* 0x0000000613137224 */ /* 0x000fe200078e02ff */
[C---:B------:R-:W-:Y:S01]  /*0e30*/  ISETP.GT.U32.AND P0, PT, R16.reuse, R7, PT ;  /* 0x000000071000720c */ /* 0x040fe20003f04070 */
[----:B------:R-:W-:Y:S01]  /*0e40*/  IMAD.MOV.U32 R12, RZ, RZ, RZ ;  /* 0x000000ffff0c7224 */ /* 0x000fe200078e00ff */
[----:B------:R-:W-:-:S02]  /*0e50*/  ISETP.GT.U32.AND P1, PT, R16, R8, PT ;  /* 0x000000081000720c */ /* 0x000fc40003f24070 */
[C---:B------:R-:W-:Y:S01]  /*0e60*/  LOP3.LUT R10, R18.reuse, 0x3c, RZ, 0xfc, !PT ;  /* 0x0000003c120a7812 */ /* 0x040fe200078efcff */
[----:B------:R-:W-:Y:S01]  /*0e70*/  IMAD.HI.U32 R12, R13, R19, R12 ;  /* 0x000000130d0c7227 */ /* 0x000fe200078e000c */
[----:B------:R-:W-:Y:S02]  /*0e80*/  IABS R19, R22 ;  /* 0x0000001600137213 */ /* 0x000fe40000000000 */
[----:B------:R-:W-:Y:S02]  /*0e90*/  IABS R15, R10 ;  /* 0x0000000a000f7213 */ /* 0x000fe40000000000 */
[----:B------:R-:W-:Y:S01]  /*0ea0*/  LOP3.LUT R20, R18, 0x3a, RZ, 0xfc, !PT ;  /* 0x0000003a12147812 */ /* 0x000fe200078efcff */
[----:B------:R-:W-:Y:S01]  /*0eb0*/  IMAD.HI.U32 R14, R12, R19, RZ ;  /* 0x000000130c0e7227 */ /* 0x000fe200078e00ff */
[----:B------:R-:W-:Y:S02]  /*0ec0*/  ISETP.GE.AND P3, PT, R10, RZ, PT ;  /* 0x000000ff0a00720c */ /* 0x000fe40003f66270 */
[----:B------:R-:W-:Y:S01]  /*0ed0*/  LOP3.LUT R24, R18, 0x36, RZ, 0xfc, !PT ;  /* 0x0000003612187812 */ /* 0x000fe200078efcff */
[--C-:B------:R-:W-:Y:S01]  /*0ee0*/  @!P0 IMAD.IADD R7, R7, 0x1, -R16.reuse ;  /* 0x0000000107078824 */ /* 0x100fe200078e0a10 */
[----:B------:R-:W-:Y:S01]  /*0ef0*/  IABS R17, R20 ;  /* 0x0000001400117213 */ /* 0x000fe20000000000 */
[----:B------:R-:W-:Y:S01]  /*0f00*/  @!P1 IMAD.IADD R8, R8, 0x1, -R16 ;  /* 0x0000000108089824 */ /* 0x000fe200078e0a10 */
[----:B------:R-:W-:Y:S01]  /*0f10*/  IABS R21, R24 ;  /* 0x0000001800157213 */ /* 0x000fe20000000000 */
[----:B------:R-:W-:Y:S01]  /*0f20*/  IMAD.MOV R14, RZ, RZ, -R14 ;  /* 0x000000ffff0e7224 */ /* 0x000fe200078e0a0e */
[----:B------:R-:W-:Y:S01]  /*0f30*/  ISETP.GT.U32.AND P0, PT, R16, R7, PT ;  /* 0x000000071000720c */ /* 0x000fe20003f04070 */
[----:B------:R-:W-:Y:S01]  /*0f40*/  IMAD.HI.U32 R10, R12, R15, RZ ;  /* 0x0000000f0c0a7227 */ /* 0x000fe200078e00ff */
[----:B------:R-:W-:-:S02]  /*0f50*/  ISETP.GT.U32.AND P4, PT, R16, R8, PT ;  /* 0x000000081000720c */ /* 0x000fc40003f84070 */
[----:B------:R-:W-:Y:S01]  /*0f60*/  ISETP.GE.AND P1, PT, R20, RZ, PT ;  /* 0x000000ff1400720c */ /* 0x000fe20003f26270 */
[----:B------:R-:W-:Y:S01]  /*0f70*/  IMAD R19, R6, R14, R19 ;  /* 0x0000000e06137224 */ /* 0x000fe200078e0213 */
[C---:B------:R-:W-:Y:S01]  /*0f80*/  LOP3.LUT R14, R18.reuse, 0x32, RZ, 0xfc, !PT ;  /* 0x00000032120e7812 */ /* 0x040fe200078efcff */
[----:B------:R-:W-:Y:S01]  /*0f90*/  IMAD.MOV R10, RZ, RZ, -R10 ;  /* 0x000000ffff0a7224 */ /* 0x000fe200078e0a0a */
[----:B------:R-:W-:Y:S01]  /*0fa0*/  LOP3.LUT R20, R18, 0x22, RZ, 0xfc, !PT ;  /* 0x0000002212147812 */ /* 0x000fe200078efcff */
[----:B------:R-:W-:Y:S01]  /*0fb0*/  IMAD.HI.U32 R13, R12, R17, RZ ;  /* 0x000000110c0d7227 */ /* 0x000fe200078e00ff */
[----:B------:R-:W-:Y:S02]  /*0fc0*/  IABS R25, R14 ;  /* 0x0000000e00197213 */ /* 0x000fe40000000000 */
[----:B------:R-:W-:Y:S01]  /*0fd0*/  IABS R41, R20 ;  /* 0x0000001400297213 */ /* 0x000fe20000000000 */
[----:B------:R-:W-:Y:S01]  /*0fe0*/  @!P0 IMAD.IADD R7, R7, 0x1, -R16 ;  /* 0x0000000107078824 */ /* 0x000fe200078e0a10 */
[----:B------:R-:W-:Y:S01]  /*0ff0*/  LOP3.LUT R26, R18, 0xa, RZ, 0xfc, !PT ;  /* 0x0000000a121a7812 */ /* 0x000fe200078efcff */
[----:B------:R-:W-:Y:S01]  /*1000*/  IMAD R15, R6, R10, R15 ;  /* 0x0000000a060f7224 */ /* 0x000fe200078e020f */
[----:B------:R-:W-:Y:S01]  /*1010*/  LOP3.LUT R28, R18, 0x8, RZ, 0xfc, !PT ;  /* 0x00000008121c7812 */ /* 0x000fe200078efcff */
[----:B------:R-:W-:Y:S01]  /*1020*/  @!P5 IMAD.MOV R7, RZ, RZ, -R7 ;  /* 0x000000ffff07d224 */ /* 0x000fe200078e0a07 */
[----:B------:R-:W-:Y:S01]  /*1030*/  ISETP.GT.U32.AND P5, PT, R6, R19, PT ;  /* 0x000000130600720c */ /* 0x000fe20003fa4070 */
[----:B------:R-:W-:Y:S01]  /*1040*/  IMAD.HI.U32 R10, R12, R21, RZ ;  /* 0x000000150c0a7227 */ /* 0x000fe200078e00ff */
[----:B------:R-:W-:-:S02]  /*1050*/  ISETP.GT.U32.AND P2, PT, R6, R15, PT ;  /* 0x0000000f0600720c */ /* 0x000fc40003f44070 */
[----:B------:R-:W-:Y:S01]  /*1060*/  IABS R65, R26 ;  /* 0x0000001a00417213 */ /* 0x000fe20000000000 */
[----:B------:R-:W-:Y:S01]  /*1070*/  IMAD.MOV R13, RZ, RZ, -R13 ;  /* 0x000000ffff0d7224 */ /* 0x000fe200078e0a0d */
[----:B------:R-:W-:Y:S01]  /*1080*/  IABS R67, R28 ;  /* 0x0000001c00437213 */ /* 0x000fe20000000000 */
[----:B------:R-:W-:Y:S01]  /*1090*/  @!P4 IMAD.IADD R8, R8, 0x1, -R16 ;  /* 0x000000010808c824 */ /* 0x000fe200078e0a10 */
[----:B------:R-:W-:Y:S01]  /*10a0*/  ISETP.GE.AND P4, PT, R22, RZ, PT ;  /* 0x000000ff1600720c */ /* 0x000fe20003f86270 */
[----:B------:R-:W-:Y:S01]  /*10b0*/  IMAD.MOV R10, RZ, RZ, -R10 ;  /* 0x000000ffff0a7224 */ /* 0x000fe200078e0a0a */
[----:B------:R-:W-:Y:S01]  /*10c0*/  LOP3.LUT R16, R18, 0x30, RZ, 0xfc, !PT ;  /* 0x0000003012107812 */ /* 0x000fe200078efcff */
[----:B------:R-:W-:Y:S01]  /*10d0*/  IMAD R17, R6, R13, R17 ;  /* 0x0000000d06117224 */ /* 0x000fe200078e0211 */
[----:B------:R-:W-:Y:S01]  /*10e0*/  LOP3.LUT R30, R18, 0x6, RZ, 0xfc, !PT ;  /* 0x00000006121e7812 */ /* 0x000fe200078efcff */
[----:B------:R-:W-:Y:S01]  /*10f0*/  IMAD.MOV.U32 R13, RZ, RZ, R8 ;  /* 0x000000ffff0d7224 */ /* 0x000fe200078e0008 */
[----:B------:R-:W-:Y:S01]  /*1100*/  LOP3.LUT R8, RZ, R4, RZ, 0x33, !PT ;  /* 0x00000004ff087212 */ /* 0x000fe200078e33ff */
[----:B------:R-:W-:Y:S01]  /*1110*/  IMAD R21, R6, R10, R21 ;  /* 0x0000000a06157224 */ /* 0x000fe200078e0215 */
[----:B------:R-:W-:Y:S01]  /*1120*/  LOP3.LUT R10, R18, 0x34, RZ, 0xfc, !PT ;  /* 0x00000034120a7812 */ /* 0x000fe200078efcff */
[----:B------:R-:W-:Y:S01]  /*1130*/  @!P6 IMAD.MOV R13, RZ, RZ, -R13 ;  /* 0x000000ffff0de224 */ /* 0x000fe200078e0a0d */
[----:B------:R-:W-:Y:S01]  /*1140*/  ISETP.NE.AND P6, PT, R4, RZ, PT ;  /* 0x000000ff0400720c */ /* 0x000fe20003fc5270 */
[--C-:B------:R-:W-:Y:S01]  /*1150*/  @!P5 IMAD.IADD R19, R19, 0x1, -R6.reuse ;  /* 0x000000011313d824 */ /* 0x100fe200078e0a06 */
[----:B------:R-:W-:Y:S01]  /*1160*/  IABS R23, R10 ;  /* 0x0000000a00177213 */ /* 0x000fe20000000000 */
[----:B------:R-:W-:Y:S01]  /*1170*/  @!P2 IMAD.IADD R15, R15, 0x1, -R6 ;  /* 0x000000010f0fa824 */ /* 0x000fe200078e0a06 */
[----:B------:R-:W-:-:S02]  /*1180*/  SEL R4, R8, R7, !P6 ;  /* 0x0000000708047207 */ /* 0x000fc40007000000 */
[----:B------:R-:W-:Y:S02]  /*1190*/  ISETP.GT.U32.AND P0, PT, R6, R17, PT ;  /* 0x000000110600720c */ /* 0x000fe40003f04070 */
[----:B------:R-:W-:Y:S01]  /*11a0*/  SEL R7, R8, R13, !P6 ;  /* 0x0000000d08077207 */ /* 0x000fe20007000000 */
[----:B------:R-:W-:Y:S01]  /*11b0*/  IMAD.HI.U32 R8, R12, R23, RZ ;  /* 0x000000170c087227 */ /* 0x000fe200078e00ff */
[C---:B------:R-:W-:Y:S02]  /*11c0*/  ISETP.GT.U32.AND P5, PT, R6.reuse, R19, PT ;  /* 0x000000130600720c */ /* 0x040fe40003fa4070 */
[C---:B------:R-:W-:Y:S01]  /*11d0*/  ISETP.GT.U32.AND P6, PT, R6.reuse, R21, PT ;  /* 0x000000150600720c */ /* 0x040fe20003fc4070 */
[----:B------:R-:W-:Y:S01]  /*11e0*/  IMAD.MOV R13, RZ, RZ, -R8 ;  /* 0x000000ffff0d7224 */ /* 0x000fe200078e0a08 */
[----:B------:R-:W-:Y:S01]  /*11f0*/  ISETP.GT.U32.AND P2, PT, R6, R15, PT ;  /* 0x0000000f0600720c */ /* 0x000fe20003f44070 */
[----:B------:R-:W-:Y:S01]  /*1200*/  IMAD.HI.U32 R8, R12, R25, RZ ;  /* 0x000000190c087227 */ /* 0x000fe200078e00ff */
[----:B------:R-:W-:-:S02]  /*1210*/  IABS R27, R16 ;  /* 0x00000010001b7213 */ /* 0x000fc40000000000 */
[----:B------:R-:W-:Y:S01]  /*1220*/  IABS R69, R30 ;  /* 0x0000001e00457213 */ /* 0x000fe20000000000 */
[----:B------:R-:W-:Y:S01]  /*1230*/  IMAD R13, R6, R13, R23 ;  /* 0x0000000d060d7224 */ /* 0x000fe200078e0217 */
[----:B------:R-:W-:Y:S01]  /*1240*/  LOP3.LUT R32, R18, 0x4, RZ, 0xfc, !PT ;  /* 0x0000000412207812 */ /* 0x000fe200078efcff */
[--C-:B------:R-:W-:Y:S01]  /*1250*/  @!P0 IMAD.IADD R17, R17, 0x1, -R6.reuse ;  /* 0x0000000111118824 */ /* 0x100fe200078e0a06 */
[----:B------:R-:W-:Y:S01]  /*1260*/  IABS R75, R18 ;  /* 0x00000012004b7213 */ /* 0x000fe20000000000 */
[----:B------:R-:W-:Y:S01]  /*1270*/  @!P5 IMAD.IADD R19, R19, 0x1, -R6 ;  /* 0x000000011313d824 */ /* 0x000fe200078e0a06 */
[C---:B------:R-:W-:Y:S01]  /*1280*/  ISETP.GT.U32.AND P5, PT, R6.reuse, R13, PT ;  /* 0x0000000d0600720c */ /* 0x040fe20003fa4070 */
[----:B------:R-:W-:Y:S01]  /*1290*/  IMAD.MOV R8, RZ, RZ, -R8 ;  /* 0x000000ffff087224 */ /* 0x000fe200078e0a08 */
[C---:B------:R-:W-:Y:S01]  /*12a0*/  ISETP.GT.U32.AND P0, PT, R6.reuse, R17, PT ;  /* 0x000000110600720c */ /* 0x040fe20003f04070 */
[--C-:B------:R-:W-:Y:S01]  /*12b0*/  @!P6 IMAD.IADD R21, R21, 0x1, -R6.reuse ;  /* 0x000000011515e824 */ /* 0x100fe200078e0a06 */
[----:B------:R-:W-:Y:S01]  /*12c0*/  IABS R71, R32 ;  /* 0x0000002000477213 */ /* 0x000fe20000000000 */
[----:B------:R-:W-:Y:S01]  /*12d0*/  IMAD R25, R6, R8, R25 ;  /* 0x0000000806197224 */ /* 0x000fe200078e0219 */
[----:B------:R-:W-:Y:S01]  /*12e0*/  LOP3.LUT R34, R18, 0x2, RZ, 0xfc, !PT ;  /* 0x0000000212227812 */ /* 0x000fe200078efcff */
[----:B------:R-:W-:Y:S01]  /*12f0*/  @!P4 IMAD.MOV R19, RZ, RZ, -R19 ;  /* 0x000000ffff13c224 */ /* 0x000fe200078e0a13 */
[C---:B------:R-:W-:Y:S01]  /*1300*/  ISETP.GT.U32.AND P6, PT, R6.reuse, R21, PT ;  /* 0x000000150600720c */ /* 0x040fe20003fc4070 */
[----:B------:R-:W-:Y:S01]  /*1310*/  @!P2 IMAD.IADD R15, R15, 0x1, -R6 ;  /* 0x000000010f0fa824 */ /* 0x000fe200078e0a06 */
[----:B------:R-:W-:Y:S01]  /*1320*/  ISETP.GT.U32.AND P4, PT, R6, R25, PT ;  /* 0x000000190600720c */ /* 0x000fe20003f84070 */
[----:B------:R-:W-:Y:S01]  /*1330*/  IMAD.HI.U32 R8, R12, R27, RZ ;  /* 0x0000001b0c087227 */ /* 0x000fe200078e00ff */
[----:B------:R-:W-:-:S02]  /*1340*/  ISETP.GE.AND P2, PT, R24, RZ, PT ;  /* 0x000000ff1800720c */ /* 0x000fc40003f46270 */
[----:B------:R-:W-:Y:S01]  /*1350*/  IABS R73, R34 ;  /* 0x0000002200497213 */ /* 0x000fe20000000000 */
[--C-:B------:R-:W-:Y:S02]  /*1360*/  @!P5 IMAD.IADD R13, R13, 0x1, -R6.reuse ;  /* 0x000000010d0dd824 */ /* 0x100fe400078e0a06 */
[----:B------:R-:W-:Y:S01]  /*1370*/  @!P0 IMAD.IADD R17, R17, 0x1, -R6 ;  /* 0x0000000111118824 */ /* 0x000fe200078e0a06 */
[----:B------:R-:W-:Y:S01]  /*1380*/  ISETP.GE.AND P0, PT, R10, RZ, PT ;  /* 0x000000ff0a00720c */ /* 0x000fe20003f06270 */
[----:B------:R-:W-:Y:S01]  /*1390*/  IMAD.MOV R8, RZ, RZ, -R8 ;  /* 0x000000ffff087224 */ /* 0x000fe200078e0a08 */
[----:B------:R-:W-:Y:S01]  /*13a0*/  ISETP.GT.U32.AND P5, PT, R6, R13, PT ;  /* 0x0000000d0600720c */ /* 0x000fe20003fa4070 */
[----:B------:R-:W-:Y:S01]  /*13b0*/  @!P3 IMAD.MOV R15, RZ, RZ, -R15 ;  /* 0x000000ffff0fb224 */ /* 0x000fe200078e0a0f */
[----:B------:R-:W-:Y:S01]  /*13c0*/  LOP3.LUT R10, R18, 0x2c, RZ, 0xfc, !PT ;  /* 0x0000002c120a7812 */ /* 0x000fe200078efcff */
[--C-:B------:R-:W-:Y:S01]  /*13d0*/  @!P4 IMAD.IADD R25, R25, 0x1, -R6.reuse ;  /* 0x000000011919c824 */ /* 0x100fe200078e0a06 */
[----:B------:R-:W-:Y:S01]  /*13e0*/  ISETP.GE.AND P3, PT, R14, RZ, PT ;  /* 0x000000ff0e00720c */ /* 0x000fe20003f66270 */
[----:B------:R-:W-:Y:S01]  /*13f0*/  @!P6 IMAD.IADD R21, R21, 0x1, -R6 ;  /* 0x000000011515e824 */ /* 0x000fe200078e0a06 */
[----:B------:R-:W-:Y:S01]  /*1400*/  IABS R29, R10 ;  /* 0x0000000a001d7213 */ /* 0x000fe20000000000 */
[----:B------:R-:W-:Y:S01]  /*1410*/  IMAD R27, R6, R8, R27 ;  /* 0x00000008061b7224 */ /* 0x000fe200078e021b */
[----:B------:R-:W-:Y:S01]  /*1420*/  LOP3.LUT R14, R18, 0x2a, RZ, 0xfc, !PT ;  /* 0x0000002a120e7812 */ /* 0x000fe200078efcff */
[----:B------:R-:W-:Y:S01]  /*1430*/  @!P2 IMAD.MOV R21, RZ, RZ, -R21 ;  /* 0x000000ffff15a224 */ /* 0x000fe200078e0a15 */
[----:B------:R-:W-:Y:S01]  /*1440*/  ISETP.GT.U32.AND P4, PT, R6, R25, PT ;  /* 0x000000190600720c */ /* 0x000fe20003f84070 */
[----:B------:R-:W-:Y:S01]  /*1450*/  IMAD.HI.U32 R8, R12, R29, RZ ;  /* 0x0000001d0c087227 */ /* 0x000fe200078e00ff */
[----:B------:R-:W-:-:S02]  /*1460*/  IABS R31, R14 ;  /* 0x0000000e001f7213 */ /* 0x000fc40000000000 */
[----:B------:R-:W-:Y:S01]  /*1470*/  ISETP.GE.AND P6, PT, R10, RZ, PT ;  /* 0x000000ff0a00720c */ /* 0x000fe20003fc6270 */
[----:B------:R-:W-:Y:S01]  /*1480*/  @!P5 IMAD.IADD R13, R13, 0x1, -R6 ;  /* 0x000000010d0dd824 */ /* 0x000fe200078e0a06 */
[----:B------:R-:W-:Y:S01]  /*1490*/  ISETP.GT.U32.AND P2, PT, R6, R27, PT ;  /* 0x0000001b0600720c */ /* 0x000fe20003f44070 */
[----:B------:R-:W-:Y:S01]  /*14a0*/  IMAD.MOV R10, RZ, RZ, -R8 ;  /* 0x000000ffff0a7224 */ /* 0x000fe200078e0a08 */
[----:B------:R-:W-:Y:S01]  /*14b0*/  ISETP.GE.AND P5, PT, R14, RZ, PT ;  /* 0x000000ff0e00720c */ /* 0x000fe20003fa6270 */
[----:B------:R-:W-:Y:S01]  /*14c0*/  IMAD.MOV.U32 R23, RZ, RZ, R13 ;  /* 0x000000ffff177224 */ /* 0x000fe200078e000d */
[----:B------:R-:W-:Y:S01]  /*14d0*/  LOP3.LUT R14, R18, 0x26, RZ, 0xfc, !PT ;  /* 0x00000026120e7812 */ /* 0x000fe200078efcff */
[----:B------:R-:W-:-:S03]  /*14e0*/  IMAD.HI.U32 R8, R12, R31, RZ ;  /* 0x0000001f0c087227 */ /* 0x000fc600078e00ff */
[----:B------:R-:W-:Y:S01]  /*14f0*/  IABS R37, R14 ;  /* 0x0000000e00257213 */ /* 0x000fe20000000000 */
[----:B------:R-:W-:Y:S02]  /*1500*/  IMAD R13, R6, R10, R29 ;  /* 0x0000000a060d7224 */ /* 0x000fe400078e021d */
[----:B------:R-:W-:Y:S01]  /*1510*/  @!P1 IMAD.MOV R17, RZ, RZ, -R17 ;  /* 0x000000ffff119224 */ /* 0x000fe200078e0a11 */
[----:B------:R-:W-:Y:S01]  /*1520*/  ISETP.GE.AND P1, PT, R16, RZ, PT ;  /* 0x000000ff1000720c */ /* 0x000fe20003f26270 */
[----:B------:R-:W-:Y:S01]  /*1530*/  IMAD.MOV R29, RZ, RZ, -R8 ;  /* 0x000000ffff1d7224 */ /* 0x000fe200078e0a08 */
[----:B------:R-:W-:Y:S01]  /*1540*/  LOP3.LUT R16, R18, 0x28, RZ, 0xfc, !PT ;  /* 0x0000002812107812 */ /* 0x000fe200078efcff */
[--C-:B------:R-:W-:Y:S01]  /*1550*/  @!P4 IMAD.IADD R25, R25, 0x1, -R6.reuse ;  /* 0x000000011919c824 */ /* 0x100fe200078e0a06 */
[C---:B------:R-:W-:Y:S01]  /*1560*/  ISETP.GT.U32.AND P4, PT, R6.reuse, R13, PT ;  /* 0x0000000d0600720c */ /* 0x040fe20003f84070 */
[----:B------:R-:W-:Y:S01]  /*1570*/  IMAD R29, R6, R29, R31 ;  /* 0x0000001d061d7224 */ /* 0x000fe200078e021f */
[----:B------:R-:W-:Y:S01]  /*1580*/  IABS R35, R16 ;  /* 0x0000001000237213 */ /* 0x000fe20000000000 */
[----:B------:R-:W-:-:S02]  /*1590*/  @!P2 IMAD.IADD R27, R27, 0x1, -R6 ;  /* 0x000000011b1ba824 */ /* 0x000fc400078e0a06 */
[----:B------:R-:W-:Y:S01]  /*15a0*/  @!P3 IMAD.MOV R25, RZ, RZ, -R25 ;  /* 0x000000ffff19b224 */ /* 0x000fe200078e0a19 */
[----:B------:R-:W-:Y:S01]  /*15b0*/  ISETP.GT.U32.AND P3, PT, R6, R29, PT ;  /* 0x0000001d0600720c */ /* 0x000fe20003f64070 */
[----:B------:R-:W-:Y:S01]  /*15c0*/  IMAD.HI.U32 R8, R12, R35, RZ ;  /* 0x000000230c087227 */ /* 0x000fe200078e00ff */
[----:B------:R-:W-:-:S03]  /*15d0*/  ISETP.GT.U32.AND P2, PT, R6, R27, PT ;  /* 0x0000001b0600720c */ /* 0x000fc60003f44070 */
[----:B------:R-:W-:Y:S02]  /*15e0*/  IMAD.MOV R8, RZ, RZ, -R8 ;  /* 0x000000ffff087224 */ /* 0x000fe400078e0a08 */
[--C-:B------:R-:W-:Y:S02]  /*15f0*/  @!P4 IMAD.IADD R13, R13, 0x1, -R6.reuse ;  /* 0x000000010d0dc824 */ /* 0x100fe400078e0a06 */
[----:B------:R-:W-:Y:S01]  /*1600*/  @!P0 IMAD.MOV R23, RZ, RZ, -R23 ;  /* 0x000000ffff178224 */ /* 0x000fe200078e0a17 */
[----:B------:R-:W-:Y:S01]  /*1610*/  ISETP.GE.AND P0, PT, R16, RZ, PT ;  /* 0x000000ff1000720c */ /* 0x000fe20003f06270 */
[----:B------:R-:W-:Y:S01]  /*1620*/  IMAD R35, R6, R8, R35 ;  /* 0x0000000806237224 */ /* 0x000fe200078e0223 */
[----:B------:R-:W-:Y:S01]  /*1630*/  LOP3.LUT R16, R18, 0x24, RZ, 0xfc, !PT ;  /* 0x0000002412107812 */ /* 0x000fe200078efcff */
[--C-:B------:R-:W-:Y:S01]  /*1640*/  @!P3 IMAD.IADD R29, R29, 0x1, -R6.reuse ;  /* 0x000000011d1db824 */ /* 0x100fe200078e0a06 */
[----:B------:R-:W-:Y:S01]  /*1650*/  ISETP.GT.U32.AND P4, PT, R6, R13, PT ;  /* 0x0000000d0600720c */ /* 0x000fe20003f84070 */
[----:B------:R-:W-:Y:S01]  /*1660*/  @!P2 IMAD.IADD R27, R27, 0x1, -R6 ;  /* 0x000000011b1ba824 */ /* 0x000fe200078e0a06 */
[----:B------:R-:W-:Y:S01]  /*1670*/  IABS R39, R16 ;  /* 0x0000001000277213 */ /* 0x000fe20000000000 */
[----:B------:R-:W-:Y:S01]  /*1680*/  IMAD.HI.U32 R8, R12, R37, RZ ;  /* 0x000000250c087227 */ /* 0x000fe200078e00ff */
[----:B------:R-:W-:-:S02]  /*1690*/  ISETP.GT.U32.AND P2, PT, R6, R35, PT ;  /* 0x000000230600720c */ /* 0x000fc40003f44070 */
[----:B------:R-:W-:Y:S01]  /*16a0*/  ISETP.GT.U32.AND P3, PT, R6, R29, PT ;  /* 0x0000001d0600720c */ /* 0x000fe20003f64070 */
[----:B------:R-:W-:-:S04]  /*16b0*/  IMAD.HI.U32 R10, R12, R39, RZ ;  /* 0x000000270c0a7227 */ /* 0x000fc800078e00ff */
[----:B------:R-:W-:Y:S02]  /*16c0*/  IMAD.MOV R8, RZ, RZ, -R8 ;  /* 0x000000ffff087224 */ /* 0x000fe400078e0a08 */
[----:B------:R-:W-:Y:S02]  /*16d0*/  IMAD.MOV R10, RZ, RZ, -R10 ;  /* 0x000000ffff0a7224 */ /* 0x000fe400078e0a0a */
[--C-:B------:R-:W-:Y:S01]  /*16e0*/  @!P4 IMAD.IADD R13, R13, 0x1, -R6.reuse ;  /* 0x000000010d0dc824 */ /* 0x100fe200078e0a06 */
[----:B------:R-:W-:Y:S01]  /*16f0*/  ISETP.GE.AND P4, PT, R16, RZ, PT ;  /* 0x000000ff1000720c */ /* 0x000fe20003f86270 */
[----:B------:R-:W-:Y:S01]  /*1700*/  IMAD R37, R6, R8, R37 ;  /* 0x0000000806257224 */ /* 0x000fe200078e0225 */
[----:B------:R-:W-:Y:S01]  /*1710*/  LOP3.LUT R16, R18, 0x1a, RZ, 0xfc, !PT ;  /* 0x0000001a12107812 */ /* 0x000fe200078efcff */
[--C-:B------:R-:W-:Y:S02]  /*1720*/  @!P2 IMAD.IADD R35, R35, 0x1, -R6.reuse ;  /* 0x000000012323a824 */ /* 0x100fe400078e0a06 */
[----:B------:R-:W-:Y:S01]  /*1730*/  IMAD R39, R6, R10, R39 ;  /* 0x0000000a06277224 */ /* 0x000fe200078e0227 */
[----:B------:R-:W-:Y:S01]  /*1740*/  LOP3.LUT R10, R18, 0x20, RZ, 0xfc, !PT ;  /* 0x00000020120a7812 */ /* 0x000fe200078efcff */
[----:B------:R-:W-:Y:S01]  /*1750*/  IMAD.MOV.U32 R31, RZ, RZ, R13 ;  /* 0x000000ffff1f7224 */ /* 0x000fe200078e000d */
[C---:B------:R-:W-:Y:S01]  /*1760*/  ISETP.GT.U32.AND P2, PT, R6.reuse, R35, PT ;  /* 0x000000230600720c */ /* 0x040fe20003f44070 */
[----:B------:R-:W-:Y:S01]  /*1770*/  @!P3 IMAD.IADD R29, R29, 0x1, -R6 ;  /* 0x000000011d1db824 */ /* 0x000fe200078e0a06 */
[C---:B------:R-:W-:Y:S01]  /*1780*/  ISETP.GT.U32.AND P3, PT, R6.reuse, R37, PT ;  /* 0x000000250600720c */ /* 0x040fe20003f64070 */
[----:B------:R-:W-:Y:S01]  /*1790*/  @!P6 IMAD.MOV R31, RZ, RZ, -R31 ;  /* 0x000000ffff1fe224 */ /* 0x000fe200078e0a1f */
[----:B------:R-:W-:Y:S01]  /*17a0*/  ISETP.GT.U32.AND P6, PT, R6, R39, PT ;  /* 0x000000270600720c */ /* 0x000fe20003fc4070 */
[----:B------:R-:W-:Y:S01]  /*17b0*/  IMAD.HI.U32 R8, R12, R41, RZ ;  /* 0x000000290c087227 */ /* 0x000fe200078e00ff */
[----:B------:R-:W-:-:S03]  /*17c0*/  IABS R49, R16 ;  /* 0x0000001000317213 */ /* 0x000fc60000000000 */
[----:B------:R-:W-:Y:S01]  /*17d0*/  IMAD.MOV.U32 R33, RZ, RZ, R29 ;  /* 0x000000ffff217224 */ /* 0x000fe200078e001d */
[----:B------:R-:W-:Y:S01]  /*17e0*/  IABS R29, R10 ;  /* 0x0000000a001d7213 */ /* 0x000fe20000000000 */
[----:B------:R-:W-:Y:S02]  /*17f0*/  IMAD.MOV R8, RZ, RZ, -R8 ;  /* 0x000000ffff087224 */ /* 0x000fe400078e0a08 */
[--C-:B------:R-:W-:Y:S02]  /*1800*/  @!P2 IMAD.IADD R35, R35, 0x1, -R6.reuse ;  /* 0x000000012323a824 */ /* 0x100fe400078e0a06 */
[--C-:B------:R-:W-:Y:S01]  /*1810*/  @!P3 IMAD.IADD R37, R37, 0x1, -R6.reuse ;  /* 0x000000012525b824 */ /* 0x100fe200078e0a06 */
[----:B------:R-:W-:Y:S01]  /*1820*/  ISETP.GE.AND P3, PT, R10, RZ, PT ;  /* 0x000000ff0a00720c */ /* 0x000fe20003f66270 */
[----:B------:R-:W-:Y:S01]  /*1830*/  IMAD R13, R6, R8, R41 ;  /* 0x00000008060d7224 */ /* 0x000fe200078e0229 */
[----:B------:R-:W-:Y:S01]  /*1840*/  LOP3.LUT R10, R18, 0x1c, RZ, 0xfc, !PT ;  /* 0x0000001c120a7812 */ /* 0x000fe200078efcff */
[----:B------:R-:W-:Y:S01]  /*1850*/  @!P6 IMAD.IADD R39, R39, 0x1, -R6 ;  /* 0x000000012727e824 */ /* 0x000fe200078e0a06 */
[----:B------:R-:W-:Y:S01]  /*1860*/  ISETP.GT.U32.AND P6, PT, R6, R37, PT ;  /* 0x000000250600720c */ /* 0x000fe20003fc4070 */
[----:B------:R-:W-:Y:S01]  /*1870*/  IMAD.HI.U32 R8, R12, R29, RZ ;  /* 0x0000001d0c087227 */ /* 0x000fe200078e00ff */
[----:B------:R-:W-:-:S02]  /*1880*/  IABS R45, R10 ;  /* 0x0000000a002d7213 */ /* 0x000fc40000000000 */
[C---:B------:R-:W-:Y:S01]  /*1890*/  ISETP.GT.U32.AND P2, PT, R6.reuse, R13, PT ;  /* 0x0000000d0600720c */ /* 0x040fe20003f44070 */
[----:B------:R-:W-:Y:S01]  /*18a0*/  @!P0 IMAD.MOV R35, RZ, RZ, -R35 ;  /* 0x000000ffff238224 */ /* 0x000fe200078e0a23 */
[----:B------:R-:W-:Y:S01]  /*18b0*/  ISETP.GT.U32.AND P0, PT, R6, R39, PT ;  /* 0x000000270600720c */ /* 0x000fe20003f04070 */
[----:B------:R-:W-:Y:S02]  /*18c0*/  IMAD.MOV R8, RZ, RZ, -R8 ;  /* 0x000000ffff087224 */ /* 0x000fe400078e0a08 */
[----:B------:R-:W-:Y:S01]  /*18d0*/  @!P5 IMAD.MOV R33, RZ, RZ, -R33 ;  /* 0x000000ffff21d224 */ /* 0x000fe200078e0a21 */
[----:B------:R-:W-:Y:S01]  /*18e0*/  ISETP.GE.AND P5, PT, R20, RZ, PT ;  /* 0x000000ff1400720c */ /* 0x000fe20003fa6270 */
[----:B------:R-:W-:Y:S01]  /*18f0*/  IMAD R29, R6, R8, R29 ;  /* 0x00000008061d7224 */ /* 0x000fe200078e021d */
[----:B------:R-:W-:Y:S01]  /*1900*/  LOP3.LUT R20, R18, 0x18, RZ, 0xfc, !PT ;  /* 0x0000001812147812 */ /* 0x000fe200078efcff */
[----:B------:R-:W-:-:S03]  /*1910*/  IMAD.HI.U32 R8, R12, R45, RZ ;  /* 0x0000002d0c087227 */ /* 0x000fc600078e00ff */
[----:B------:R-:W-:Y:S01]  /*1920*/  IABS R51, R20 ;  /* 0x0000001400337213 */ /* 0x000fe20000000000 */
[----:B------:R-:W-:Y:S02]  /*1930*/  IMAD.MOV R8, RZ, RZ, -R8 ;  /* 0x000000ffff087224 */ /* 0x000fe400078e0a08 */
[--C-:B------:R-:W-:Y:S01]  /*1940*/  @!P6 IMAD.IADD R37, R37, 0x1, -R6.reuse ;  /* 0x000000012525e824 */ /* 0x100fe200078e0a06 */
[----:B------:R-:W-:Y:S01]  /*1950*/  ISETP.GT.U32.AND P6, PT, R6, R29, PT ;  /* 0x0000001d0600720c */ /* 0x000fe20003fc4070 */
[--C-:B------:R-:W-:Y:S01]  /*1960*/  @!P0 IMAD.IADD R39, R39, 0x1, -R6.reuse ;  /* 0x0000000127278824 */ /* 0x100fe200078e0a06 */
[----:B------:R-:W-:Y:S01]  /*1970*/  ISETP.GE.AND P0, PT, R10, RZ, PT ;  /* 0x000000ff0a00720c */ /* 0x000fe20003f06270 */
[----:B------:R-:W-:Y:S01]  /*1980*/  IMAD R45, R6, R8, R45 ;  /* 0x00000008062d7224 */ /* 0x000fe200078e022d */
[----:B------:R-:W-:Y:S01]  /*1990*/  LOP3.LUT R8, R18, 0x16, RZ, 0xfc, !PT ;  /* 0x0000001612087812 */ /* 0x000fe200078efcff */
[----:B------:R-:W-:Y:S01]  /*19a0*/  @!P1 IMAD.MOV R27, RZ, RZ, -R27 ;  /* 0x000000ffff1b9224 */ /* 0x000fe200078e0a1b */
[----:B------:R-:W-:Y:S01]  /*19b0*/  ISETP.GE.AND P1, PT, R14, RZ, PT ;  /* 0x000000ff0e00720c */ /* 0x000fe20003f26270 */
[----:B------:R-:W-:Y:S01]  /*19c0*/  @!P4 IMAD.MOV R39, RZ, RZ, -R39 ;  /* 0x000000ffff27c224 */ /* 0x000fe200078e0a27 */
[----:B------:R-:W-:Y:S01]  /*19d0*/  ISETP.GT.U32.AND P4, PT, R6, R45, PT ;  /* 0x0000002d0600720c */ /* 0x000fe20003f84070 */
[----:B------:R-:W-:Y:S01]  /*19e0*/  @!P2 IMAD.IADD R13, R13, 0x1, -R6 ;  /* 0x000000010d0da824 */ /* 0x000fe200078e0a06 */
[----:B------:R-:W-:Y:S01]  /*19f0*/  IABS R53, R8 ;  /* 0x0000000800357213 */ /* 0x000fe20000000000 */
[----:B------:R-:W-:-:S03]  /*1a00*/  IMAD.HI.U32 R14, R12, R51, RZ ;  /* 0x000000330c0e7227 */ /* 0x000fc600078e00ff */
[C---:B------:R-:W-:Y:S01]  /*1a10*/  ISETP.GT.U32.AND P2, PT, R6.reuse, R13, PT ;  /* 0x0000000d0600720c */ /* 0x040fe20003f44070 */
[----:B------:R-:W-:Y:S02]  /*1a20*/  IMAD.MOV R14, RZ, RZ, -R14 ;  /* 0x000000ffff0e7224 */ /* 0x000fe400078e0a0e */
[--C-:B------:R-:W-:Y:S02]  /*1a30*/  @!P6 IMAD.IADD R29, R29, 0x1, -R6.reuse ;  /* 0x000000011d1de824 */ /* 0x100fe400078e0a06 */
[----:B------:R-:W-:Y:S01]  /*1a40*/  IMAD R51, R6, R14, R51 ;  /* 0x0000000e06337224 */ /* 0x000fe200078e0233 */
[----:B------:R-:W-:Y:S01]  /*1a50*/  LOP3.LUT R14, R18, 0x14, RZ, 0xfc, !PT ;  /* 0x00000014120e7812 */ /* 0x000fe200078efcff */
[----:B------:R-:W-:Y:S01]  /*1a60*/  @!P4 IMAD.IADD R45, R45, 0x1, -R6 ;  /* 0x000000012d2dc824 */ /* 0x000fe200078e0a06 */
[----:B------:R-:W-:Y:S01]  /*1a70*/  ISETP.GT.U32.AND P6, PT, R6, R29, PT ;  /* 0x0000001d0600720c */ /* 0x000fe20003fc4070 */
[----:B------:R-:W-:Y:S01]  /*1a80*/  IMAD.HI.U32 R10, R12, R49, RZ ;  /* 0x000000310c0a7227 */ /* 0x000fe200078e00ff */
[----:B------:R-:W-:-:S02]  /*1a90*/  ISETP.GT.U32.AND P4, PT, R6, R51, PT ;  /* 0x000000330600720c */ /* 0x000fc40003f84070 */
[----:B------:R-:W-:Y:S01]  /*1aa0*/  IABS R55, R14 ;  /* 0x0000000e00377213 */ /* 0x000fe20000000000 */
[----:B------:R-:W-:Y:S01]  /*1ab0*/  @!P2 IMAD.IADD R13, R13, 0x1, -R6 ;  /* 0x000000010d0da824 */ /* 0x000fe200078e0a06 */
[----:B------:R-:W-:Y:S01]  /*1ac0*/  ISETP.GE.AND P2, PT, R16, RZ, PT ;  /* 0x000000ff1000720c */ /* 0x000fe20003f46270 */
[----:B------:R-:W-:Y:S01]  /*1ad0*/  IMAD.MOV R10, RZ, RZ, -R10 ;  /* 0x000000ffff0a7224 */ /* 0x000fe200078e0a0a */
[----:B------:R-:W-:Y:S01]  /*1ae0*/  LOP3.LUT R16, R18, 0x12, RZ, 0xfc, !PT ;  /* 0x0000001212107812 */ /* 0x000fe200078efcff */
[----:B------:R-:W-:Y:S02]  /*1af0*/  IMAD.MOV.U32 R41, RZ, RZ, R13 ;  /* 0x000000ffff297224 */ /* 0x000fe400078e000d */
[----:B------:R-:W-:Y:S01]  /*1b00*/  IMAD R49, R6, R10, R49 ;  /* 0x0000000a06317224 */ /* 0x000fe200078e0231 */
[----:B------:R-:W-:Y:S01]  /*1b10*/  IABS R57, R16 ;  /* 0x0000001000397213 */ /* 0x000fe20000000000 */
[--C-:B------:R-:W-:Y:S01]  /*1b20*/  @!P6 IMAD.IADD R29, R29, 0x1, -R6.reuse ;  /* 0x000000011d1de824 */ /* 0x100fe200078e0a06 */
[----:B------:R-:W-:Y:S01]  /*1b30*/  ISETP.GE.AND P6, PT, R8, RZ, PT ;  /* 0x000000ff0800720c */ /* 0x000fe20003fc6270 */
[----:B------:R-:W-:Y:S01]  /*1b40*/  @!P5 IMAD.MOV R41, RZ, RZ, -R41 ;  /* 0x000000ffff29d224 */ /* 0x000fe200078e0a29 */
[----:B------:R-:W-:Y:S01]  /*1b50*/  ISETP.GT.U32.AND P5, PT, R6, R49, PT ;  /* 0x000000310600720c */ /* 0x000fe20003fa4070 */
[----:B------:R-:W-:-:S02]  /*1b60*/  @!P4 IMAD.IADD R51, R51, 0x1, -R6 ;  /* 0x000000013333c824 */ /* 0x000fc400078e0a06 */
[----:B------:R-:W-:-:S03]  /*1b70*/  IMAD.HI.U32 R8, R12, R53, RZ ;  /* 0x000000350c087227 */ /* 0x000fc600078e00ff */
[----:B------:R-:W-:Y:S01]  /*1b80*/  ISETP.GT.U32.AND P4, PT, R6, R51, PT ;  /* 0x000000330600720c */ /* 0x000fe20003f84070 */
[----:B------:R-:W-:Y:S02]  /*1b90*/  IMAD.MOV R13, RZ, RZ, -R8 ;  /* 0x000000ffff0d7224 */ /* 0x000fe400078e0a08 */
[----:B------:R-:W-:-:S04]  /*1ba0*/  IMAD.HI.U32 R8, R12, R57, RZ ;  /* 0x000000390c087227 */ /* 0x000fc800078e00ff */
[----:B------:R-:W-:Y:S02]  /*1bb0*/  IMAD.MOV R8, RZ, RZ, -R8 ;  /* 0x000000ffff087224 */ /* 0x000fe400078e0a08 */
[----:B------:R-:W-:Y:S02]  /*1bc0*/  IMAD.MOV.U32 R43, RZ, RZ, R29 ;  /* 0x000000ffff2b7224 */ /* 0x000fe400078e001d */
[--C-:B------:R-:W-:Y:S01]  /*1bd0*/  @!P5 IMAD.IADD R49, R49, 0x1, -R6.reuse ;  /* 0x000000013131d824 */ /* 0x100fe200078e0a06 */
[C---:B------:R-:W-:Y:S01]  /*1be0*/  ISETP.GT.U32.AND P5, PT, R6.reuse, R45, PT ;  /* 0x0000002d0600720c */ /* 0x040fe20003fa4070 */
[----:B------:R-:W-:Y:S02]  /*1bf0*/  IMAD R57, R6, R8, R57 ;  /* 0x0000000806397224 */ /* 0x000fe400078e0239 */
[----:B------:R-:W-:Y:S01]  /*1c00*/  @!P1 IMAD.MOV R37, RZ, RZ, -R37 ;  /* 0x000000ffff259224 */ /* 0x000fe200078e0a25 */
[----:B------:R-:W-:Y:S01]  /*1c10*/  ISETP.GE.AND P1, PT, R20, RZ, PT ;  /* 0x000000ff1400720c */ /* 0x000fe20003f26270 */
[----:B------:R-:W-:Y:S01]  /*1c20*/  @!P3 IMAD.MOV R43, RZ, RZ, -R43 ;  /* 0x000000ffff2bb224 */ /* 0x000fe200078e0a2b */
[C---:B------:R-:W-:Y:S01]  /*1c30*/  ISETP.GT.U32.AND P3, PT, R6.reuse, R49, PT ;  /* 0x000000310600720c */ /* 0x040fe20003f64070 */
[----:B------:R-:W-:Y:S01]  /*1c40*/  @!P4 IMAD.IADD R51, R51, 0x1, -R6 ;  /* 0x000000013333c824 */ /* 0x000fe200078e0a06 */
[----:B------:R-:W-:Y:S01]  /*1c50*/  ISETP.GT.U32.AND P4, PT, R6, R57, PT ;  /* 0x000000390600720c */ /* 0x000fe20003f84070 */
[----:B------:R-:W-:Y:S01]  /*1c60*/  IMAD.HI.U32 R10, R12, R55, RZ ;  /* 0x000000370c0a7227 */ /* 0x000fe200078e00ff */
[----:B------:R-:W-:-:S03]  /*1c70*/  LOP3.LUT R20, R18, 0x10, RZ, 0xfc, !PT ;  /* 0x0000001012147812 */ /* 0x000fc600078efcff */
[----:B------:R-:W-:Y:S01]  /*1c80*/  IMAD.MOV R10, RZ, RZ, -R10 ;  /* 0x000000ffff0a7224 */ /* 0x000fe200078e0a0a */
[----:B------:R-:W-:Y:S01]  /*1c90*/  IABS R59, R20 ;  /* 0x00000014003b7213 */ /* 0x000fe20000000000 */
[----:B------:R-:W-:Y:S01]  /*1ca0*/  IMAD R53, R6, R13, R53 ;  /* 0x0000000d06357224 */ /* 0x000fe200078e0235 */
[----:B------:R-:W-:Y:S01]  /*1cb0*/  LOP3.LUT R13, R18, 0xc, RZ, 0xfc, !PT ;  /* 0x0000000c120d7812 */ /* 0x000fe200078efcff */
[----:B------:R-:W-:Y:S02]  /*1cc0*/  IMAD R55, R6, R10, R55 ;  /* 0x0000000a06377224 */ /* 0x000fe400078e0237 */
[----:B------:R-:W-:Y:S01]  /*1cd0*/  IMAD.HI.U32 R10, R12, R59, RZ ;  /* 0x0000003b0c0a7227 */ /* 0x000fe200078e00ff */
[----:B------:R-:W-:-:S03]  /*1ce0*/  IABS R63, R13 ;  /* 0x0000000d003f7213 */ /* 0x000fc60000000000 */
[--C-:B------:R-:W-:Y:S01]  /*1cf0*/  @!P3 IMAD.IADD R49, R49, 0x1, -R6.reuse ;  /* 0x000000013131b824 */ /* 0x100fe200078e0a06 */
[C---:B------:R-:W-:Y:S01]  /*1d00*/  ISETP.GT.U32.AND P3, PT, R6.reuse, R55, PT ;  /* 0x000000370600720c */ /* 0x040fe20003f64070 */
[----:B------:R-:W-:Y:S02]  /*1d10*/  @!P4 IMAD.IADD R57, R57, 0x1, -R6 ;  /* 0x000000013939c824 */ /* 0x000fe400078e0a06 */
[----:B------:R-:W-:Y:S02]  /*1d20*/  IMAD.MOV R10, RZ, RZ, -R10 ;  /* 0x000000ffff0a7224 */ /* 0x000fe400078e0a0a */
[----:B------:R-:W-:Y:S01]  /*1d30*/  @!P2 IMAD.MOV R49, RZ, RZ, -R49 ;  /* 0x000000ffff31a224 */ /* 0x000fe200078e0a31 */
[C---:B------:R-:W-:Y:S01]  /*1d40*/  ISETP.GT.U32.AND P2, PT, R6.reuse, R57, PT ;  /* 0x000000390600720c */ /* 0x040fe20003f44070 */
[----:B------:R-:W-:Y:S02]  /*1d50*/  IMAD R59, R6, R10, R59 ;  /* 0x0000000a063b7224 */ /* 0x000fe400078e023b */
[----:B------:R-:W-:-:S04]  /*1d60*/  IMAD.HI.U32 R10, R12, R65, RZ ;  /* 0x000000410c0a7227 */ /* 0x000fc800078e00ff */
[----:B------:R-:W-:Y:S02]  /*1d70*/  IMAD.MOV R10, RZ, RZ, -R10 ;  /* 0x000000ffff0a7224 */ /* 0x000fe400078e0a0a */
[----:B------:R-:W-:-:S04]  /*1d80*/  IMAD.HI.U32 R8, R12, R63, RZ ;  /* 0x0000003f0c087227 */ /* 0x000fc800078e00ff */
[----:B------:R-:W-:Y:S01]  /*1d90*/  @!P5 IMAD.IADD R45, R45, 0x1, -R6 ;  /* 0x000000012d2dd824 */ /* 0x000fe200078e0a06 */
[C---:B------:R-:W-:Y:S01]  /*1da0*/  ISETP.GT.U32.AND P5, PT, R6.reuse, R53, PT ;  /* 0x000000350600720c */ /* 0x040fe20003fa4070 */
[C---:B------:R-:W-:Y:S02]  /*1db0*/  IMAD R65, R6.reuse, R10, R65 ;  /* 0x0000000a06417224 */ /* 0x040fe400078e0241 */
[----:B------:R-:W-:Y:S02]  /*1dc0*/  IMAD.MOV R8, RZ, RZ, -R8 ;  /* 0x000000ffff087224 */ /* 0x000fe400078e0a08 */
[----:B------:R-:W-:Y:S01]  /*1dd0*/  @!P2 IMAD.IADD R57, R57, 0x1, -R6 ;  /* 0x000000013939a824 */ /* 0x000fe200078e0a06 */
[C---:B------:R-:W-:Y:S01]  /*1de0*/  ISETP.GT.U32.AND P2, PT, R6.reuse, R65, PT ;  /* 0x000000410600720c */ /* 0x040fe20003f44070 */
[----:B------:R-:W-:Y:S02]  /*1df0*/  IMAD R63, R6, R8, R63 ;  /* 0x00000008063f7224 */ /* 0x000fe400078e023f */
[----:B------:R-:W-:-:S04]  /*1e00*/  IMAD.HI.U32 R8, R12, R67, RZ ;  /* 0x000000430c087227 */ /* 0x000fc800078e00ff */
[----:B------:R-:W-:Y:S01]  /*1e10*/  @!P3 IMAD.IADD R55, R55, 0x1, -R6 ;  /* 0x000000013737b824 */ /* 0x000fe200078e0a06 */
[C---:B------:R-:W-:Y:S01]  /*1e20*/  ISETP.GT.U32.AND P3, PT, R6.reuse, R59, PT ;  /* 0x0000003b0600720c */ /* 0x040fe20003f64070 */
[----:B------:R-:W-:Y:S02]  /*1e30*/  IMAD.MOV R10, RZ, RZ, -R8 ;  /* 0x000000ffff0a7224 */ /* 0x000fe400078e0a08 */
[--C-:B------:R-:W-:Y:S01]  /*1e40*/  @!P5 IMAD.IADD R53, R53, 0x1, -R6.reuse ;  /* 0x000000013535d824 */ /* 0x100fe200078e0a06 */
[----:B------:R-:W-:Y:S01]  /*1e50*/  ISETP.GT.U32.AND P4, PT, R6, R55, PT ;  /* 0x000000370600720c */ /* 0x000fe20003f84070 */
[----:B------:R-:W-:Y:S01]  /*1e60*/  IMAD.MOV.U32 R47, RZ, RZ, R45 ;  /* 0x000000ffff2f7224 */ /* 0x000fe200078e002d */
[----:B------:R-:W-:Y:S01]  /*1e70*/  ISETP.GE.AND P5, PT, R14, RZ, PT ;  /* 0x000000ff0e00720c */ /* 0x000fe20003fa6270 */
[C---:B------:R-:W-:Y:S01]  /*1e80*/  IMAD R67, R6.reuse, R10, R67 ;  /* 0x0000000a06437224 */ /* 0x040fe200078e0243 */
[----:B------:R-:W-:Y:S01]  /*1e90*/  LEA.HI R14, R11, R2, RZ, 0x1a ;  /* 0x000000020b0e7211 */ /* 0x000fe200078fd0ff */
[----:B------:R-:W-:Y:S01]  /*1ea0*/  @!P0 IMAD.MOV R47, RZ, RZ, -R47 ;  /* 0x000000ffff2f8224 */ /* 0x000fe200078e0a2f */
[C---:B------:R-:W-:Y:S01]  /*1eb0*/  ISETP.GT.U32.AND P0, PT, R6.reuse, R53, PT ;  /* 0x000000350600720c */ /* 0x040fe20003f04070 */
[----:B------:R-:W-:Y:S01]  /*1ec0*/  @!P2 IMAD.IADD R65, R65, 0x1, -R6 ;  /* 0x000000014141a824 */ /* 0x000fe200078e0a06 */
[----:B------:R-:W-:Y:S01]  /*1ed0*/  ISETP.GT.U32.AND P2, PT, R6, R67, PT ;  /* 0x000000430600720c */ /* 0x000fe20003f44070 */
[----:B------:R-:W-:-:S04]  /*1ee0*/  IMAD.HI.U32 R8, R12, R69, RZ ;  /* 0x000000450c087227 */ /* 0x000fc800078e00ff */
[----:B------:R-:W-:Y:S02]  /*1ef0*/  @!P3 IMAD.IADD R59, R59, 0x1, -R6 ;  /* 0x000000013b3bb824 */ /* 0x000fe400078e0a06 */
[----:B------:R-:W-:Y:S02]  /*1f00*/  IMAD.MOV R8, RZ, RZ, -R8 ;  /* 0x000000ffff087224 */ /* 0x000fe400078e0a08 */
[----:B------:R-:W-:Y:S01]  /*1f10*/  IMAD.HI.U32 R10, R12, R71, RZ ;  /* 0x000000470c0a7227 */ /* 0x000fe200078e00ff */
[----:B------:R-:W-:-:S03]  /*1f20*/  ISETP.GT.U32.AND P3, PT, R6, R59, PT ;  /* 0x0000003b0600720c */ /* 0x000fc60003f64070 */
[C---:B------:R-:W-:Y:S02]  /*1f30*/  IMAD R69, R6.reuse, R8, R69 ;  /* 0x0000000806457224 */ /* 0x040fe400078e0245 */
[--C-:B------:R-:W-:Y:S01]  /*1f40*/  @!P0 IMAD.IADD R53, R53, 0x1, -R6.reuse ;  /* 0x0000000135358824 */ /* 0x100fe200078e0a06 */
[C---:B------:R-:W-:Y:S01]  /*1f50*/  ISETP.GT.U32.AND P0, PT, R6.reuse, R63, PT ;  /* 0x0000003f0600720c */ /* 0x040fe20003f04070 */
[--C-:B------:R-:W-:Y:S01]  /*1f60*/  @!P2 IMAD.IADD R67, R67, 0x1, -R6.reuse ;  /* 0x000000014343a824 */ /* 0x100fe200078e0a06 */
[----:B------:R-:W-:Y:S01]  /*1f70*/  ISETP.GT.U32.AND P2, PT, R6, R69, PT ;  /* 0x000000450600720c */ /* 0x000fe20003f44070 */
[----:B------:R-:W-:Y:S01]  /*1f80*/  @!P4 IMAD.IADD R55, R55, 0x1, -R6 ;  /* 0x000000013737c824 */ /* 0x000fe200078e0a06 */
[----:B------:R-:W-:Y:S01]  /*1f90*/  ISETP.GE.AND P4, PT, R16, RZ, PT ;  /* 0x000000ff1000720c */ /* 0x000fe20003f86270 */
[----:B------:R-:W-:Y:S02]  /*1fa0*/  IMAD.MOV R16, RZ, RZ, -R10 ;  /* 0x000000ffff107224 */ /* 0x000fe400078e0a0a */
[----:B------:R-:W-:Y:S01]  /*1fb0*/  @!P3 IMAD.IADD R59, R59, 0x1, -R6 ;  /* 0x000000013b3bb824 */ /* 0x000fe200078e0a06 */
[----:B------:R-:W-:Y:S01]  /*1fc0*/  ISETP.GE.AND P3, PT, R20, RZ, PT ;  /* 0x000000ff1400720c */ /* 0x000fe20003f66270 */
[----:B------:R-:W-:-:S02]  /*1fd0*/  IMAD R71, R6, R16, R71 ;  /* 0x0000001006477224 */ /* 0x000fc400078e0247 */
[----:B------:R-:W-:Y:S02]  /*1fe0*/  VIADD R20, R14, 0x3e ;  /* 0x0000003e0e147836 */ /* 0x000fe40000000000 */
[--C-:B------:R-:W-:Y:S01]  /*1ff0*/  @!P0 IMAD.IADD R63, R63, 0x1, -R6.reuse ;  /* 0x000000013f3f8824 */ /* 0x100fe200078e0a06 */
[----:B------:R-:W-:Y:S01]  /*2000*/  ISETP.GE.AND P0, PT, R13, RZ, PT ;  /* 0x000000ff0d00720c */ /* 0x000fe20003f06270 */
[----:B------:R-:W-:Y:S01]  /*2010*/  @!P2 IMAD.IADD R69, R69, 0x1, -R6 ;  /* 0x000000014545a824 */ /* 0x000fe200078e0a06 */
[----:B------:R-:W-:Y:S01]  /*2020*/  ISETP.GT.U32.AND P2, PT, R6, R71, PT ;  /* 0x000000470600720c */ /* 0x000fe20003f44070 */
[C---:B------:R-:W-:Y:S01]  /*2030*/  VIADD R22, R14.reuse, 0x2e ;  /* 0x0000002e0e167836 */ /* 0x040fe20000000000 */
[----:B------:R-:W-:Y:S01]  /*2040*/  IABS R13, R20 ;  /* 0x00000014000d7213 */ /* 0x000fe20000000000 */
[C---:B------:R-:W-:Y:S02]  /*2050*/  VIADD R24, R14.reuse, 0x1e ;  /* 0x0000001e0e187836 */ /* 0x040fe40000000000 */
[----:B------:R-:W-:Y:S01]  /*2060*/  VIADD R14, R14, 0xe ;  /* 0x0000000e0e0e7836 */ /* 0x000fe20000000000 */
[----:B------:R-:W-:Y:S01]  /*2070*/  IABS R29, R22 ;  /* 0x00000016001d7213 */ /* 0x000fe20000000000 */
[----:B------:R-:W-:Y:S01]  /*2080*/  IMAD.HI.U32 R8, R12, R13, RZ ;  /* 0x0000000d0c087227 */ /* 0x000fe200078e00ff */
[----:B------:R-:W-:-:S02]  /*2090*/  IABS R45, R24 ;  /* 0x00000018002d7213 */ /* 0x000fc40000000000 */
[----:B------:R-:W-:Y:S01]  /*20a0*/  IABS R61, R14 ;  /* 0x0000000e003d7213 */ /* 0x000fe20000000000 */
[----:B------:R-:W-:Y:S01]  /*20b0*/  @!P1 IMAD.MOV R51, RZ, RZ, -R51 ;  /* 0x000000ffff339224 */ /* 0x000fe200078e0a33 */
[C---:B------:R-:W-:Y:S01]  /*20c0*/  ISETP.GT.U32.AND P1, PT, R6.reuse, R63, PT ;  /* 0x0000003f0600720c */ /* 0x040fe20003f24070 */
[----:B------:R-:W-:Y:S01]  /*20d0*/  @!P5 IMAD.MOV R55, RZ, RZ, -R55 ;  /* 0x000000ffff37d224 */ /* 0x000fe200078e0a37 */
[----:B------:R-:W-:Y:S01]  /*20e0*/  ISETP.GT.U32.AND P5, PT, R6, R67, PT ;  /* 0x000000430600720c */ /* 0x000fe20003fa4070 */
[----:B------:R-:W-:Y:S02]  /*20f0*/  IMAD.MOV R10, RZ, RZ, -R8 ;  /* 0x000000ffff0a7224 */ /* 0x000fe400078e0a08 */
[----:B------:R-:W-:-:S04]  /*2100*/  IMAD.HI.U32 R8, R12, R29, RZ ;  /* 0x0000001d0c087227 */ /* 0x000fc800078e00ff */
[----:B------:R-:W-:-:S04]  /*2110*/  IMAD.HI.U32 R16, R12, R61, RZ ;  /* 0x0000003d0c107227 */ /* 0x000fc800078e00ff */
[----:B------:R-:W-:Y:S01]  /*2120*/  @!P2 IMAD.IADD R71, R71, 0x1, -R6 ;  /* 0x000000014747a824 */ /* 0x000fe200078e0a06 */
[C---:B------:R-:W-:Y:S01]  /*2130*/  ISETP.GT.U32.AND P2, PT, R6.reuse, R65, PT ;  /* 0x000000410600720c */ /* 0x040fe20003f44070 */
[----:B------:R-:W-:Y:S02]  /*2140*/  IMAD R13, R6, R10, R13 ;  /* 0x0000000a060d7224 */ /* 0x000fe400078e020d */
[----:B------:R-:W-:-:S04]  /*2150*/  IMAD.HI.U32 R10, R12, R45, RZ ;  /* 0x0000002d0c0a7227 */ /* 0x000fc800078e00ff */
[----:B------:R-:W-:Y:S02]  /*2160*/  IMAD.MOV R8, RZ, RZ, -R8 ;  /* 0x000000ffff087224 */ /* 0x000fe400078e0a08 */
[----:B------:R-:W-:Y:S02]  /*2170*/  IMAD.MOV R16, RZ, RZ, -R16 ;  /* 0x000000ffff107224 */ /* 0x000fe400078e0a10 */
[----:B------:R-:W-:Y:S02]  /*2180*/  IMAD.MOV R10, RZ, RZ, -R10 ;  /* 0x000000ffff0a7224 */ /* 0x000fe400078e0a0a */
[C---:B------:R-:W-:Y:S02]  /*2190*/  IMAD R29, R6.reuse, R8, R29 ;  /* 0x00000008061d7224 */ /* 0x040fe400078e021d */
[C---:B------:R-:W-:Y:S02]  /*21a0*/  IMAD R61, R6.reuse, R16, R61 ;  /* 0x00000010063d7224 */ /* 0x040fe400078e023d */
[----:B------:R-:W-:Y:S01]  /*21b0*/  @!P4 IMAD.MOV R57, RZ, RZ, -R57 ;  /* 0x000000ffff39c224 */ /* 0x000fe200078e0a39 */
[----:B------:R-:W-:Y:S01]  /*21c0*/  ISETP.GT.U32.AND P4, PT, R6, R69, PT ;  /* 0x000000450600720c */ /* 0x000fe20003f84070 */
[----:B------:R-:W-:-:S04]  /*21d0*/  IMAD.HI.U32 R8, R12, R75, RZ ;  /* 0x0000004b0c087227 */ /* 0x000fc800078e00ff */
[C---:B------:R-:W-:Y:S02]  /*21e0*/  IMAD R45, R6.reuse, R10, R45 ;  /* 0x0000000a062d7224 */ /* 0x040fe400078e022d */
[----:B------:R-:W-:Y:S01]  /*21f0*/  @!P3 IMAD.MOV R59, RZ, RZ, -R59 ;  /* 0x000000ffff3bb224 */ /* 0x000fe200078e0a3b */
[C---:B------:R-:W-:Y:S01]  /*2200*/  ISETP.GT.U32.AND P3, PT, R6.reuse, R13, PT ;  /* 0x0000000d0600720c */ /* 0x040fe20003f64070 */
[--C-:B------:R-:W-:Y:S01]  /*2210*/  @!P1 IMAD.IADD R63, R63, 0x1, -R6.reuse ;  /* 0x000000013f3f9824 */ /* 0x100fe200078e0a06 */
[C---:B------:R-:W-:Y:S01]  /*2220*/  ISETP.GT.U32.AND P1, PT, R6.reuse, R29, PT ;  /* 0x0000001d0600720c */ /* 0x040fe20003f24070 */
[----:B------:R-:W-:Y:S01]  /*2230*/  @!P5 IMAD.IADD R67, R67, 0x1, -R6 ;  /* 0x000000014343d824 */ /* 0x000fe200078e0a06 */
[C---:B------:R-:W-:Y:S01]  /*2240*/  ISETP.GT.U32.AND P5, PT, R6.reuse, R61, PT ;  /* 0x0000003d0600720c */ /* 0x040fe20003fa4070 */
[----:B------:R-:W-:Y:S01]  /*2250*/  @!P6 IMAD.MOV R53, RZ, RZ, -R53 ;  /* 0x000000ffff35e224 */ /* 0x000fe200078e0a35 */
[----:B------:R-:W-:Y:S01]  /*2260*/  ISETP.GT.U32.AND P6, PT, R6, R71, PT ;  /* 0x000000470600720c */ /* 0x000fe20003fc4070 */
[----:B------:R-:W-:-:S02]  /*2270*/  IMAD.MOV R8, RZ, RZ, -R8 ;  /* 0x000000ffff087224 */ /* 0x000fc400078e0a08 */
[----:B------:R-:W-:-:S04]  /*2280*/  IMAD.HI.U32 R12, R12, R73, RZ ;  /* 0x000000490c0c7227 */ /* 0x000fc800078e00ff */
[----:B------:R-:W-:Y:S01]  /*2290*/  @!P2 IMAD.IADD R65, R65, 0x1, -R6 ;  /* 0x000000014141a824 */ /* 0x000fe200078e0a06 */
[C---:B------:R-:W-:Y:S01]  /*22a0*/  ISETP.GT.U32.AND P2, PT, R6.reuse, R45, PT ;  /* 0x0000002d0600720c */ /* 0x040fe20003f44070 */
[C---:B------:R-:W-:Y:S01]  /*22b0*/  IMAD R75, R6.reuse, R8, R75 ;  /* 0x00000008064b7224 */ /* 0x040fe200078e024b */
[----:B------:R-:W-:Y:S01]  /*22c0*/  LOP3.LUT R8, RZ, R5, RZ, 0x33, !PT ;  /* 0x00000005ff087212 */ /* 0x000fe200078e33ff */
[----:B------:R-:W-:Y:S02]  /*22d0*/  IMAD.MOV R12, RZ, RZ, -R12 ;  /* 0x000000ffff0c7224 */ /* 0x000fe400078e0a0c */
[--C-:B------:R-:W-:Y:S01]  /*22e0*/  @!P4 IMAD.IADD R69, R69, 0x1, -R6.reuse ;  /* 0x000000014545c824 */ /* 0x100fe200078e0a06 */
[C---:B------:R-:W-:Y:S01]  /*22f0*/  ISETP.GT.U32.AND P4, PT, R6.reuse, R75, PT ;  /* 0x0000004b0600720c */ /* 0x040fe20003f84070 */
[----:B------:R-:W-:Y:S02]  /*2300*/  IMAD R73, R6, R12, R73 ;  /* 0x0000000c06497224 */ /* 0x000fe400078e0249 */
[--C-:B------:R-:W-:Y:S01]  /*2310*/  @!P3 IMAD.IADD R13, R13, 0x1, -R6.reuse ;  /* 0x000000010d0db824 */ /* 0x100fe200078e0a06 */
[----:B------:R-:W-:Y:S01]  /*2320*/  ISETP.GE.AND P3, PT, R28, RZ, PT ;  /* 0x000000ff1c00720c */ /* 0x000fe20003f66270 */
[--C-:B------:R-:W-:Y:S01]  /*2330*/  @!P1 IMAD.IADD R29, R29, 0x1, -R6.reuse ;  /* 0x000000011d1d9824 */ /* 0x100fe200078e0a06 */
[----:B------:R-:W-:Y:S01]  /*2340*/  ISETP.GE.AND P1, PT, R30, RZ, PT ;  /* 0x000000ff1e00720c */ /* 0x000fe20003f26270 */
[--C-:B------:R-:W-:Y:S01]  /*2350*/  @!P5 IMAD.IADD R61, R61, 0x1, -R6.reuse ;  /* 0x000000013d3dd824 */ /* 0x100fe200078e0a06 */
[----:B------:R-:W-:Y:S01]  /*2360*/  ISETP.GT.U32.AND P5, PT, R6, R73, PT ;  /* 0x000000490600720c */ /* 0x000fe20003fa4070 */
[--C-:B------:R-:W-:Y:S01]  /*2370*/  @!P6 IMAD.IADD R71, R71, 0x1, -R6.reuse ;  /* 0x000000014747e824 */ /* 0x100fe200078e0a06 */
[----:B------:R-:W-:Y:S01]  /*2380*/  ISETP.GE.AND P6, PT, R26, RZ, PT ;  /* 0x000000ff1a00720c */ /* 0x000fe20003fc6270 */
[--C-:B------:R-:W-:Y:S01]  /*2390*/  @!P2 IMAD.IADD R45, R45, 0x1, -R6.reuse ;  /* 0x000000012d2da824 */ /* 0x100fe200078e0a06 */
[----:B------:R-:W-:Y:S01]  /*23a0*/  ISETP.GE.AND P2, PT, R32, RZ, PT ;  /* 0x000000ff2000720c */ /* 0x000fe20003f46270 */
[--C-:B------:R-:W-:Y:S01]  /*23b0*/  @!P4 IMAD.IADD R75, R75, 0x1, -R6.reuse ;  /* 0x000000014b4bc824 */ /* 0x100fe200078e0a06 */
[C---:B------:R-:W-:Y:S01]  /*23c0*/  ISETP.GT.U32.AND P4, PT, R6.reuse, R29, PT ;  /* 0x0000001d0600720c */ /* 0x040fe20003f84070 */
[----:B------:R-:W-:Y:S01]  /*23d0*/  @!P0 IMAD.MOV R63, RZ, RZ, -R63 ;  /* 0x000000ffff3f8224 */ /* 0x000fe200078e0a3f */
[C---:B------:R-:W-:Y:S01]  /*23e0*/  ISETP.GT.U32.AND P0, PT, R6.reuse, R13, PT ;  /* 0x0000000d0600720c */ /* 0x040fe20003f04070 */
[----:B------:R-:W-:Y:S01]  /*23f0*/  @!P3 IMAD.MOV R67, RZ, RZ, -R67 ;  /* 0x000000ffff43b224 */ /* 0x000fe200078e0a43 */
[C---:B------:R-:W-:Y:S01]  /*2400*/  ISETP.GT.U32.AND P3, PT, R6.reuse, R45, PT ;  /* 0x0000002d0600720c */ /* 0x040fe20003f64070 */
[----:B------:R-:W-:Y:S01]  /*2410*/  @!P1 IMAD.MOV R69, RZ, RZ, -R69 ;  /* 0x000000ffff459224 */ /* 0x000fe200078e0a45 */
[----:B------:R-:W-:Y:S01]  /*2420*/  ISETP.GT.U32.AND P1, PT, R6, R75, PT ;  /* 0x0000004b0600720c */ /* 0x000fe20003f24070 */
[--C-:B------:R-:W-:Y:S01]  /*2430*/  @!P5 IMAD.IADD R73, R73, 0x1, -R6.reuse ;  /* 0x000000014949d824 */ /* 0x100fe200078e0a06 */
[----:B------:R-:W-:Y:S01]  /*2440*/  ISETP.GE.AND P5, PT, R20, RZ, PT ;  /* 0x000000ff1400720c */ /* 0x000fe20003fa6270 */
[----:B------:R-:W-:Y:S01]  /*2450*/  @!P6 IMAD.MOV R65, RZ, RZ, -R65 ;  /* 0x000000ffff41e224 */ /* 0x000fe200078e0a41 */
[C---:B------:R-:W-:Y:S01]  /*2460*/  ISETP.GT.U32.AND P6, PT, R6.reuse, R61, PT ;  /* 0x0000003d0600720c */ /* 0x040fe20003fc4070 */
[----:B------:R-:W-:Y:S01]  /*2470*/  @!P2 IMAD.MOV R71, RZ, RZ, -R71 ;  /* 0x000000ffff47a224 */ /* 0x000fe200078e0a47 */
[----:B------:R-:W-:Y:S01]  /*2480*/  ISETP.GT.U32.AND P2, PT, R6, R73, PT ;  /* 0x000000490600720c */ /* 0x000fe20003f44070 */
[--C-:B------:R-:W-:Y:S01]  /*2490*/  @!P4 IMAD.IADD R29, R29, 0x1, -R6.reuse ;  /* 0x000000011d1dc824 */ /* 0x100fe200078e0a06 */
[----:B------:R-:W-:Y:S01]  /*24a0*/  ISETP.GE.AND P4, PT, R24, RZ, PT ;  /* 0x000000ff1800720c */ /* 0x000fe20003f86270 */
[--C-:B------:R-:W-:Y:S01]  /*24b0*/  @!P0 IMAD.IADD R13, R13, 0x1, -R6.reuse ;  /* 0x000000010d0d8824 */ /* 0x100fe200078e0a06 */
[----:B------:R-:W-:Y:S01]  /*24c0*/  ISETP.GE.AND P0, PT, R22, RZ, PT ;  /* 0x000000ff1600720c */ /* 0x000fe20003f06270 */
[--C-:B------:R-:W-:Y:S01]  /*24d0*/  @!P3 IMAD.IADD R45, R45, 0x1, -R6.reuse ;  /* 0x000000012d2db824 */ /* 0x100fe200078e0a06 */
[----:B------:R-:W-:Y:S01]  /*24e0*/  ISETP.GE.AND P3, PT, R14, RZ, PT ;  /* 0x000000ff0e00720c */ /* 0x000fe20003f66270 */
[----:B------:R-:W-:Y:S01]  /*24f0*/  @!P1 IMAD.IADD R75, R75, 0x1, -R6 ;  /* 0x000000014b4b9824 */ /* 0x000fe200078e0a06 */
[----:B------:R-:W-:Y:S01]  /*2500*/  ISETP.GE.AND P1, PT, R34, RZ, PT ;  /* 0x000000ff2200720c */ /* 0x000fe20003f26270 */
[----:B------:R-:W-:-:S02]  /*2510*/  @!P5 IMAD.MOV R13, RZ, RZ, -R13 ;  /* 0x000000ffff0dd224 */ /* 0x000fc400078e0a0d */
[--C-:B------:R-:W-:Y:S01]  /*2520*/  @!P6 IMAD.IADD R61, R61, 0x1, -R6.reuse ;  /* 0x000000013d3de824 */ /* 0x100fe200078e0a06 */
[----:B------:R-:W-:Y:S01]  /*2530*/  ISETP.GE.AND P6, PT, R18, RZ, PT ;  /* 0x000000ff1200720c */ /* 0x000fe20003fc6270 */
[----:B------:R-:W-:Y:S01]  /*2540*/  @!P2 IMAD.IADD R73, R73, 0x1, -R6 ;  /* 0x000000014949a824 */ /* 0x000fe200078e0a06 */
[----:B------:R-:W-:Y:S01]  /*2550*/  ISETP.NE.AND P2, PT, R5, RZ, PT ;  /* 0x000000ff0500720c */ /* 0x000fe20003f45270 */
[----:B------:R-:W-:Y:S01]  /*2560*/  IMAD R6, R153, UR8, RZ ;  /* 0x0000000899067c24 */ /* 0x000fe2000f8e02ff */
[----:B------:R-:W-:Y:S01]  /*2570*/  USHF.L.U32 UR8, UR8, 0x6, URZ ;  /* 0x0000000608087899 */ /* 0x000fe2000800063f */
[----:B------:R-:W-:Y:S01]  /*2580*/  @!P0 IMAD.MOV R29, RZ, RZ, -R29 ;  /* 0x000000ffff1d8224 */ /* 0x000fe200078e0a1d */
[----:B------:R-:W-:Y:S01]  /*2590*/  SEL R13, R8, R13, !P2 ;  /* 0x0000000d080d7207 */ /* 0x000fe20005000000 */
[----:B------:R-:W-:Y:S01]  /*25a0*/  @!P4 IMAD.MOV R45, RZ, RZ, -R45 ;  /* 0x000000ffff2dc224 */ /* 0x000fe200078e0a2d */
[----:B------:R-:W-:Y:S01]  /*25b0*/  IADD3 R10, P5, R6, UR4, RZ ;  /* 0x00000004060a7c10 */ /* 0x000fe2000ffbe0ff */
[----:B------:R-:W-:Y:S01]  /*25c0*/  @!P3 IMAD.MOV R61, RZ, RZ, -R61 ;  /* 0x000000ffff3db224 */ /* 0x000fe200078e0a3d */
[----:B------:R-:W-:Y:S01]  /*25d0*/  SEL R15, R8, R15, !P2 ;  /* 0x0000000f080f7207 */ /* 0x000fe20005000000 */
[----:B------:R-:W-:Y:S01]  /*25e0*/  @!P1 IMAD.MOV R73, RZ, RZ, -R73 ;  /* 0x000000ffff499224 */ /* 0x000fe200078e0a49 */
[----:B------:R-:W-:Y:S01]  /*25f0*/  LEA.HI.X.SX32 R12, R6, UR5, 0x1, P5 ;  /* 0x00000005060c7c11 */ /* 0x000fe2000a8f0eff */
[----:B------:R-:W-:Y:S01]  /*2600*/  @!P6 IMAD.MOV R75, RZ, RZ, -R75 ;  /* 0x000000ffff4be224 */ /* 0x000fe200078e0a4b */
[----:B------:R-:W-:Y:S01]  /*2610*/  ULDC UR5, c[0x0][0x240] ;  /* 0x0000900000057ab9 */ /* 0x000fe20000000800 */
[C---:B------:R-:W-:Y:S01]  /*2620*/  SEL R17, R8.reuse, R17, !P2 ;  /* 0x0000001108117207 */ /* 0x040fe20005000000 */
[----:B------:R-:W-:Y:S01]  /*2630*/  IMAD R13, R13, UR5, RZ ;  /* 0x000000050d0d7c24 */ /* 0x000fe2000f8e02ff */
[C---:B------:R-:W-:Y:S01]  /*2640*/  SEL R19, R8.reuse, R19, !P2 ;  /* 0x0000001308137207 */ /* 0x040fe20005000000 */
[----:B------:R-:W-:Y:S01]  /*2650*/  ULDC UR4, c[0x0][0x234] ;  /* 0x00008d0000047ab9 */ /* 0x000fe20000000800 */
[C---:B------:R-:W-:Y:S01]  /*2660*/  SEL R21, R8.reuse, R21, !P2 ;  /* 0x0000001508157207 */ /* 0x040fe20005000000 */
[----:B------:R-:W-:Y:S01]  /*2670*/  IMAD R5, R7, UR4, RZ ;  /* 0x0000000407057c24 */ /* 0x000fe2000f8e02ff */
        /* <DEDUP_REMOVED lines=52> */
[----:B------:R-:W-:Y:S01]  /*29c0*/  SEL R8, R8, R75, !P2 ;  /* 0x0000004b08087207 */ /* 0x000fe20005000000 */
[----:B------:R-:W-:Y:S01]  /*29d0*/  IMAD R67, R67, UR5, RZ ;  /* 0x0000000543437c24 */ /* 0x000fe2000f8e02ff */
[-C--:B------:R-:W-:Y:S01]  /*29e0*/  IADD3 R7, P0, R13, R10.reuse, RZ ;  /* 0x0000000a0d077210 */ /* 0x080fe20007f1e0ff */
[----:B------:R-:W-:Y:S01]  /*29f0*/  IMAD R69, R69, UR5, RZ ;  /* 0x0000000545457c24 */ /* 0x000fe2000f8e02ff */
[-C--:B------:R-:W-:Y:S01]  /*2a00*/  IADD3 R14, P2, R17, R10.reuse, RZ ;  /* 0x0000000a110e7210 */ /* 0x080fe20007f5e0ff */
[----:B------:R-:W-:Y:S01]  /*2a10*/  IMAD R6, R8, UR5, RZ ;  /* 0x0000000508067c24 */ /* 0x000fe2000f8e02ff */
[----:B------:R-:W-:Y:S01]  /*2a20*/  IADD3 R8, P1, R15, R10, RZ ;  /* 0x0000000a0f087210 */ /* 0x000fe20007f3e0ff */
[----:B------:R0:W-:Y:S01]  /*2a30*/  STL [R1+0x18], R7 ;  /* 0x0000180701007387 */ /* 0x0001e20000100800 */
[----:B------:R-:W-:Y:S01]  /*2a40*/  IMAD R71, R71, UR5, RZ ;  /* 0x0000000547477c24 */ /* 0x000fe2000f8e02ff */
[----:B------:R-:W-:Y:S01]  /*2a50*/  CS2R R74, SRZ ;  /* 0x00000000004a7805 */ /* 0x000fe2000001ff00 */
[----:B------:R-:W-:Y:S01]  /*2a60*/  IMAD R73, R73, UR5, RZ ;  /* 0x0000000549497c24 */ /* 0x000fe2000f8e02ff */
[----:B------:R1:W-:Y:S01]  /*2a70*/  STL [R1+0x20], R8 ;  /* 0x0000200801007387 */ /* 0x0003e20000100800 */
[----:B------:R-:W-:Y:S01]  /*2a80*/  IMAD R4, R4, UR4, RZ ;  /* 0x0000000404047c24 */ /* 0x000fe2000f8e02ff */
[----:B------:R-:W-:-:S02]  /*2a90*/  UIADD3 UR4, UR7, 0x4000, URZ ;  /* 0x0000400007047890 */ /* 0x000fc4000fffe03f */
[----:B------:R2:W-:Y:S01]  /*2aa0*/  STL [R1+0x28], R14 ;  /* 0x0000280e01007387 */ /* 0x0005e20000100800 */
[----:B------:R-:W-:Y:S01]  /*2ab0*/  UMOV UR5, URZ ;  /* 0x0000003f00057c82 */ /* 0x000fe20008000000 */
[-C--:B0-----:R-:W-:Y:S01]  /*2ac0*/  IADD3 R7, P3, R19, R10.reuse, RZ ;  /* 0x0000000a13077210 */ /* 0x081fe20007f7e0ff */
[----:B------:R-:W-:Y:S01]  /*2ad0*/  USHF.R.U32.HI UR4, URZ, 0x4, UR4 ;  /* 0x000000043f047899 */ /* 0x000fe20008011604 */
[----:B-1----:R-:W-:-:S03]  /*2ae0*/  IADD3 R8, P4, R21, R10, RZ ;  /* 0x0000000a15087210 */ /* 0x002fc60007f9e0ff */
[----:B------:R0:W-:Y:S01]  /*2af0*/  STL [R1+0x30], R7 ;  /* 0x0000300701007387 */ /* 0x0001e20000100800 */
[----:B------:R-:W-:Y:S01]  /*2b00*/  USGXT.U32 UR4, UR4, 0xe ;  /* 0x0000000e0404789a */ /* 0x000fe20008000000 */
[----:B--2---:R-:W-:Y:S02]  /*2b10*/  IADD3 R14, P5, R23, R10, RZ ;  /* 0x0000000a170e7210 */ /* 0x004fe40007fbe0ff */
[----:B------:R1:W-:Y:S01]  /*2b20*/  STL [R1+0x38], R8 ;  /* 0x0000380801007387 */ /* 0x0003e20000100800 */
[----:B------:R-:W-:-:S03]  /*2b30*/  UIADD3.64 UR38, UR4, -UR38, URZ ;  /* 0x8000002604267297 */ /* 0x000fc6000fffe03f */
[----:B------:R-:W-:Y:S01]  /*2b40*/  STL [R1+0x40], R14 ;  /* 0x0000400e01007387 */ /* 0x000fe20000100800 */
[----:B0-----:R-:W-:Y:S02]  /*2b50*/  IADD3 R7, P6, R25, R10, RZ ;  /* 0x0000000a19077210 */ /* 0x001fe40007fde0ff */
[----:B-1----:R-:W-:-:S03]  /*2b60*/  LEA.HI.X.SX32 R8, R13, R12, 0x1, P0 ;  /* 0x0000000c0d087211 */ /* 0x002fc600000f0eff */
[----:B------:R0:W-:Y:S01]  /*2b70*/  STL [R1+0x48], R7 ;  /* 0x0000480701007387 */ /* 0x0001e20000100800 */
[----:B------:R-:W-:-:S03]  /*2b80*/  IADD3 R13, P0, R27, R10, RZ ;  /* 0x0000000a1b0d7210 */ /* 0x000fc60007f1e0ff */
[----:B------:R1:W-:Y:S04]  /*2b90*/  STL [R1+0x14], R8 ;  /* 0x0000140801007387 */ /* 0x0003e80000100800 */
[----:B------:R2:W-:Y:S01]  /*2ba0*/  STL [R1+0x50], R13 ;  /* 0x0000500d01007387 */ /* 0x0005e20000100800 */
[----:B0-----:R-:W-:Y:S02]  /*2bb0*/  LEA.HI.X.SX32 R7, R15, R12, 0x1, P1 ;  /* 0x0000000c0f077211 */ /* 0x001fe400008f0eff */
[----:B-1----:R-:W-:-:S03]  /*2bc0*/  IADD3 R8, P1, R29, R10, RZ ;  /* 0x0000000a1d087210 */ /* 0x002fc60007f3e0ff */
[----:B------:R0:W-:Y:S01]  /*2bd0*/  STL [R1+0x1c], R7 ;  /* 0x00001c0701007387 */ /* 0x0001e20000100800 */
[----:B--2---:R-:W-:-:S03]  /*2be0*/  LEA.HI.X.SX32 R13, R17, R12, 0x1, P2 ;  /* 0x0000000c110d7211 */ /* 0x004fc600010f0eff */
[----:B------:R1:W-:Y:S04]  /*2bf0*/  STL [R1+0x58], R8 ;  /* 0x0000580801007387 */ /* 0x0003e80000100800 */
[----:B------:R2:W-:Y:S01]  /*2c00*/  STL [R1+0x24], R13 ;  /* 0x0000240d01007387 */ /* 0x0005e20000100800 */
[----:B0-----:R-:W-:Y:S02]  /*2c10*/  IADD3 R7, P2, R31, R10, RZ ;  /* 0x0000000a1f077210 */ /* 0x001fe40007f5e0ff */
[----:B-1----:R-:W-:-:S03]  /*2c20*/  LEA.HI.X.SX32 R8, R19, R12, 0x1, P3 ;  /* 0x0000000c13087211 */ /* 0x002fc600018f0eff */
[----:B------:R0:W-:Y:S01]  /*2c30*/  STL [R1+0x60], R7 ;  /* 0x0000600701007387 */ /* 0x0001e20000100800 */
[----:B--2---:R-:W-:-:S03]  /*2c40*/  IADD3 R13, P3, R33, R10, RZ ;  /* 0x0000000a210d7210 */ /* 0x004fc60007f7e0ff */
        /* <DEDUP_REMOVED lines=11> */
[----:B------:R-:W-:Y:S02]  /*2d00*/  CS2R R24, SRZ ;  /* 0x0000000000187805 */ /* 0x000fe4000001ff00 */
[----:B--2---:R-:W-:Y:S01]  /*2d10*/  IADD3 R13, P6, R39, R10, RZ ;  /* 0x0000000a270d7210 */ /* 0x004fe20007fde0ff */
[----:B------:R1:W-:Y:S04]  /*2d20*/  STL [R1+0x44], R8 ;  /* 0x0000440801007387 */ /* 0x0003e80000100800 */
[----:B------:R2:W-:Y:S01]  /*2d30*/  STL [R1+0x80], R13 ;  /* 0x0000800d01007387 */ /* 0x0005e20000100800 */
[----:B0-----:R-:W-:Y:S02]  /*2d40*/  LEA.HI.X.SX32 R7, R27, R12, 0x1, P0 ;  /* 0x0000000c1b077211 */ /* 0x001fe400000f0eff */
[----:B------:R-:W-:-:S02]  /*2d50*/  CS2R R26, SRZ ;  /* 0x00000000001a7805 */ /* 0x000fc4000001ff00 */
[----:B-1----:R-:W-:Y:S01]  /*2d60*/  IADD3 R8, P0, R41, R10, RZ ;  /* 0x0000000a29087210 */ /* 0x002fe20007f1e0ff */
[----:B------:R0:W-:Y:S01]  /*2d70*/  STL [R1+0x4c], R7 ;  /* 0x00004c0701007387 */ /* 0x0001e20000100800 */
[----:B--2---:R-:W-:-:S03]  /*2d80*/  LEA.HI.X.SX32 R13, R29, R12, 0x1, P1 ;  /* 0x0000000c1d0d7211 */ /* 0x004fc600008f0eff */
[----:B------:R1:W-:Y:S01]  /*2d90*/  STL [R1+0x88], R8 ;  /* 0x0000880801007387 */ /* 0x0003e20000100800 */
[----:B------:R-:W-:-:S03]  /*2da0*/  CS2R R28, SRZ ;  /* 0x00000000001c7805 */ /* 0x000fc6000001ff00 */
        /* <DEDUP_REMOVED lines=65> */
[C---:B--2---:R-:W-:Y:S01]  /*31c0*/  IADD3 R13, P0, R69.reuse, R10, RZ ;  /* 0x0000000a450d7210 */ /* 0x044fe20007f1e0ff */
[----:B------:R1:W-:Y:S03]  /*31d0*/  STL [R1+0xbc], R8 ;  /* 0x0000bc0801007387 */ /* 0x0003e60000100800 */
[-C--:B------:R-:W-:Y:S01]  /*31e0*/  LEA.HI.X.SX32 R14, R69, R12.reuse, 0x1, P0 ;  /* 0x0000000c450e7211 */ /* 0x080fe200000f0eff */
[----:B------:R2:W-:Y:S01]  /*31f0*/  STL [R1+0xf8], R13 ;  /* 0x0000f80d01007387 */ /* 0x0005e20000100800 */
[----:B------:R-:W-:Y:S02]  /*3200*/  CS2R R68, SRZ ;  /* 0x0000000000447805 */ /* 0x000fe4000001ff00 */
[----:B0-----:R-:W-:-:S02]  /*3210*/  LEA.HI.X.SX32 R7, R57, R12, 0x1, P1 ;  /* 0x0000000c39077211 */ /* 0x001fc400008f0eff */
[----:B------:R-:W-:Y:S02]  /*3220*/  CS2R R56, SRZ ;  /* 0x0000000000387805 */ /* 0x000fe4000001ff00 */
        /* <DEDUP_REMOVED lines=9> */
[C---:B------:R-:W-:Y:S02]  /*32c0*/  IADD3 R10, P3, R6.reuse, R10, RZ ;  /* 0x0000000a060a7210 */ /* 0x040fe40007f7e0ff */
[----:B------:R-:W-:Y:S02]  /*32d0*/  CS2R R60, SRZ ;  /* 0x00000000003c7805 */ /* 0x000fe4000001ff00 */
[-C--:B--2---:R-:W-:Y:S01]  /*32e0*/  LEA.HI.X.SX32 R13, R65, R12.reuse, 0x1, P5 ;  /* 0x0000000c410d7211 */ /* 0x084fe200028f0eff */
[----:B------:R1:W-:Y:S01]  /*32f0*/  STL [R1+0xd4], R8 ;  /* 0x0000d40801007387 */ /* 0x0003e20000100800 */
[-C--:B------:R-:W-:Y:S02]  /*3300*/  LEA.HI.X.SX32 R6, R6, R12.reuse, 0x1, P3 ;  /* 0x0000000c06067211 */ /* 0x080fe400018f0eff */
[----:B------:R-:W-:Y:S01]  /*3310*/  CS2R R64, SRZ ;  /* 0x0000000000407805 */ /* 0x000fe2000001ff00 */
[----:B------:R2:W-:Y:S01]  /*3320*/  STL [R1+0x110], R10 ;  /* 0x0001100a01007387 */ /* 0x0005e20000100800 */
[----:B0-----:R-:W-:-:S02]  /*3330*/  LEA.HI.X.SX32 R7, R63, R12, 0x1, P4 ;  /* 0x0000000c3f077211 */ /* 0x001fc400020f0eff */
[----:B------:R-:W-:Y:S02]  /*3340*/  CS2R R62, SRZ ;  /* 0x00000000003e7805 */ /* 0x000fe4000001ff00 */
[----:B-1----:R-:W-:Y:S01]  /*3350*/  IADD3 R8, P4, R4, UR10, RZ ;  /* 0x0000000a04087c10 */ /* 0x002fe2000ff9e0ff */
[----:B------:R0:W-:Y:S01]  /*3360*/  STL [R1+0xdc], R7 ;  /* 0x0000dc0701007387 */ /* 0x0001e20000100800 */
[----:B--2---:R-:W-:-:S03]  /*3370*/  LEA.HI.X.SX32 R10, R67, R12, 0x1, P6 ;  /* 0x0000000c430a7211 */ /* 0x004fc600030f0eff */
[----:B------:R1:W-:Y:S01]  /*3380*/  STL [R1+0xe4], R13 ;  /* 0x0000e40d01007387 */ /* 0x0003e20000100800 */
[----:B------:R-:W-:Y:S02]  /*3390*/  LEA.HI.X.SX32 R4, R4, UR11, 0x1, P4 ;  /* 0x0000000b04047c11 */ /* 0x000fe4000a0f0eff */
[----:B------:R-:W-:Y:S01]  /*33a0*/  CS2R R66, SRZ ;  /* 0x0000000000427805 */ /* 0x000fe2000001ff00 */
[----:B------:R2:W-:Y:S01]  /*33b0*/  STL [R1+0xec], R10 ;  /* 0x0000ec0a01007387 */ /* 0x0005e20000100800 */
[C---:B0-----:R-:W-:Y:S01]  /*33c0*/  IADD3 R7, P5, R5.reuse, UR10, RZ ;  /* 0x0000000a05077c10 */ /* 0x041fe2000ffbe0ff */
[----:B------:R-:W-:Y:S02]  /*33d0*/  USHF.R.U32.HI UR10, URZ, 0x4, UR7 ;  /* 0x000000043f0a7899 */ /* 0x000fe40008011607 */
[----:B------:R-:W-:Y:S01]  /*33e0*/  STL [R1+0xf4], R14 ;  /* 0x0000f40e01007387 */ /* 0x000fe20000100800 */
[----:B------:R-:W-:Y:S01]  /*33f0*/  LEA.HI.X.SX32 R5, R5, UR11, 0x1, P5 ;  /* 0x0000000b05057c11 */ /* 0x000fe2000a8f0eff */
[----:B------:R-:W-:Y:S01]  /*3400*/  ULDC UR11, c[0x0][0x238] ;  /* 0x00008e00000b7ab9 */ /* 0x000fe20000000800 */
[-C--:B-1----:R-:W-:Y:S01]  /*3410*/  LEA.HI.X.SX32 R13, R71, R12.reuse, 0x1, P1 ;  /* 0x0000000c470d7211 */ /* 0x082fe200008f0eff */
[----:B------:R-:W-:Y:S01]  /*3420*/  UIMAD UR12, UR11, 0x3f, URZ ;  /* 0x0000003f0b0c78a4 */ /* 0x000fe2000f8e023f */
[----:B--2---:R-:W-:Y:S01]  /*3430*/  LEA.HI.X.SX32 R10, R73, R12, 0x1, P2 ;  /* 0x0000000c490a7211 */ /* 0x004fe200010f0eff */
[----:B------:R-:W-:Y:S01]  /*3440*/  UIMAD UR60, UR11, 0x3e, URZ ;  /* 0x0000003e0b3c78a4 */ /* 0x000fe2000f8e023f */
[----:B------:R-:W-:Y:S01]  /*3450*/  CS2R R70, SRZ ;  /* 0x0000000000467805 */ /* 0x000fe2000001ff00 */
[----:B------:R-:W-:Y:S01]  /*3460*/  STL [R1+0xfc], R13 ;  /* 0x0000fc0d01007387 */ /* 0x000fe20000100800 */
[----:B------:R-:W-:-:S02]  /*3470*/  USHF.R.S32.HI UR5, URZ, 0x1f, UR12 ;  /* 0x0000001f3f057899 */ /* 0x000fc4000801140c */
[----:B------:R-:W-:Y:S01]  /*3480*/  IADD3 R12, P0, R7, UR12, RZ ;  /* 0x0000000c070c7c10 */ /* 0x000fe2000ff1e0ff */
[----:B------:R-:W-:Y:S01]  /*3490*/  USHF.R.S32.HI UR15, URZ, 0x1f, UR60 ;  /* 0x0000001f3f0f7899 */ /* 0x000fe2000801143c */
[----:B------:R0:W-:Y:S01]  /*34a0*/  STL [R1+0x104], R10 ;  /* 0x0001040a01007387 */ /* 0x0001e20000100800 */
[----:B------:R-:W-:Y:S01]  /*34b0*/  UIMAD UR14, UR11, 0x3d, URZ ;  /* 0x0000003d0b0e78a4 */ /* 0x000fe2000f8e023f */
[----:B------:R-:W-:Y:S01]  /*34c0*/  CS2R R72, SRZ ;  /* 0x0000000000487805 */ /* 0x000fe2000001ff00 */
[----:B------:R-:W-:Y:S01]  /*34d0*/  UIMAD UR19, UR11, 0x3c, URZ ;  /* 0x0000003c0b1378a4 */ /* 0x000fe2000f8e023f */
[----:B------:R1:W-:Y:S01]  /*34e0*/  STL [R1+0x10c], R6 ;  /* 0x00010c0601007387 */ /* 0x0003e20000100800 */
[----:B------:R-:W-:Y:S02]  /*34f0*/  UIMAD UR18, UR11, 0x3b, URZ ;  /* 0x0000003b0b1278a4 */ /* 0x000fe4000f8e023f */
[----:B------:R-:W-:Y:S02]  /*3500*/  UIMAD UR23, UR11, 0x3a, URZ ;  /* 0x0000003a0b1778a4 */ /* 0x000fe4000f8e023f */
[----:B------:R-:W-:Y:S01]  /*3510*/  UIMAD UR22, UR11, 0x39, URZ ;  /* 0x000000390b1678a4 */ /* 0x000fe2000f8e023f */
[----:B0-----:R-:W-:Y:S01]  /*3520*/  IMAD.SHL.U32 R10, R11, 0x8, RZ ;  /* 0x000000080b0a7824 */ /* 0x001fe200078e00ff */
[----:B------:R-:W-:Y:S01]  /*3530*/  IADD3 R11, P1, R8, UR12, RZ ;  /* 0x0000000c080b7c10 */ /* 0x000fe2000ff3e0ff */
[----:B------:R-:W-:-:S02]  /*3540*/  UIMAD UR27, UR11, 0x38, URZ ;  /* 0x000000380b1b78a4 */ /* 0x000fc4000f8e023f */
[----:B------:R-:W-:Y:S01]  /*3550*/  UIMAD UR26, UR11, 0x37, URZ ;  /* 0x000000370b1a78a4 */ /* 0x000fe2000f8e023f */
[----:B------:R0:W-:Y:S01]  /*3560*/  STL [R1+0x580], R10 ;  /* 0x0005800a01007387 */ /* 0x0001e20000100800 */
[----:B------:R-:W-:Y:S01]  /*3570*/  UIMAD UR31, UR11, 0x36, URZ ;  /* 0x000000360b1f78a4 */ /* 0x000fe2000f8e023f */
[----:B-1----:R-:W-:Y:S01]  /*3580*/  IMAD.MOV.U32 R6, RZ, RZ, RZ ;  /* 0x000000ffff067224 */ /* 0x002fe200078e00ff */
[----:B------:R-:W-:Y:S01]  /*3590*/  UIMAD UR30, UR11, 0x35, URZ ;  /* 0x000000350b1e78a4 */ /* 0x000fe2000f8e023f */
[----:B------:R1:W-:Y:S01]  /*35a0*/  STL [R1+0x118], R12 ;  /* 0x0001180c01007387 */ /* 0x0003e20000100800 */
[----:B------:R-:W-:Y:S02]  /*35b0*/  UIMAD UR35, UR11, 0x34, URZ ;  /* 0x000000340b2378a4 */ /* 0x000fe4000f8e023f */
[----:B------:R-:W-:Y:S01]  /*35c0*/  UIMAD UR34, UR11, 0x33, URZ ;  /* 0x000000330b2278a4 */ /* 0x000fe2000f8e023f */
[----:B------:R2:W-:Y:S01]  /*35d0*/  STL [R1+0x120], R11 ;  /* 0x0001200b01007387 */ /* 0x0005e20000100800 */
[----:B------:R-:W-:Y:S01]  /*35e0*/  UIMAD UR41, UR11, 0x32, URZ ;  /* 0x000000320b2978a4 */ /* 0x000fe2000f8e023f */
[----:B0-----:R-:W-:Y:S01]  /*35f0*/  LOP3.LUT R10, R10, 0x30, RZ, 0xc0, !PT ;  /* 0x000000300a0a7812 */ /* 0x001fe200078ec0ff */
[----:B------:R-:W-:-:S02]  /*3600*/  UIMAD UR40, UR11, 0x31, URZ ;  /* 0x000000310b2878a4 */ /* 0x000fc4000f8e023f */
[----:B------:R-:W-:Y:S01]  /*3610*/  UIMAD UR46, UR11, 0x30, URZ ;  /* 0x000000300b2e78a4 */ /* 0x000fe2000f8e023f */
[----:B-1----:R-:W-:Y:S01]  /*3620*/  IADD3.X R12, R5, UR5, RZ, P0, !PT ;  /* 0x00000005050c7c10 */ /* 0x002fe200087fe4ff */
[----:B------:R-:W-:Y:S02]  /*3630*/  UIMAD UR9, UR11, 0x2f, URZ ;  /* 0x0000002f0b0978a4 */ /* 0x000fe4000f8e023f */
[----:B------:R-:W-:Y:S01]  /*3640*/  UIMAD UR33, UR11, 0x2e, URZ ;  /* 0x0000002e0b2178a4 */ /* 0x000fe2000f8e023f */
[----:B--2---:R-:W-:Y:S01]  /*3650*/  IADD3.X R11, R4, UR5, RZ, P1, !PT ;  /* 0x00000005040b7c10 */ /* 0x004fe20008ffe4ff */
[----:B------:R0:W-:Y:S01]  /*3660*/  STL [R1+0x114], R12 ;  /* 0x0001140c01007387 */ /* 0x0001e20000100800 */
[----:B------:R-:W-:Y:S02]  /*3670*/  USHF.R.S32.HI UR5, URZ, 0x1f, UR14 ;  /* 0x0000001f3f057899 */ /* 0x000fe4000801140e */
[----:B------:R-:W-:Y:S01]  /*3680*/  UIMAD UR54, UR11, 0x2d, URZ ;  /* 0x0000002d0b3678a4 */ /* 0x000fe2000f8e023f */
[----:B------:R1:W-:Y:S01]  /*3690*/  STL [R1+0x11c], R11 ;  /* 0x00011c0b01007387 */ /* 0x0003e20000100800 */
[----:B------:R-:W-:-:S02]  /*36a0*/  UIMAD UR17, UR11, 0x2c, URZ ;  /* 0x0000002c0b1178a4 */ /* 0x000fc4000f8e023f */
[----:B------:R-:W-:Y:S02]  /*36b0*/  UIMAD UR50, UR11, 0x2b, URZ ;  /* 0x0000002b0b3278a4 */ /* 0x000fe4000f8e023f */
[----:B------:R-:W-:Y:S01]  /*36c0*/  UIMAD UR58, UR11, 0x2a, URZ ;  /* 0x0000002a0b3a78a4 */ /* 0x000fe2000f8e023f */
[----:B0-----:R-:W-:Y:S01]  /*36d0*/  IADD3 R12, P0, R7, UR60, RZ ;  /* 0x0000003c070c7c10 */ /* 0x001fe2000ff1e0ff */
[----:B------:R-:W-:Y:S02]  /*36e0*/  UIMAD UR25, UR11, 0x29, URZ ;  /* 0x000000290b1978a4 */ /* 0x000fe4000f8e023f */
[----:B------:R-:W-:Y:S01]  /*36f0*/  UIMAD UR42, UR11, 0x28, URZ ;  /* 0x000000280b2a78a4 */ /* 0x000fe2000f8e023f */
[----:B-1----:R-:W-:Y:S01]  /*3700*/  IADD3 R11, P1, R8, UR60, RZ ;  /* 0x0000003c080b7c10 */ /* 0x002fe2000ff3e0ff */
[----:B------:R0:W-:Y:S01]  /*3710*/  STL [R1+0x128], R12 ;  /* 0x0001280c01007387 */ /* 0x0001e20000100800 */
[----:B------:R-:W-:Y:S02]  /*3720*/  UIMAD UR48, UR11, 0x27, URZ ;  /* 0x000000270b3078a4 */ /* 0x000fe4000f8e023f */
[----:B------:R-:W-:Y:S01]  /*3730*/  UIMAD UR52, UR11, 0x26, URZ ;  /* 0x000000260b3478a4 */ /* 0x000fe2000f8e023f */
[----:B------:R1:W-:Y:S01]  /*3740*/  STL [R1+0x130], R11 ;  /* 0x0001300b01007387 */ /* 0x0003e20000100800 */
[----:B------:R-:W-:-:S02]  /*3750*/  UIMAD UR56, UR11, 0x25, URZ ;  /* 0x000000250b3878a4 */ /* 0x000fc4000f8e023f */
[----:B------:R-:W-:Y:S02]  /*3760*/  UIMAD UR59, UR11, 0x24, URZ ;  /* 0x000000240b3b78a4 */ /* 0x000fe4000f8e023f */
[----:B------:R-:W-:Y:S01]  /*3770*/  UIMAD UR29, UR11, 0x23, URZ ;  /* 0x000000230b1d78a4 */ /* 0x000fe2000f8e023f */
[----:B0-----:R-:W-:Y:S01]  /*3780*/  IADD3.X R12, R5, UR15, RZ, P0, !PT ;  /* 0x0000000f050c7c10 */ /* 0x001fe200087fe4ff */
[----:B------:R-:W-:Y:S02]  /*3790*/  UIMAD UR21, UR11, 0x22, URZ ;  /* 0x000000220b1578a4 */ /* 0x000fe4000f8e023f */
[----:B------:R-:W-:Y:S01]  /*37a0*/  UIMAD UR13, UR11, 0x21, URZ ;  /* 0x000000210b0d78a4 */ /* 0x000fe2000f8e023f */
[----:B-1----:R-:W-:Y:S01]  /*37b0*/  IADD3.X R11, R4, UR15, RZ, P1, !PT ;  /* 0x0000000f040b7c10 */ /* 0x002fe20008ffe4ff */
[----:B------:R0:W-:Y:S01]  /*37c0*/  STL [R1+0x124], R12 ;  /* 0x0001240c01007387 */ /* 0x0001e20000100800 */
[----:B------:R-:W-:Y:S02]  /*37d0*/  USHF.R.S32.HI UR15, URZ, 0x1f, UR19 ;  /* 0x0000001f3f0f7899 */ /* 0x000fe40008011413 */
[----:B------:R-:W-:Y:S01]  /*37e0*/  USHF.L.U32 UR43, UR11, 0x5, URZ ;  /* 0x000000050b2b7899 */ /* 0x000fe2000800063f */
        /* <DEDUP_REMOVED lines=21> */
[----:B------:R-:W-:Y:S01]  /*3940*/  UIMAD UR24, UR11, 0x13, URZ ;  /* 0x000000130b1878a4 */ /* 0x000fe2000f8e023f */
[----:B------:R1:W-:Y:S01]  /*3950*/  STL [R1+0x13c], R11 ;  /* 0x00013c0b01007387 */ /* 0x0003e20000100800 */
[----:B------:R-:W-:-:S02]  /*3960*/  UIMAD UR20, UR11, 0x12, URZ ;  /* 0x000000120b1478a4 */ /* 0x000fc4000f8e023f */
[----:B------:R-:W-:Y:S02]  /*3970*/  UIMAD UR16, UR11, 0x11, URZ ;  /* 0x000000110b1078a4 */ /* 0x000fe4000f8e023f */
[----:B------:R-:W-:Y:S01]  /*3980*/  USHF.L.U32 UR12, UR11, 0x4, URZ ;  /* 0x000000040b0c7899 */ /* 0x000fe2000800063f */
[----:B0-----:R-:W-:Y:S01]  /*3990*/  IADD3 R12, P0, R7, UR19, RZ ;  /* 0x00000013070c7c10 */ /* 0x001fe2000ff1e0ff */
[----:B------:R-:W-:Y:S02]  /*39a0*/  UIMAD UR14, UR11, 0xe, URZ ;  /* 0x0000000e0b0e78a4 */ /* 0x000fe4000f8e023f */
[----:B------:R-:W-:Y:S01]  /*39b0*/  UIMAD UR60, UR11, 0xf, URZ ;  /* 0x0000000f0b3c78a4 */ /* 0x000fe2000f8e023f */
[----:B-1----:R-:W-:Y:S01]  /*39c0*/  IADD3 R11, P1, R8, UR19, RZ ;  /* 0x00000013080b7c10 */ /* 0x002fe2000ff3e0ff */
[----:B------:R0:W-:Y:S01]  /*39d0*/  STL [R1+0x148], R12 ;  /* 0x0001480c01007387 */ /* 0x0001e20000100800 */
[----:B------:R-:W-:Y:S02]  /*39e0*/  USHF.R.S32.HI UR19, URZ, 0x1f, UR23 ;  /* 0x0000001f3f137899 */ /* 0x000fe40008011417 */
[----:B------:R-:W-:Y:S01]  /*39f0*/  USGXT.U32 UR10, UR10, 0xe ;  /* 0x0000000e0a0a789a */ /* 0x000fe20008000000 */
[----:B------:R1:W-:Y:S01]  /*3a00*/  STL [R1+0x150], R11 ;  /* 0x0001500b01007387 */ /* 0x0003e20000100800 */
[----:B0-----:R-:W-:-:S02]  /*3a10*/  IADD3.X R12, R5, UR15, RZ, P0, !PT ;  /* 0x0000000f050c7c10 */ /* 0x001fc400087fe4ff */
[----:B-1----:R-:W-:-:S03]  /*3a20*/  IADD3.X R11, R4, UR15, RZ, P1, !PT ;  /* 0x0000000f040b7c10 */ /* 0x002fc60008ffe4ff */
[----:B------:R0:W-:Y:S01]  /*3a30*/  STL [R1+0x144], R12 ;  /* 0x0001440c01007387 */ /* 0x0001e20000100800 */
[----:B------:R-:W-:-:S03]  /*3a40*/  UIMAD UR15, UR11, 0xd, URZ ;  /* 0x0000000d0b0f78a4 */ /* 0x000fc6000f8e023f */
[----:B------:R1:W-:Y:S01]  /*3a50*/  STL [R1+0x14c], R11 ;  /* 0x00014c0b01007387 */ /* 0x0003e20000100800 */
[----:B0-----:R-:W-:Y:S02]  /*3a60*/  IADD3 R12, P0, R7, UR18, RZ ;  /* 0x00000012070c7c10 */ /* 0x001fe4000ff1e0ff */
[----:B-1----:R-:W-:-:S03]  /*3a70*/  IADD3 R11, P1, R8, UR18, RZ ;  /* 0x00000012080b7c10 */ /* 0x002fc6000ff3e0ff */
[----:B------:R0:W-:Y:S01]  /*3a80*/  STL [R1+0x158], R12 ;  /* 0x0001580c01007387 */ /* 0x0001e20000100800 */
[----:B------:R-:W-:-:S03]  /*3a90*/  UIMAD UR18, UR11, 0xc, URZ ;  /* 0x0000000c0b1278a4 */ /* 0x000fc6000f8e023f */
[----:B------:R1:W-:Y:S01]  /*3aa0*/  STL [R1+0x160], R11 ;  /* 0x0001600b01007387 */ /* 0x0003e20000100800 */
[----:B0-----:R-:W-:Y:S02]  /*3ab0*/  IADD3.X R12, R5, UR5, RZ, P0, !PT ;  /* 0x00000005050c7c10 */ /* 0x001fe400087fe4ff */
[----:B-1----:R-:W-:-:S03]  /*3ac0*/  IADD3.X R11, R4, UR5, RZ, P1, !PT ;  /* 0x00000005040b7c10 */ /* 0x002fc60008ffe4ff */
[----:B------:R0:W-:Y:S01]  /*3ad0*/  STL [R1+0x154], R12 ;  /* 0x0001540c01007387 */ /* 0x0001e20000100800 */
[----:B------:R-:W-:-:S03]  /*3ae0*/  USHF.R.S32.HI UR5, URZ, 0x1f, UR22 ;  /* 0x0000001f3f057899 */ /* 0x000fc60008011416 */
[----:B------:R1:W-:Y:S01]  /*3af0*/  STL [R1+0x15c], R11 ;  /* 0x00015c0b01007387 */ /* 0x0003e20000100800 */
[----:B0-----:R-:W-:Y:S02]  /*3b00*/  IADD3 R12, P0, R7, UR23, RZ ;  /* 0x00000017070c7c10 */ /* 0x001fe4000ff1e0ff */
[----:B-1----:R-:W-:-:S03]  /*3b10*/  IADD3 R11, P1, R8, UR23, RZ ;  /* 0x00000017080b7c10 */ /* 0x002fc6000ff3e0ff */
[----:B------:R0:W-:Y:S01]  /*3b20*/  STL [R1+0x168], R12 ;  /* 0x0001680c01007387 */ /* 0x0001e20000100800 */
[----:B------:R-:W-:-:S03]  /*3b30*/  USHF.R.S32.HI UR23, URZ, 0x1f, UR27 ;  /* 0x0000001f3f177899 */ /* 0x000fc6000801141b */
[----:B------:R1:W-:Y:S01]  /*3b40*/  STL [R1+0x170], R11 ;  /* 0x0001700b01007387 */ /* 0x0003e20000100800 */
[----:B0-----:R-:W-:Y:S02]  /*3b50*/  IADD3.X R12, R5, UR19, RZ, P0, !PT ;  /* 0x00000013050c7c10 */ /* 0x001fe400087fe4ff */
        /* <DEDUP_REMOVED lines=27> */
[----:B------:R-:W-:-:S03]  /*3d10*/  USHF.L.U32 UR26, UR11, 0x3, URZ ;  /* 0x000000030b1a7899 */ /* 0x000fc6000800063f */
        /* <DEDUP_REMOVED lines=239> */
[----:B------:R-:W-:Y:S02]  /*4c10*/  USHF.R.S32.HI UR47, URZ, 0x1f, UR60 ;  /* 0x0000001f3f2f7899 */ /* 0x000fe4000801143c */
[----:B------:R-:W-:Y:S01]  /*4c20*/  USHF.R.S32.HI UR60, URZ, 0x1f, UR40 ;  /* 0x0000001f3f3c7899 */ /* 0x000fe20008011428 */
        /* <DEDUP_REMOVED lines=59> */
[----:B------:R-:W-:-:S03]  /*4fe0*/  UMOV UR37, URZ ;  /* 0x0000003f00257c82 */ /* 0x000fc60008000000 */
[----:B------:R1:W-:Y:S01]  /*4ff0*/  STL [R1+0x380], R11 ;  /* 0x0003800b01007387 */ /* 0x0003e20000100800 */
[----:B0-----:R-:W-:Y:S02]  /*5000*/  IADD3.X R12, R5, UR5, RZ, P0, !PT ;  /* 0x00000005050c7c10 */ /* 0x001fe400087fe4ff */
[----:B-1----:R-:W-:-:S03]  /*5010*/  IADD3.X R11, R4, UR5, RZ, P1, !PT ;  /* 0x00000005040b7c10 */ /* 0x002fc60008ffe4ff */
[----:B------:R0:W-:Y:S01]  /*5020*/  STL [R1+0x374], R12 ;  /* 0x0003740c01007387 */ /* 0x0001e20000100800 */
[----:B------:R-:W-:-:S03]  /*5030*/  USHF.R.S32.HI UR5, URZ, 0x1f, UR8 ;  /* 0x0000001f3f057899 */ /* 0x000fc60008011408 */
[----:B------:R1:W-:Y:S01]  /*5040*/  STL [R1+0x37c], R11 ;  /* 0x00037c0b01007387 */ /* 0x0003e20000100800 */
[----:B0-----:R-:W-:Y:S02]  /*5050*/  SHF.R.S32.HI R12, RZ, 0x6, R9 ;  /* 0x00000006ff0c7819 */ /* 0x001fe40000011409 */
[----:B------:R-:W-:Y:S02]  /*5060*/  IADD3 R9, P5, R7, UR36, RZ ;  /* 0x0000002407097c10 */ /* 0x000fe4000ffbe0ff */
[----:B-1----:R-:W-:Y:S01]  /*5070*/  IADD3 R11, P1, R8, UR36, RZ ;  /* 0x00000024080b7c10 */ /* 0x002fe2000ff3e0ff */
[----:B------:R-:W-:Y:S01]  /*5080*/  STL [R1+0x56c], R12 ;  /* 0x00056c0c01007387 */ /* 0x000fe20000100800 */
[----:B------:R-:W-:-:S03]  /*5090*/  UIADD3 UR36, UP0, UR10, 0x2, URZ ;  /* 0x000000020a247890 */ /* 0x000fc6000ff1e03f */
[----:B------:R0:W-:Y:S01]  /*50a0*/  STL [R1+0x388], R9 ;  /* 0x0003880901007387 */ /* 0x0001e20000100800 */
[----:B------:R-:W-:-:S03]  /*50b0*/  UIADD3.X UR37, UR37, -0x7fffffe0, URZ, UP0, !UPT ;  /* 0x8000002025257890 */ /* 0x000fc600087fe43f */
[----:B------:R1:W-:Y:S01]  /*50c0*/  STL [R1+0x390], R11 ;  /* 0x0003900b01007387 */ /* 0x0003e20000100800 */
[----:B0-----:R-:W-:Y:S02]  /*50d0*/  IADD3 R9, P0, R7, UR6, RZ ;  /* 0x0000000607097c10 */ /* 0x001fe4000ff1e0ff */
[----:B-1----:R-:W-:-:S03]  /*50e0*/  IADD3 R11, P4, R8, UR6, RZ ;  /* 0x00000006080b7c10 */ /* 0x002fc6000ff9e0ff */
[----:B------:R0:W-:Y:S01]  /*50f0*/  STL [R1+0x398], R9 ;  /* 0x0003980901007387 */ /* 0x0001e20000100800 */
[----:B------:R-:W-:-:S03]  /*5100*/  USHF.R.S32.HI UR6, URZ, 0x1f, UR9 ;  /* 0x0000001f3f067899 */ /* 0x000fc60008011409 */
[----:B------:R1:W-:Y:S01]  /*5110*/  STL [R1+0x3a0], R11 ;  /* 0x0003a00b01007387 */ /* 0x0003e20000100800 */
[----:B0-----:R-:W-:Y:S01]  /*5120*/  IMAD R9, R152, 0x40, R10 ;  /* 0x0000004098097824 */ /* 0x001fe200078e020a */
[----:B------:R-:W-:Y:S02]  /*5130*/  IADD3 R10, P2, R8, UR61, RZ ;  /* 0x0000003d080a7c10 */ /* 0x000fe4000ff5e0ff */
[----:B-1----:R-:W-:Y:S02]  /*5140*/  IADD3 R11, P3, R7, UR61, RZ ;  /* 0x0000003d070b7c10 */ /* 0x002fe4000ff7e0ff */
[----:B------:R-:W-:Y:S01]  /*5150*/  STL [R1+0x508], R9 ;  /* 0x0005080901007387 */ /* 0x000fe20000100800 */
[C---:B------:R-:W-:Y:S01]  /*5160*/  LOP3.LUT R12, R9.reuse, 0x10, RZ, 0x3c, !PT ;  /* 0x00000010090c7812 */ /* 0x040fe200078e3cff */
[----:B------:R-:W-:Y:S02]  /*5170*/  UIMAD UR61, UR11, 0xf, URZ ;  /* 0x0000000f0b3d78a4 */ /* 0x000fe4000f8e023f */
[----:B------:R0:W-:Y:S04]  /*5180*/  STL [R1+0x3a8], R11 ;  /* 0x0003a80b01007387 */ /* 0x0001e80000100800 */
[----:B------:R1:W-:Y:S04]  /*5190*/  STL [R1+0x3b0], R10 ;  /* 0x0003b00a01007387 */ /* 0x0003e80000100800 */
[----:B------:R-:W-:Y:S01]  /*51a0*/  STL [R1+0x514], R12 ;  /* 0x0005140c01007387 */ /* 0x000fe20000100800 */
[----:B0-----:R-:W-:-:S02]  /*51b0*/  LOP3.LUT R11, R9, 0x20, RZ, 0x3c, !PT ;  /* 0x00000020090b7812 */ /* 0x001fc400078e3cff */
[----:B-1----:R-:W-:-:S03]  /*51c0*/  LOP3.LUT R10, R9, 0x30, RZ, 0x3c, !PT ;  /* 0x00000030090a7812 */ /* 0x002fc600078e3cff */
[----:B------:R0:W-:Y:S01]  /*51d0*/  STL [R1+0x510], R11 ;  /* 0x0005100b01007387 */ /* 0x0001e20000100800 */
[----:B------:R-:W-:-:S03]  /*51e0*/  IADD3 R9, P6, R7, UR32, RZ ;  /* 0x0000002007097c10 */ /* 0x000fc6000ffde0ff */
[----:B------:R1:W-:Y:S04]  /*51f0*/  STL [R1+0x50c], R10 ;  /* 0x00050c0a01007387 */ /* 0x0003e80000100800 */
[----:B------:R2:W-:Y:S01]  /*5200*/  STL [R1+0x3b8], R9 ;  /* 0x0003b80901007387 */ /* 0x0005e20000100800 */
[----:B0-----:R-:W-:Y:S02]  /*5210*/  IADD3.X R11, R5, UR33, RZ, P5, !PT ;  /* 0x00000021050b7c10 */ /* 0x001fe4000affe4ff */
[----:B-1----:R-:W-:-:S03]  /*5220*/  IADD3 R10, P5, R8, UR32, RZ ;  /* 0x00000020080a7c10 */ /* 0x002fc6000ffbe0ff */
[----:B------:R0:W-:Y:S01]  /*5230*/  STL [R1+0x384], R11 ;  /* 0x0003840b01007387 */ /* 0x0001e20000100800 */
[----:B--2---:R-:W-:-:S03]  /*5240*/  IADD3.X R9, R4, UR33, RZ, P1, !PT ;  /* 0x0000002104097c10 */ /* 0x004fc60008ffe4ff */
[----:B------:R1:W-:Y:S01]  /*5250*/  STL [R1+0x3c0], R10 ;  /* 0x0003c00a01007387 */ /* 0x0003e20000100800 */
[----:B------:R-:W-:-:S03]  /*5260*/  UIADD3.64 UR32, UR36, 0xfe, URZ ;  /* 0x000000fe24207897 */ /* 0x000fc6000fffe03f */
[----:B------:R2:W-:Y:S01]  /*5270*/  STL [R1+0x38c], R9 ;  /* 0x00038c0901007387 */ /* 0x0005e20000100800 */
[----:B0-----:R-:W-:Y:S02]  /*5280*/  IADD3.X R11, R5, UR29, RZ, P0, !PT ;  /* 0x0000001d050b7c10 */ /* 0x001fe400087fe4ff */
[----:B-1----:R-:W-:Y:S02]  /*5290*/  IADD3 R10, P1, R7, UR28, RZ ;  /* 0x0000001c070a7c10 */ /* 0x002fe4000ff3e0ff */
[----:B--2---:R-:W-:-:S03]  /*52a0*/  IADD3 R9, P0, R8, UR28, RZ ;  /* 0x0000001c08097c10 */ /* 0x004fc6000ff1e0ff */
[----:B------:R0:W-:Y:S04]  /*52b0*/  STL [R1+0x3c8], R10 ;  /* 0x0003c80a01007387 */ /* 0x0001e80000100800 */
[----:B------:R1:W-:Y:S04]  /*52c0*/  STL [R1+0x394], R11 ;  /* 0x0003940b01007387 */ /* 0x0003e80000100800 */
[----:B------:R2:W-:Y:S01]  /*52d0*/  STL [R1+0x3d0], R9 ;  /* 0x0003d00901007387 */ /* 0x0005e20000100800 */
[----:B0-----:R-:W-:Y:S01]  /*52e0*/  IADD3.X R10, R4, UR29, RZ, P4, !PT ;  /* 0x0000001d040a7c10 */ /* 0x001fe2000a7fe4ff */
[----:B------:R-:W-:Y:S01]  /*52f0*/  UIADD3.64 UR28, UR36, 0x100, URZ ;  /* 0x00000100241c7897 */ /* 0x000fe2000fffe03f */
[----:B-1----:R-:W-:-:S03]  /*5300*/  IADD3.X R11, R5, UR25, RZ, P3, !PT ;  /* 0x00000019050b7c10 */ /* 0x002fc60009ffe4ff */
[----:B------:R0:W-:Y:S01]  /*5310*/  STL [R1+0x39c], R10 ;  /* 0x00039c0a01007387 */ /* 0x0001e20000100800 */
[----:B--2---:R-:W-:-:S05]  /*5320*/  IADD3 R9, P4, R7, UR24, RZ ;  /* 0x0000001807097c10 */ /* 0x004fca000ff9e0ff */
[----:B------:R1:W-:Y:S01]  /*5330*/  STL [R1+0x3d8], R9 ;  /* 0x0003d80901007387 */ /* 0x0003e20000100800 */
[----:B0-----:R-:W-:-:S03]  /*5340*/  IADD3 R10, P3, R8, UR24, RZ ;  /* 0x00000018080a7c10 */ /* 0x001fc6000ff7e0ff */
[----:B------:R0:W-:Y:S04]  /*5350*/  STL [R1+0x3a4], R11 ;  /* 0x0003a40b01007387 */ /* 0x0001e80000100800 */
[----:B------:R2:W-:Y:S01]  /*5360*/  STL [R1+0x3e0], R10 ;  /* 0x0003e00a01007387 */ /* 0x0005e20000100800 */
[----:B-1----:R-:W-:Y:S01]  /*5370*/  IADD3.X R9, R4, UR25, RZ, P2, !PT ;  /* 0x0000001904097c10 */ /* 0x002fe200097fe4ff */
[----:B------:R-:W-:Y:S01]  /*5380*/  UIADD3.64 UR24, UR36, 0x1fe, URZ ;  /* 0x000001fe24187897 */ /* 0x000fe2000fffe03f */
[----:B0-----:R-:W-:-:S03]  /*5390*/  IADD3.X R11, R5, UR21, RZ, P6, !PT ;  /* 0x00000015050b7c10 */ /* 0x001fc6000b7fe4ff */
        /* <DEDUP_REMOVED lines=13> */
[----:B------:R-:W-:Y:S04]  /*5470*/  STL [R1+0x3c4], R11 ;  /* 0x0003c40b01007387 */ /* 0x000fe80000100800 */
[----:B------:R0:W-:Y:S01]  /*5480*/  STL [R1+0x404], R10 ;  /* 0x0004040a01007387 */ /* 0x0001e20000100800 */
[----:B-1----:R-:W-:Y:S01]  /*5490*/  IADD3.X R9, R4, UR17, RZ, P0, !PT ;  /* 0x0000001104097c10 */ /* 0x002fe200087fe4ff */
[----:B------:R-:W-:-:S04]  /*54a0*/  UIADD3.64 UR16, UR36, 0x2fe, URZ ;  /* 0x000002fe24107897 */ /* 0x000fc8000fffe03f */
[----:B------:R1:W-:Y:S01]  /*54b0*/  STL [R1+0x3cc], R9 ;  /* 0x0003cc0901007387 */ /* 0x0003e20000100800 */
[----:B0-----:R-:W-:-:S05]  /*54c0*/  IADD3 R10, P0, R7, UR12, RZ ;  /* 0x0000000c070a7c10 */ /* 0x001fca000ff1e0ff */
[----:B------:R0:W-:Y:S01]  /*54d0*/  STL [R1+0x40c], R10 ;  /* 0x00040c0a01007387 */ /* 0x0001e20000100800 */
[----:B-1----:R-:W-:-:S05]  /*54e0*/  IADD3.X R9, R5, UR13, RZ, P4, !PT ;  /* 0x0000000d05097c10 */ /* 0x002fca000a7fe4ff */
[----:B------:R1:W-:Y:S01]  /*54f0*/  STL [R1+0x3d4], R9 ;  /* 0x0003d40901007387 */ /* 0x0003e20000100800 */
[----:B0-----:R-:W-:-:S05]  /*5500*/  IADD3 R10, P4, R8, UR12, RZ ;  /* 0x0000000c080a7c10 */ /* 0x001fca000ff9e0ff */
[----:B------:R0:W-:Y:S01]  /*5510*/  STL [R1+0x414], R10 ;  /* 0x0004140a01007387 */ /* 0x0001e20000100800 */
[----:B-1----:R-:W-:Y:S01]  /*5520*/  IADD3.X R9, R4, UR13, RZ, P3, !PT ;  /* 0x0000000d04097c10 */ /* 0x002fe20009ffe4ff */
[----:B------:R-:W-:Y:S01]  /*5530*/  UIADD3.64 UR12, UR36, 0x300, URZ ;  /* 0x00000300240c7897 */ /* 0x000fe2000fffe03f */
[----:B------:R-:W-:-:S03]  /*5540*/  IADD3 R11, P3, R7, UR61, RZ ;  /* 0x0000003d070b7c10 */ /* 0x000fc6000ff7e0ff */
[----:B------:R1:W-:Y:S01]  /*5550*/  STL [R1+0x3dc], R9 ;  /* 0x0003dc0901007387 */ /* 0x0003e20000100800 */
[----:B0-----:R-:W-:-:S03]  /*5560*/  IADD3.X R10, R5, UR42, RZ, P2, !PT ;  /* 0x0000002a050a7c10 */ /* 0x001fc600097fe4ff */
[----:B------:R0:W-:Y:S04]  /*5570*/  STL [R1+0x41c], R11 ;  /* 0x00041c0b01007387 */ /* 0x0001e80000100800 */
[----:B------:R2:W-:Y:S01]  /*5580*/  STL [R1+0x3e4], R10 ;  /* 0x0003e40a01007387 */ /* 0x0005e20000100800 */
[----:B-1----:R-:W-:Y:S02]  /*5590*/  IADD3 R9, P2, R8, UR61, RZ ;  /* 0x0000003d08097c10 */ /* 0x002fe4000ff5e0ff */
[----:B0-----:R-:W-:-:S03]  /*55a0*/  IADD3.X R11, R4, UR42, RZ, P6, !PT ;  /* 0x0000002a040b7c10 */ /* 0x001fc6000b7fe4ff */
[----:B------:R0:W-:Y:S01]  /*55b0*/  STL [R1+0x424], R9 ;  /* 0x0004240901007387 */ /* 0x0001e20000100800 */
[----:B------:R-:W-:Y:S01]  /*55c0*/  UMOV UR42, UR4 ;  /* 0x00000004002a7c82 */ /* 0x000fe20008000000 */
[----:B--2---:R-:W-:Y:S02]  /*55d0*/  IADD3 R10, P6, R7, UR14, RZ ;  /* 0x0000000e070a7c10 */ /* 0x004fe4000ffde0ff */
[----:B------:R1:W-:Y:S04]  /*55e0*/  STL [R1+0x3f0], R11 ;  /* 0x0003f00b01007387 */ /* 0x0003e80000100800 */
[----:B------:R2:W-:Y:S01]  /*55f0*/  STL [R1+0x42c], R10 ;  /* 0x00042c0a01007387 */ /* 0x0005e20000100800 */
[----:B0-----:R-:W-:Y:S02]  /*5600*/  IADD3.X R9, R5, UR43, RZ, P5, !PT ;  /* 0x0000002b05097c10 */ /* 0x001fe4000affe4ff */
[----:B-1----:R-:W-:-:S03]  /*5610*/  IADD3 R11, P5, R8, UR14, RZ ;  /* 0x0000000e080b7c10 */ /* 0x002fc6000ffbe0ff */
[----:B------:R0:W-:Y:S01]  /*5620*/  STL [R1+0x3f8], R9 ;  /* 0x0003f80901007387 */ /* 0x0001e20000100800 */
[----:B--2---:R-:W-:-:S03]  /*5630*/  IADD3.X R10, R4, UR43, RZ, P1, !PT ;  /* 0x0000002b040a7c10 */ /* 0x004fc60008ffe4ff */
[----:B------:R1:W-:Y:S01]  /*5640*/  STL [R1+0x434], R11 ;  /* 0x0004340b01007387 */ /* 0x0003e20000100800 */
[----:B------:R-:W-:-:S03]  /*5650*/  UMOV UR43, 0x80000020 ;  /* 0x80000020002b7882 */ /* 0x000fc60000000000 */
[----:B------:R2:W-:Y:S01]  /*5660*/  STL [R1+0x400], R10 ;  /* 0x0004000a01007387 */ /* 0x0005e20000100800 */
[----:B0-----:R-:W-:Y:S02]  /*5670*/  IADD3 R9, P1, R7, UR15, RZ ;  /* 0x0000000f07097c10 */ /* 0x001fe4000ff3e0ff */
[----:B-1----:R-:W-:-:S03]  /*5680*/  IADD3.X R11, R5, UR46, RZ, P0, !PT ;  /* 0x0000002e050b7c10 */ /* 0x002fc600087fe4ff */
[----:B------:R0:W-:Y:S01]  /*5690*/  STL [R1+0x43c], R9 ;  /* 0x00043c0901007387 */ /* 0x0001e20000100800 */
[----:B--2---:R-:W-:-:S03]  /*56a0*/  IADD3 R10, P0, R8, UR15, RZ ;  /* 0x0000000f080a7c10 */ /* 0x004fc6000ff1e0ff */
[----:B------:R1:W-:Y:S04]  /*56b0*/  STL [R1+0x408], R11 ;  /* 0x0004080b01007387 */ /* 0x0003e80000100800 */
[----:B------:R2:W-:Y:S01]  /*56c0*/  STL [R1+0x444], R10 ;  /* 0x0004440a01007387 */ /* 0x0005e20000100800 */
[----:B0-----:R-:W-:Y:S02]  /*56d0*/  IADD3.X R9, R4, UR46, RZ, P4, !PT ;  /* 0x0000002e04097c10 */ /* 0x001fe4000a7fe4ff */
[----:B-1----:R-:W-:-:S03]  /*56e0*/  IADD3 R11, P4, R7, UR18, RZ ;  /* 0x00000012070b7c10 */ /* 0x002fc6000ff9e0ff */
[----:B------:R0:W-:Y:S01]  /*56f0*/  STL [R1+0x410], R9 ;  /* 0x0004100901007387 */ /* 0x0001e20000100800 */
[----:B--2---:R-:W-:-:S03]  /*5700*/  IADD3.X R10, R5, UR47, RZ, P3, !PT ;  /* 0x0000002f050a7c10 */ /* 0x004fc60009ffe4ff */
[----:B------:R1:W-:Y:S04]  /*5710*/  STL [R1+0x44c], R11 ;  /* 0x00044c0b01007387 */ /* 0x0003e80000100800 */
        /* <DEDUP_REMOVED lines=92> */
[----:B-1----:R-:W-:-:S03]  /*5ce0*/  IADD3.X R11, R5, UR59, RZ, P5, !PT ;  /* 0x0000003b050b7c10 */ /* 0x002fc6000affe4ff */
[----:B------:R0:W-:Y:S01]  /*5cf0*/  STL [R1+0x4d0], R9 ;  /* 0x0004d00901007387 */ /* 0x0001e20000100800 */
[----:B--2---:R-:W-:-:S03]  /*5d00*/  IADD3.X R10, R4, UR59, RZ, P1, !PT ;  /* 0x0000003b040a7c10 */ /* 0x004fc60008ffe4ff */
        /* <DEDUP_REMOVED lines=8> */
[----:B0-----:R-:W-:-:S05]  /*5d90*/  IADD3.X R9, R4, UR41, RZ, P2, !PT ;  /* 0x0000002904097c10 */ /* 0x001fca00097fe4ff */
[----:B------:R1:W-:Y:S02]  /*5da0*/  STL [R1+0x500], R9 ;  /* 0x0005000901007387 */ /* 0x0003e40000100800 */
.L_x_2:
[----:B------:R-:W2:Y:S01]  /*5db0*/  LDL R191, [R1+0x500] ;  /* 0x0005000001bf7983 */ /* 0x000ea20000100800 */
[----:B0-----:R-:W0:Y:S03]  /*5dc0*/  LDC R175, c[0x0][0x230] ;  /* 0x00008c00ffaf7b82 */ /* 0x001e260000000800 */
[----:B------:R-:W3:Y:S04]  /*5dd0*/  LDL R14, [R1+0x504] ;  /* 0x00050400010e7983 */ /* 0x000ee80000100800 */
[----:B------:R-:W4:Y:S04]  /*5de0*/  LDL R190, [R1+0x4f8] ;  /* 0x0004f80001be7983 */ /* 0x000f280000100800 */
[----:B------:R-:W4:Y:S04]  /*5df0*/  LDL R165, [R1+0x4fc] ;  /* 0x0004fc0001a57983 */ /* 0x000f280000100800 */
[----:B------:R-:W4:Y:S04]  /*5e00*/  LDL R164, [R1+0x4f0] ;  /* 0x0004f00001a47983 */ /* 0x000f280000100800 */
[----:B------:R-:W4:Y:S04]  /*5e10*/  LDL R163, [R1+0x4f4] ;  /* 0x0004f40001a37983 */ /* 0x000f280000100800 */
[----:B------:R-:W4:Y:S01]  /*5e20*/  LDL R162, [R1+0x4e8] ;  /* 0x0004e80001a27983 */ /* 0x000f220000100800 */
[----:B0-----:R-:W-:-:S03]  /*5e30*/  IMAD R175, R6, -0x40, R175 ;  /* 0xffffffc006af7824 */ /* 0x001fc600078e02af */
[----:B------:R-:W4:Y:S01]  /*5e40*/  LDL R15, [R1+0x4ec] ;  /* 0x0004ec00010f7983 */ /* 0x000f220000100800 */
[----:B------:R-:W-:Y:S02]  /*5e50*/  PRMT R156, RZ, 0x7610, R156 ;  /* 0x00007610ff9c7816 */ /* 0x000fe4000000009c */
[C---:B------:R-:W-:Y:S01]  /*5e60*/  ISETP.GT.AND P0, PT, R175.reuse, RZ, PT ;  /* 0x000000ffaf00720c */ /* 0x040fe20003f04270 */
[----:B------:R-:W-:Y:S01]  /*5e70*/  STL [R1+0x5dc], R215 ;  /* 0x0005dcd701007387 */ /* 0x000fe20000100800 */
[C---:B------:R-:W-:Y:S02]  /*5e80*/  ISETP.GT.AND P1, PT, R175.reuse, 0x1, PT ;  /* 0x00000001af00780c */ /* 0x040fe40003f24270 */
[----:B------:R-:W-:Y:S01]  /*5e90*/  ISETP.GT.AND P2, PT, R175, 0x2, PT ;  /* 0x00000002af00780c */ /* 0x000fe20003f44270 */
[----:B------:R-:W-:Y:S01]  /*5ea0*/  STL [R1+0x5d8], R216 ;  /* 0x0005d8d801007387 */ /* 0x000fe20000100800 */
[----:B------:R-:W-:-:S03]  /*5eb0*/  PRMT R188, RZ, 0x7610, R188 ;  /* 0x00007610ffbc7816 */ /* 0x000fc600000000bc */
[----:B------:R-:W-:Y:S04]  /*5ec0*/  STL [R1+0x5d4], R217 ;  /* 0x0005d4d901007387 */ /* 0x000fe80000100800 */
[----:B------:R-:W-:Y:S01]  /*5ed0*/  STL [R1+0x5d0], R218 ;  /* 0x0005d0da01007387 */ /* 0x000fe20000100800 */
[----:B-1----:R-:W-:Y:S02]  /*5ee0*/  @P0 IMAD.MOV.U32 R10, RZ, RZ, R7 ;  /* 0x000000ffff0a0224 */ /* 0x002fe400078e0007 */
[----:B------:R-:W-:Y:S01]  /*5ef0*/  @P0 IMAD.MOV.U32 R11, RZ, RZ, R5 ;  /* 0x000000ffff0b0224 */ /* 0x000fe200078e0005 */
[----:B-----5:R-:W-:Y:S01]  /*5f00*/  STL [R1+0x58c], R3 ;  /* 0x00058c0301007387 */ /* 0x020fe20000100800 */
[----:B------:R-:W-:Y:S01]  /*5f10*/  PRMT R189, RZ, 0x7610, R189 ;  /* 0x00007610ffbd7816 */ /* 0x000fe200000000bd */
[----:B------:R-:W-:-:S02]  /*5f20*/  @P0 IMAD.MOV.U32 R9, RZ, RZ, R4 ;  /* 0x000000ffff090224 */ /* 0x000fc400078e0004 */
[----:B------:R-:W-:Y:S04]  /*5f30*/  STL [R1+0x588], R2 ;  /* 0x0005880201007387 */ /* 0x000fe80000100800 */
[----:B------:R-:W-:Y:S04]  /*5f40*/  STL [R1+0x584], R0 ;  /* 0x0005840001007387 */ /* 0x000fe80000100800 */
[----:B------:R-:W-:Y:S04]  /*5f50*/  STL [R1+0x594], R6 ;  /* 0x0005940601007387 */ /* 0x000fe80000100800 */
[----:B------:R-:W-:Y:S04]  /*5f60*/  STL [R1+0x598], R4 ;  /* 0x0005980401007387 */ /* 0x000fe80000100800 */
[----:B------:R-:W-:Y:S04]  /*5f70*/  STL [R1+0x59c], R8 ;  /* 0x00059c0801007387 */ /* 0x000fe80000100800 */
[----:B------:R-:W-:Y:S04]  /*5f80*/  STL [R1+0x5a0], R7 ;  /* 0x0005a00701007387 */ /* 0x000fe80000100800 */
[----:B------:R0:W-:Y:S04]  /*5f90*/  STL [R1+0x590], R5 ;  /* 0x0005900501007387 */ /* 0x0001e80000100800 */
[----:B------:R2:W4:Y:S01]  /*5fa0*/  @P0 LDG.E.U8 R156, desc[UR44][R10.64] ;  /* 0x0000002c0a9c0981 */ /* 0x000522000c1e1100 */
[----:B------:R-:W-:-:S03]  /*5fb0*/  PRMT R167, RZ, 0x7610, R167 ;  /* 0x00007610ffa77816 */ /* 0x000fc600000000a7 */
[----:B------:R-:W4:Y:S04]  /*5fc0*/  @P0 LDG.E.U8 R188, desc[UR44][R8.64] ;  /* 0x0000002c08bc0981 */ /* 0x000f28000c1e1100 */
[----:B0-----:R-:W4:Y:S04]  /*5fd0*/  LDL.LU R5, [R1+0x4e4] ;  /* 0x0004e40001057983 */ /* 0x001f280000300800 */
[----:B------:R-:W4:Y:S04]  /*5fe0*/  LDL R7, [R1+0x4dc] ;  /* 0x0004dc0001077983 */ /* 0x000f280000100800 */
[----:B------:R-:W4:Y:S01]  /*5ff0*/  LDL R8, [R1+0x4d8] ;  /* 0x0004d80001087983 */ /* 0x000f220000100800 */
[----:B------:R-:W-:Y:S01]  /*6000*/  PRMT R186, RZ, 0x7610, R186 ;  /* 0x00007610ffba7816 */ /* 0x000fe200000000ba */
[----:B--2---:R-:W-:-:S02]  /*6010*/  @P1 IMAD.MOV.U32 R11, RZ, RZ, R191 ;  /* 0x000000ffff0b1224 */ /* 0x004fc400078e00bf */
[----:B---3--:R-:W-:Y:S02]  /*6020*/  @P1 IMAD.MOV.U32 R10, RZ, RZ, R14 ;  /* 0x000000ffff0a1224 */ /* 0x008fe400078e000e */
[----:B------:R-:W2:Y:S04]  /*6030*/  LDL R14, [R1+0x4e0] ;  /* 0x0004e000010e7983 */ /* 0x000ea80000100800 */
[----:B------:R4:W3:Y:S02]  /*6040*/  @P1 LDG.E.U8 R189, desc[UR44][R10.64] ;  /* 0x0000002c0abd1981 */ /* 0x0008e4000c1e1100 */
[----:B----4-:R-:W-:Y:S02]  /*6050*/  @P1 IMAD.MOV.U32 R10, RZ, RZ, R165 ;  /* 0x000000ffff0a1224 */ /* 0x010fe400078e00a5 */
[----:B------:R-:W-:Y:S01]  /*6060*/  @P1 IMAD.MOV.U32 R11, RZ, RZ, R190 ;  /* 0x000000ffff0b1224 */ /* 0x000fe200078e00be */
[----:B------:R-:W4:Y:S04]  /*6070*/  LDL R165, [R1+0x4d0] ;  /* 0x0004d00001a57983 */ /* 0x000f280000100800 */
[----:B------:R0:W3:Y:S02]  /*6080*/  @P1 LDG.E.U8 R167, desc[UR44][R10.64] ;  /* 0x0000002c0aa71981 */ /* 0x0000e4000c1e1100 */
[----:B0-----:R-:W-:-:S02]  /*6090*/  @P2 IMAD.MOV.U32 R10, RZ, RZ, R163 ;  /* 0x000000ffff0a2224 */ /* 0x001fc400078e00a3 */
[----:B------:R-:W-:Y:S01]  /*60a0*/  @P2 IMAD.MOV.U32 R11, RZ, RZ, R164 ;  /* 0x000000ffff0b2224 */ /* 0x000fe200078e00a4 */
[----:B------:R-:W3:Y:S04]  /*60b0*/  LDL R163, [R1+0x4c8] ;  /* 0x0004c80001a37983 */ /* 0x000ee80000100800 */
[----:B------:R-:W3:Y:S04]  /*60c0*/  LDL R164, [R1+0x4d4] ;  /* 0x0004d40001a47983 */ /* 0x000ee80000100800 */
[----:B------:R0:W3:Y:S02]  /*60d0*/  @P2 LDG.E.U8 R186, desc[UR44][R10.64] ;  /* 0x0000002c0aba2981 */ /* 0x0000e4000c1e1100 */
[----:B0-----:R-:W-:-:S02]  /*60e0*/  @P2 IMAD.MOV.U32 R11, RZ, RZ, R162 ;  /* 0x000000ffff0b2224 */ /* 0x001fc400078e00a2 */
[----:B------:R-:W3:Y:S01]  /*60f0*/  LDL R162, [R1+0x4cc] ;  /* 0x0004cc0001a27983 */ /* 0x000ee20000100800 */
[C---:B------:R-:W-:Y:S01]  /*6100*/  ISETP.GT.AND P0, PT, R175.reuse, 0x3, PT ;  /* 0x00000003af00780c */ /* 0x040fe20003f04270 */
[----:B------:R-:W-:Y:S01]  /*6110*/  @P2 IMAD.MOV.U32 R10, RZ, RZ, R15 ;  /* 0x000000ffff0a2224 */ /* 0x000fe200078e000f */
[----:B------:R-:W-:Y:S02]  /*6120*/  PRMT R23, RZ, 0x7610, R23 ;  /* 0x00007610ff177816 */ /* 0x000fe40000000017 */
[----:B------:R-:W-:Y:S02]  /*6130*/  ISETP.GT.AND P1, PT, R175, 0x4, PT ;  /* 0x00000004af00780c */ /* 0x000fe40003f24270 */
[----:B------:R-:W-:Y:S02]  /*6140*/  PRMT R187, RZ, 0x7610, R187 ;  /* 0x00007610ffbb7816 */ /* 0x000fe400000000bb */
[----:B------:R0:W3:Y:S01]  /*6150*/  @P2 LDG.E.U8 R23, desc[UR44][R10.64] ;  /* 0x0000002c0a172981 */ /* 0x0000e2000c1e1100 */
[----:B------:R-:W-:-:S02]  /*6160*/  PRMT R185, RZ, 0x7610, R185 ;  /* 0x00007610ffb97816 */ /* 0x000fc400000000b9 */
[----:B------:R-:W-:Y:S02]  /*6170*/  PRMT R166, RZ, 0x7610, R166 ;  /* 0x00007610ffa67816 */ /* 0x000fe400000000a6 */
[----:B0-----:R-:W-:Y:S01]  /*6180*/  @P0 IMAD.MOV.U32 R10, RZ, RZ, R5 ;  /* 0x000000ffff0a0224 */ /* 0x001fe200078e0005 */
[----:B------:R-:W-:Y:S04]  /*6190*/  STL [R1+0x5a4], R5 ;  /* 0x0005a40501007387 */ /* 0x000fe80000100800 */
[----:B------:R-:W3:Y:S01]  /*61a0*/  LDL R15, [R1+0x4c0] ;  /* 0x0004c000010f7983 */ /* 0x000ee20000100800 */
[----:B--2---:R-:W-:Y:S01]  /*61b0*/  @P0 IMAD.MOV.U32 R11, RZ, RZ, R14 ;  /* 0x000000ffff0b0224 */ /* 0x004fe200078e000e */
[----:B------:R-:W-:Y:S02]  /*61c0*/  ISETP.GT.AND P2, PT, R175, 0x5, PT ;  /* 0x00000005af00780c */ /* 0x000fe40003f44270 */
[----:B------:R-:W2:Y:S04]  /*61d0*/  LDL R14, [R1+0x4c4] ;  /* 0x0004c400010e7983 */ /* 0x000ea80000100800 */
[----:B------:R0:W2:Y:S01]  /*61e0*/  @P0 LDG.E.U8 R187, desc[UR44][R10.64] ;  /* 0x0000002c0abb0981 */ /* 0x0000a2000c1e1100 */
[----:B------:R-:W-:-:S02]  /*61f0*/  PRMT R18, RZ, 0x7610, R18 ;  /* 0x00007610ff127816 */ /* 0x000fc40000000012 */
[----:B------:R-:W-:Y:S01]  /*6200*/  PRMT R161, RZ, 0x7610, R161 ;  /* 0x00007610ffa17816 */ /* 0x000fe200000000a1 */
[----:B------:R-:W2:Y:S01]  /*6210*/  LDL R191, [R1+0x3f8] ;  /* 0x0003f80001bf7983 */ /* 0x000ea20000100800 */
[----:B------:R-:W-:Y:S02]  /*6220*/  PRMT R172, RZ, 0x7610, R172 ;  /* 0x00007610ffac7816 */ /* 0x000fe400000000ac */
[----:B------:R-:W-:Y:S01]  /*6230*/  PRMT R176, RZ, 0x7610, R176 ;  /* 0x00007610ffb07816 */ /* 0x000fe200000000b0 */
[----:B------:R-:W2:Y:S01]  /*6240*/  LDL R190, [R1+0x3fc] ;  /* 0x0003fc0001be7983 */ /* 0x000ea20000100800 */
[----:B0-----:R-:W-:Y:S02]  /*6250*/  @P0 IMAD.MOV.U32 R10, RZ, RZ, R7 ;  /* 0x000000ffff0a0224 */ /* 0x001fe400078e0007 */
[----:B------:R-:W-:Y:S01]  /*6260*/  @P0 IMAD.MOV.U32 R11, RZ, RZ, R8 ;  /* 0x000000ffff0b0224 */ /* 0x000fe200078e0008 */
[----:B------:R-:W2:Y:S04]  /*6270*/  LDL R7, [R1+0x4bc] ;  /* 0x0004bc0001077983 */ /* 0x000ea80000100800 */
[----:B------:R-:W2:Y:S04]  /*6280*/  LDL R8, [R1+0x4b8] ;  /* 0x0004b80001087983 */ /* 0x000ea80000100800 */
[----:B------:R4:W2:Y:S02]  /*6290*/  @P0 LDG.E.U8 R185, desc[UR44][R10.64] ;  /* 0x0000002c0ab90981 */ /* 0x0008a4000c1e1100 */
[----:B----4-:R-:W-:-:S02]  /*62a0*/  @P1 IMAD.MOV.U32 R11, RZ, RZ, R165 ;  /* 0x000000ffff0b1224 */ /* 0x010fc400078e00a5 */
[----:B---3--:R-:W-:Y:S01]  /*62b0*/  @P1 IMAD.MOV.U32 R10, RZ, RZ, R164 ;  /* 0x000000ffff0a1224 */ /* 0x008fe200078e00a4 */
[----:B------:R-:W3:Y:S04]  /*62c0*/  LDL R165, [R1+0x4b0] ;  /* 0x0004b00001a57983 */ /* 0x000ee80000100800 */
[----:B------:R-:W4:Y:S04]  /*62d0*/  LDL R164, [R1+0x4b4] ;  /* 0x0004b40001a47983 */ /* 0x000f280000100800 */
[----:B------:R0:W4:Y:S02]  /*62e0*/  @P1 LDG.E.U8 R166, desc[UR44][R10.64] ;  /* 0x0000002c0aa61981 */ /* 0x000124000c1e1100 */
[----:B0-----:R-:W-:-:S02]  /*62f0*/  @P1 IMAD.MOV.U32 R10, RZ, RZ, R162 ;  /* 0x000000ffff0a1224 */ /* 0x001fc400078e00a2 */
[----:B------:R-:W-:Y:S01]  /*6300*/  @P1 IMAD.MOV.U32 R11, RZ, RZ, R163 ;  /* 0x000000ffff0b1224 */ /* 0x000fe200078e00a3 */
[----:B------:R-:W4:Y:S04]  /*6310*/  LDL R162, [R1+0x4ac] ;  /* 0x0004ac0001a27983 */ /* 0x000f280000100800 */
[----:B------:R-:W4:Y:S01]  /*6320*/  LDL R163, [R1+0x4a8] ;  /* 0x0004a80001a37983 */ /* 0x000f220000100800 */
[----:B------:R-:W-:-:S03]  /*6330*/  ISETP.GT.AND P0, PT, R175, 0x6, PT ;  /* 0x00000006af00780c */ /* 0x000fc60003f04270 */
[----:B------:R0:W4:Y:S02]  /*6340*/  @P1 LDG.E.U8 R18, desc[UR44][R10.64] ;  /* 0x0000002c0a121981 */ /* 0x000124000c1e1100 */
[----:B0-----:R-:W-:Y:S02]  /*6350*/  @P2 IMAD.MOV.U32 R11, RZ, RZ, R15 ;  /* 0x000000ffff0b2224 */ /* 0x001fe400078e000f */
[----:B------:R-:W4:Y:S01]  /*6360*/  LDL R15, [R1+0x4a0] ;  /* 0x0004a000010f7983 */ /* 0x000f220000100800 */
[----:B--2---:R-:W-:-:S03]  /*6370*/  @P2 IMAD.MOV.U32 R10, RZ, RZ, R14 ;  /* 0x000000ffff0a2224 */ /* 0x004fc600078e000e */
[----:B------:R-:W2:Y:S04]  /*6380*/  LDL R14, [R1+0x4a4] ;  /* 0x0004a400010e7983 */ /* 0x000ea80000100800 */
[----:B------:R0:W2:Y:S02]  /*6390*/  @P2 LDG.E.U8 R161, desc[UR44][R10.64] ;  /* 0x0000002c0aa12981 */ /* 0x0000a4000c1e1100 */
[----:B0-----:R-:W-:Y:S02]  /*63a0*/  @P2 IMAD.MOV.U32 R10, RZ, RZ, R7 ;  /* 0x000000ffff0a2224 */ /* 0x001fe400078e0007 */
[----:B------:R-:W2:Y:S01]  /*63b0*/  LDL R7, [R1+0x49c] ;  /* 0x00049c0001077983 */ /* 0x000ea20000100800 */
[----:B------:R-:W-:-:S03]  /*63c0*/  @P2 IMAD.MOV.U32 R11, RZ, RZ, R8 ;  /* 0x000000ffff0b2224 */ /* 0x000fc600078e0008 */
[----:B------:R-:W2:Y:S04]  /*63d0*/  LDL R8, [R1+0x498] ;  /* 0x0004980001087983 */ /* 0x000ea80000100800 */
[----:B------:R3:W2:Y:S02]  /*63e0*/  @P2 LDG.E.U8 R172, desc[UR44][R10.64] ;  /* 0x0000002c0aac2981 */ /* 0x0006a4000c1e1100 */
[----:B---3--:R-:W-:Y:S02]  /*63f0*/  @P0 IMAD.MOV.U32 R11, RZ, RZ, R165 ;  /* 0x000000ffff0b0224 */ /* 0x008fe400078e00a5 */
[----:B------:R-:W3:Y:S01]  /*6400*/  LDL R165, [R1+0x490] ;  /* 0x0004900001a57983 */ /* 0x000ee20000100800 */
[----:B----4-:R-:W-:-:S03]  /*6410*/  @P0 IMAD.MOV.U32 R10, RZ, RZ, R164 ;  /* 0x000000ffff0a0224 */ /* 0x010fc600078e00a4 */
[----:B------:R-:W4:Y:S04]  /*6420*/  LDL R164, [R1+0x494] ;  /* 0x0004940001a47983 */ /* 0x000f280000100800 */
[----:B------:R0:W4:Y:S02]  /*6430*/  @P0 LDG.E.U8 R176, desc[UR44][R10.64] ;  /* 0x0000002c0ab00981 */ /* 0x000124000c1e1100 */
[----:B0-----:R-:W-:Y:S02]  /*6440*/  @P0 IMAD.MOV.U32 R10, RZ, RZ, R162 ;  /* 0x000000ffff0a0224 */ /* 0x001fe400078e00a2 */
[----:B------:R-:W4:Y:S01]  /*6450*/  LDL R162, [R1+0x48c] ;  /* 0x00048c0001a27983 */ /* 0x000f220000100800 */
[----:B------:R-:W-:-:S03]  /*6460*/  @P0 IMAD.MOV.U32 R11, RZ, RZ, R163 ;  /* 0x000000ffff0b0224 */ /* 0x000fc600078e00a3 */
[----:B------:R-:W4:Y:S01]  /*6470*/  LDL R163, [R1+0x488] ;  /* 0x0004880001a37983 */ /* 0x000f220000100800 */
[C---:B------:R-:W-:Y:S02]  /*6480*/  ISETP.GT.AND P1, PT, R175.reuse, 0x7, PT ;  /* 0x00000007af00780c */ /* 0x040fe40003f24270 */
[----:B------:R-:W-:Y:S02]  /*6490*/  PRMT R13, RZ, 0x7610, R13 ;  /* 0x00007610ff0d7816 */ /* 0x000fe4000000000d */
[----:B------:R-:W-:Y:S02]  /*64a0*/  ISETP.GT.AND P2, PT, R175, 0x8, PT ;  /* 0x00000008af00780c */ /* 0x000fe40003f44270 */
[----:B------:R-:W-:Y:S02]  /*64b0*/  PRMT R184, RZ, 0x7610, R184 ;  /* 0x00007610ffb87816 */ /* 0x000fe400000000b8 */
[----:B------:R0:W4:Y:S01]  /*64c0*/  @P0 LDG.E.U8 R13, desc[UR44][R10.64] ;  /* 0x0000002c0a0d0981 */ /* 0x000122000c1e1100 */
[----:B------:R-:W-:-:S04]  /*64d0*/  PRMT R183, RZ, 0x7610, R183 ;  /* 0x00007610ffb77816 */ /* 0x000fc800000000b7 */
[----:B0-----:R-:W-:Y:S02]  /*64e0*/  @P1 IMAD.MOV.U32 R11, RZ, RZ, R15 ;  /* 0x000000ffff0b1224 */ /* 0x001fe400078e000f */
[----:B------:R-:W4:Y:S01]  /*64f0*/  LDL R15, [R1+0x480] ;  /* 0x00048000010f7983 */ /* 0x000f220000100800 */
[----:B------:R-:W-:Y:S01]  /*6500*/  PRMT R168, RZ, 0x7610, R168 ;  /* 0x00007610ffa87816 */ /* 0x000fe200000000a8 */
[----:B--2---:R-:W-:Y:S02]  /*6510*/  @P1 IMAD.MOV.U32 R10, RZ, RZ, R14 ;  /* 0x000000ffff0a1224 */ /* 0x004fe400078e000e */
[----:B------:R-:W2:Y:S04]  /*6520*/  LDL R14, [R1+0x484] ;  /* 0x00048400010e7983 */ /* 0x000ea80000100800 */
[----:B------:R0:W2:Y:S02]  /*6530*/  @P1 LDG.E.U8 R184, desc[UR44][R10.64] ;  /* 0x0000002c0ab81981 */ /* 0x0000a4000c1e1100 */
[----:B0-----:R-:W-:-:S02]  /*6540*/  @P1 IMAD.MOV.U32 R10, RZ, RZ, R7 ;  /* 0x000000ffff0a1224 */ /* 0x001fc400078e0007 */
        /* <DEDUP_REMOVED lines=86> */
[----:B------:R0:W3:Y:S02]  /*6ab0*/  @P2 LDG.E.U8 R21, desc[UR44][R10.64] ;  /* 0x0000002c0a152981 */ /* 0x0000e4000c1e1100 */
[----:B0-----:R-:W-:Y:S02]  /*6ac0*/  @P2 IMAD.MOV.U32 R10, RZ, RZ, R162 ;  /* 0x000000ffff0a2224 */ /* 0x001fe400078e00a2 */
[----:B------:R-:W4:Y:S01]  /*6ad0*/  LDL R162, [R1+0x414] ;  /* 0x0004140001a27983 */ /* 0x000f220000100800 */
[----:B------:R-:W-:-:S03]  /*6ae0*/  @P2 IMAD.MOV.U32 R11, RZ, RZ, R163 ;  /* 0x000000ffff0b2224 */ /* 0x000fc600078e00a3 */
[----:B------:R-:W3:Y:S01]  /*6af0*/  LDL R163, [R1+0x410] ;  /* 0x0004100001a37983 */ /* 0x000ee20000100800 */
[C---:B------:R-:W-:Y:S02]  /*6b00*/  ISETP.GT.AND P0, PT, R175.reuse, 0xf, PT ;  /* 0x0000000faf00780c */ /* 0x040fe40003f04270 */
[----:B------:R-:W-:Y:S02]  /*6b10*/  PRMT R16, RZ, 0x7610, R16 ;  /* 0x00007610ff107816 */ /* 0x000fe40000000010 */
[----:B------:R-:W-:-:S04]  /*6b20*/  ISETP.GT.AND P1, PT, R175, 0x10, PT ;  /* 0x00000010af00780c */ /* 0x000fc80003f24270 */
[----:B------:R0:W3:Y:S01]  /*6b30*/  @P2 LDG.E.U8 R16, desc[UR44][R10.64] ;  /* 0x0000002c0a102981 */ /* 0x0000e2000c1e1100 */
[----:B------:R-:W-:Y:S02]  /*6b40*/  PRMT R180, RZ, 0x7610, R180 ;  /* 0x00007610ffb47816 */ /* 0x000fe400000000b4 */
[----:B------:R-:W-:Y:S02]  /*6b50*/  PRMT R170, RZ, 0x7610, R170 ;  /* 0x00007610ffaa7816 */ /* 0x000fe400000000aa */
[----:B0-----:R-:W-:Y:S02]  /*6b60*/  @P0 IMAD.MOV.U32 R11, RZ, RZ, R15 ;  /* 0x000000ffff0b0224 */ /* 0x001fe400078e000f */
[----:B--2---:R-:W-:-:S05]  /*6b70*/  @P0 IMAD.MOV.U32 R10, RZ, RZ, R14 ;  /* 0x000000ffff0a0224 */ /* 0x004fca00078e000e */
[----:B------:R0:W2:Y:S01]  /*6b80*/  @P0 LDG.E.U8 R180, desc[UR44][R10.64] ;  /* 0x0000002c0ab40981 */ /* 0x0000a2000c1e1100 */
[----:B------:R-:W-:-:S03]  /*6b90*/  @P0 IMAD.MOV.U32 R14, RZ, RZ, R7 ;  /* 0x000000ffff0e0224 */ /* 0x000fc600078e0007 */
[----:B------:R-:W2:Y:S01]  /*6ba0*/  LDL R7, [R1+0x404] ;  /* 0x0004040001077983 */ /* 0x000ea20000100800 */
[----:B------:R-:W-:-:S03]  /*6bb0*/  @P0 IMAD.MOV.U32 R15, RZ, RZ, R8 ;  /* 0x000000ffff0f0224 */ /* 0x000fc600078e0008 */
[----:B------:R-:W2:Y:S01]  /*6bc0*/  LDL R8, [R1+0x400] ;  /* 0x0004000001087983 */ /* 0x000ea20000100800 */
[----:B0-----:R-:W-:-:S03]  /*6bd0*/  PRMT R11, RZ, 0x7610, R11 ;  /* 0x00007610ff0b7816 */ /* 0x001fc6000000000b */
[----:B------:R4:W2:Y:S02]  /*6be0*/  @P0 LDG.E.U8 R170, desc[UR44][R14.64] ;  /* 0x0000002c0eaa0981 */ /* 0x0008a4000c1e1100 */
[----:B----4-:R-:W-:Y:S02]  /*6bf0*/  @P1 IMAD.MOV.U32 R14, RZ, RZ, R162 ;  /* 0x000000ffff0e1224 */ /* 0x010fe400078e00a2 */
[----:B---3--:R-:W-:Y:S01]  /*6c00*/  @P1 IMAD.MOV.U32 R15, RZ, RZ, R163 ;  /* 0x000000ffff0f1224 */ /* 0x008fe200078e00a3 */
[----:B------:R-:W-:Y:S01]  /*6c10*/  ISETP.GT.AND P2, PT, R175, 0x11, PT ;  /* 0x00000011af00780c */ /* 0x000fe20003f44270 */
[----:B------:R-:W3:Y:S04]  /*6c20*/  LDL R163, [R1+0x3f0] ;  /* 0x0003f00001a37983 */ /* 0x000ee80000100800 */
[----:B------:R0:W4:Y:S01]  /*6c30*/  @P1 LDG.E.U8 R11, desc[UR44][R14.64] ;  /* 0x0000002c0e0b1981 */ /* 0x000122000c1e1100 */
[----:B------:R-:W-:-:S02]  /*6c40*/  PRMT R153, RZ, 0x7610, R153 ;  /* 0x00007610ff997816 */ /* 0x000fc40000000099 */
[----:B------:R-:W-:Y:S01]  /*6c50*/  PRMT R158, RZ, 0x7610, R158 ;  /* 0x00007610ff9e7816 */ /* 0x000fe2000000009e */
[----:B------:R-:W3:Y:S01]  /*6c60*/  LDL R162, [R1+0x3f4] ;  /* 0x0003f40001a27983 */ /* 0x000ee20000100800 */
[----:B0-----:R-:W-:Y:S02]  /*6c70*/  @P1 IMAD.MOV.U32 R14, RZ, RZ, R164 ;  /* 0x000000ffff0e1224 */ /* 0x001fe400078e00a4 */
[----:B------:R-:W-:Y:S01]  /*6c80*/  @P1 IMAD.MOV.U32 R15, RZ, RZ, R165 ;  /* 0x000000ffff0f1224 */ /* 0x000fe200078e00a5 */
[----:B------:R-:W4:Y:S04]  /*6c90*/  LDL R164, [R1+0x3e8] ;  /* 0x0003e80001a47983 */ /* 0x000f280000100800 */
[----:B------:R-:W4:Y:S04]  /*6ca0*/  LDL R165, [R1+0x3e4] ;  /* 0x0003e40001a57983 */ /* 0x000f280000100800 */
[----:B------:R2:W3:Y:S01]  /*6cb0*/  @P1 LDG.E.U8 R153, desc[UR44][R14.64] ;  /* 0x0000002c0e991981 */ /* 0x0004e2000c1e1100 */
[----:B------:R-:W-:-:S02]  /*6cc0*/  ISETP.GT.AND P0, PT, R175, 0x12, PT ;  /* 0x00000012af00780c */ /* 0x000fc40003f04270 */
[----:B------:R-:W-:Y:S01]  /*6cd0*/  PRMT R179, RZ, 0x7610, R179 ;  /* 0x00007610ffb37816 */ /* 0x000fe200000000b3 */
[----:B--2---:R-:W-:Y:S02]  /*6ce0*/  @P2 IMAD.MOV.U32 R14, RZ, RZ, R7 ;  /* 0x000000ffff0e2224 */ /* 0x004fe400078e0007 */
[----:B------:R-:W2:Y:S01]  /*6cf0*/  LDL R7, [R1+0x3d8] ;  /* 0x0003d80001077983 */ /* 0x000ea20000100800 */
[----:B------:R-:W-:-:S03]  /*6d00*/  @P2 IMAD.MOV.U32 R15, RZ, RZ, R8 ;  /* 0x000000ffff0f2224 */ /* 0x000fc600078e0008 */
[----:B------:R-:W2:Y:S04]  /*6d10*/  LDL R8, [R1+0x3d4] ;  /* 0x0003d40001087983 */ /* 0x000ea80000100800 */
[----:B------:R0:W2:Y:S02]  /*6d20*/  @P2 LDG.E.U8 R158, desc[UR44][R14.64] ;  /* 0x0000002c0e9e2981 */ /* 0x0000a4000c1e1100 */
[----:B0-----:R-:W-:Y:S02]  /*6d30*/  @P2 IMAD.MOV.U32 R14, RZ, RZ, R190 ;  /* 0x000000ffff0e2224 */ /* 0x001fe400078e00be */
[----:B------:R-:W-:Y:S01]  /*6d40*/  @P2 IMAD.MOV.U32 R15, RZ, RZ, R191 ;  /* 0x000000ffff0f2224 */ /* 0x000fe200078e00bf */
[----:B------:R-:W2:Y:S04]  /*6d50*/  LDL R190, [R1+0x3c8] ;  /* 0x0003c80001be7983 */ /* 0x000ea80000100800 */
[----:B------:R0:W2:Y:S04]  /*6d60*/  @P2 LDG.E.U8 R179, desc[UR44][R14.64] ;  /* 0x0000002c0eb32981 */ /* 0x0000a8000c1e1100 */
[----:B------:R-:W2:Y:S01]  /*6d70*/  LDL R191, [R1+0x3c4] ;  /* 0x0003c40001bf7983 */ /* 0x000ea20000100800 */
[----:B0-----:R-:W-:-:S06]  /*6d80*/  PRMT R15, RZ, 0x7610, R15 ;  /* 0x00007610ff0f7816 */ /* 0x001fcc000000000f */
[----:B----4-:R-:W4:Y:S04]  /*6d90*/  @P0 LDG.E.U8 R15, desc[UR44][R164.64] ;  /* 0x0000002ca40f0981 */ /* 0x010f28000c1e1100 */
[----:B------:R-:W4:Y:S04]  /*6da0*/  LDL R164, [R1+0x3dc] ;  /* 0x0003dc0001a47983 */ /* 0x000f280000100800 */
[----:B------:R-:W4:Y:S01]  /*6db0*/  LDL R165, [R1+0x3e0] ;  /* 0x0003e00001a57983 */ /* 0x000f220000100800 */
[----:B------:R-:W-:Y:S02]  /*6dc0*/  ISETP.GT.AND P1, PT, R175, 0x13, PT ;  /* 0x00000013af00780c */ /* 0x000fe40003f24270 */
[----:B------:R-:W-:-:S06]  /*6dd0*/  PRMT R20, RZ, 0x7610, R20 ;  /* 0x00007610ff147816 */ /* 0x000fcc0000000014 */
[----:B---3--:R0:W3:Y:S01]  /*6de0*/  @P0 LDG.E.U8 R20, desc[UR44][R162.64] ;  /* 0x0000002ca2140981 */ /* 0x0080e2000c1e1100 */
[----:B------:R-:W-:Y:S02]  /*6df0*/  ISETP.GT.AND P2, PT, R175, 0x14, PT ;  /* 0x00000014af00780c */ /* 0x000fe40003f44270 */
[----:B------:R-:W-:Y:S02]  /*6e00*/  PRMT R171, RZ, 0x7610, R171 ;  /* 0x00007610ffab7816 */ /* 0x000fe400000000ab */
[----:B0-----:R-:W-:Y:S02]  /*6e10*/  PRMT R163, RZ, 0x7610, R163 ;  /* 0x00007610ffa37816 */ /* 0x001fe400000000a3 */
[----:B------:R-:W-:-:S07]  /*6e20*/  PRMT R152, RZ, 0x7610, R152 ;  /* 0x00007610ff987816 */ /* 0x000fce0000000098 */
[----:B--2---:R-:W2:Y:S04]  /*6e30*/  @P2 LDG.E.U8 R152, desc[UR44][R190.64] ;  /* 0x0000002cbe982981 */ /* 0x004ea8000c1e1100 */
[----:B------:R-:W3:Y:S04]  /*6e40*/  LDL R190, [R1+0x3bc] ;  /* 0x0003bc0001be7983 */ /* 0x000ee80000100800 */
[----:B------:R-:W3:Y:S01]  /*6e50*/  LDL R191, [R1+0x3c0] ;  /* 0x0003c00001bf7983 */ /* 0x000ee20000100800 */
[----:B----4-:R-:W-:-:S04]  /*6e60*/  @P1 LOP3.LUT R165, R165, R164, RZ, 0x3c, !PT ;  /* 0x000000a4a5a51212 */ /* 0x010fc800078e3cff */
[----:B------:R-:W-:-:S04]  /*6e70*/  @P1 LOP3.LUT R164, R165, R164, RZ, 0x3c, !PT ;  /* 0x000000a4a5a41212 */ /* 0x000fc800078e3cff */
[----:B------:R-:W-:-:S05]  /*6e80*/  @P1 LOP3.LUT R165, R165, R164, RZ, 0x3c, !PT ;  /* 0x000000a4a5a51212 */ /* 0x000fca00078e3cff */
[----:B------:R0:W4:Y:S02]  /*6e90*/  @P1 LDG.E.U8 R163, desc[UR44][R164.64] ;  /* 0x0000002ca4a31981 */ /* 0x000124000c1e1100 */
[----:B0-----:R-:W-:Y:S02]  /*6ea0*/  @P1 IMAD.MOV.U32 R164, RZ, RZ, R7 ;  /* 0x000000ffffa41224 */ /* 0x001fe400078e0007 */
[----:B------:R-:W-:Y:S01]  /*6eb0*/  @P1 IMAD.MOV.U32 R165, RZ, RZ, R8 ;  /* 0x000000ffffa51224 */ /* 0x000fe200078e0008 */
[----:B------:R-:W-:Y:S01]  /*6ec0*/  ISETP.GT.AND P0, PT, R175, 0x15, PT ;  /* 0x00000015af00780c */ /* 0x000fe20003f04270 */
[----:B------:R-:W2:Y:S04]  /*6ed0*/  LDL R8, [R1+0x3ac] ;  /* 0x0003ac0001087983 */ /* 0x000ea80000100800 */
[----:B------:R0:W4:Y:S01]  /*6ee0*/  @P1 LDG.E.U8 R171, desc[UR44][R164.64] ;  /* 0x0000002ca4ab1981 */ /* 0x000122000c1e1100 */
[----:B------:R-:W-:-:S03]  /*6ef0*/  PRMT R10, RZ, 0x7610, R10 ;  /* 0x00007610ff0a7816 */ /* 0x000fc6000000000a */
[----:B------:R-:W2:Y:S04]  /*6f00*/  LDL R7, [R1+0x3b0] ;  /* 0x0003b00001077983 */ /* 0x000ea80000100800 */
[----:B------:R-:W0:Y:S04]  /*6f10*/  LDL R164, [R1+0x3cc] ;  /* 0x0003cc0001a47983 */ /* 0x000e280000100800 */
[----:B------:R-:W0:Y:S01]  /*6f20*/  LDL R165, [R1+0x3d0] ;  /* 0x0003d00001a57983 */ /* 0x000e220000100800 */
[----:B---3--:R-:W-:-:S04]  /*6f30*/  @P0 LOP3.LUT R191, R191, R190, RZ, 0x3c, !PT ;  /* 0x000000bebfbf0212 */ /* 0x008fc800078e3cff */
[----:B------:R-:W-:-:S04]  /*6f40*/  @P0 LOP3.LUT R190, R191, R190, RZ, 0x3c, !PT ;  /* 0x000000bebfbe0212 */ /* 0x000fc800078e3cff */
[----:B------:R-:W-:Y:S02]  /*6f50*/  @P0 LOP3.LUT R191, R191, R190, RZ, 0x3c, !PT ;  /* 0x000000bebfbf0212 */ /* 0x000fe400078e3cff */
[----:B0-----:R-:W-:-:S04]  /*6f60*/  @P2 LOP3.LUT R165, R165, R164, RZ, 0x3c, !PT ;  /* 0x000000a4a5a52212 */ /* 0x001fc800078e3cff */
[----:B------:R-:W-:-:S04]  /*6f70*/  @P2 LOP3.LUT R164, R165, R164, RZ, 0x3c, !PT ;  /* 0x000000a4a5a42212 */ /* 0x000fc800078e3cff */
[----:B------:R-:W-:-:S05]  /*6f80*/  @P2 LOP3.LUT R165, R165, R164, RZ, 0x3c, !PT ;  /* 0x000000a4a5a52212 */ /* 0x000fca00078e3cff */
[----:B------:R0:W3:Y:S02]  /*6f90*/  @P2 LDG.E.U8 R10, desc[UR44][R164.64] ;  /* 0x0000002ca40a2981 */ /* 0x0000e4000c1e1100 */
[----:B0-----:R-:W-:-:S06]  /*6fa0*/  PRMT R164, RZ, 0x7610, R164 ;  /* 0x00007610ffa47816 */ /* 0x001fcc00000000a4 */
[----:B------:R0:W3:Y:S04]  /*6fb0*/  @P0 LDG.E.U8 R164, desc[UR44][R190.64] ;  /* 0x0000002cbea40981 */ /* 0x0000e8000c1e1100 */
[----:B------:R-:W0:Y:S04]  /*6fc0*/  LDL R190, [R1+0x3b4] ;  /* 0x0003b40001be7983 */ /* 0x000e280000100800 */
[----:B------:R-:W0:Y:S01]  /*6fd0*/  LDL R191, [R1+0x3b8] ;  /* 0x0003b80001bf7983 */ /* 0x000e220000100800 */
[----:B------:R-:W-:Y:S02]  /*6fe0*/  ISETP.GT.AND P1, PT, R175, 0x16, PT ;  /* 0x00000016af00780c */ /* 0x000fe40003f24270 */
[----:B------:R-:W-:-:S02]  /*6ff0*/  PRMT R178, RZ, 0x7610, R178 ;  /* 0x00007610ffb27816 */ /* 0x000fc400000000b2 */
[----:B------:R-:W-:Y:S02]  /*7000*/  PRMT R19, RZ, 0x7610, R19 ;  /* 0x00007610ff137816 */ /* 0x000fe40000000013 */
[----:B0-----:R-:W-:-:S04]  /*7010*/  @P0 LOP3.LUT R191, R191, R190, RZ, 0x3c, !PT ;  /* 0x000000bebfbf0212 */ /* 0x001fc800078e3cff */
[----:B------:R-:W-:-:S04]  /*7020*/  @P0 LOP3.LUT R190, R191, R190, RZ, 0x3c, !PT ;  /* 0x000000bebfbe0212 */ /* 0x000fc800078e3cff */
[----:B------:R-:W-:-:S05]  /*7030*/  @P0 LOP3.LUT R191, R191, R190, RZ, 0x3c, !PT ;  /* 0x000000bebfbf0212 */ /* 0x000fca00078e3cff */
[----:B------:R2:W3:Y:S02]  /*7040*/  @P0 LDG.E.U8 R178, desc[UR44][R190.64] ;  /* 0x0000002cbeb20981 */ /* 0x0004e4000c1e1100 */
[----:B--2---:R-:W-:Y:S02]  /*7050*/  @P1 IMAD.MOV.U32 R190, RZ, RZ, R7 ;  /* 0x000000ffffbe1224 */ /* 0x004fe400078e0007 */
[----:B------:R-:W-:Y:S01]  /*7060*/  @P1 IMAD.MOV.U32 R191, RZ, RZ, R8 ;  /* 0x000000ffffbf1224 */ /* 0x000fe200078e0008 */
[----:B------:R-:W-:Y:S01]  /*7070*/  PRMT R14, RZ, 0x7610, R14 ;  /* 0x00007610ff0e7816 */ /* 0x000fe2000000000e */
[----:B------:R-:W2:Y:S04]  /*7080*/  LDL R8, [R1+0x384] ;  /* 0x0003840001087983 */ /* 0x000ea80000100800 */
[----:B------:R0:W3:Y:S01]  /*7090*/  @P1 LDG.E.U8 R19, desc[UR44][R190.64] ;  /* 0x0000002cbe131981 */ /* 0x0000e2000c1e1100 */
[----:B------:R-:W-:-:S02]  /*70a0*/  ISETP.GT.AND P2, PT, R175, 0x17, PT ;  /* 0x00000017af00780c */ /* 0x000fc40003f44270 */
[----:B------:R-:W-:Y:S01]  /*70b0*/  PRMT R162, RZ, 0x7610, R162 ;  /* 0x00007610ffa27816 */ /* 0x000fe200000000a2 */
[----:B------:R-:W4:Y:S04]  /*70c0*/  LDL R7, [R1+0x388] ;  /* 0x0003880001077983 */ /* 0x000f280000100800 */
[----:B------:R-:W0:Y:S04]  /*70d0*/  LDL R190, [R1+0x3a4] ;  /* 0x0003a40001be7983 */ /* 0x000e280000100800 */
[----:B------:R-:W0:Y:S02]  /*70e0*/  LDL R191, [R1+0x3a8] ;  /* 0x0003a80001bf7983 */ /* 0x000e240000100800 */
[----:B0-----:R-:W-:-:S04]  /*70f0*/  @P1 LOP3.LUT R191, R191, R190, RZ, 0x3c, !PT ;  /* 0x000000bebfbf1212 */ /* 0x001fc800078e3cff */
[----:B------:R-:W-:-:S04]  /*7100*/  @P1 LOP3.LUT R190, R191, R190, RZ, 0x3c, !PT ;  /* 0x000000bebfbe1212 */ /* 0x000fc800078e3cff */
[----:B------:R-:W-:-:S05]  /*7110*/  @P1 LOP3.LUT R191, R191, R190, RZ, 0x3c, !PT ;  /* 0x000000bebfbf1212 */ /* 0x000fca00078e3cff */
[----:B------:R0:W3:Y:S04]  /*7120*/  @P1 LDG.E.U8 R14, desc[UR44][R190.64] ;  /* 0x0000002cbe0e1981 */ /* 0x0000e8000c1e1100 */
[----:B------:R-:W0:Y:S04]  /*7130*/  LDL R190, [R1+0x39c] ;  /* 0x00039c0001be7983 */ /* 0x000e280000100800 */
[----:B------:R-:W0:Y:S02]  /*7140*/  LDL R191, [R1+0x3a0] ;  /* 0x0003a00001bf7983 */ /* 0x000e240000100800 */
[----:B0-----:R-:W-:-:S04]  /*7150*/  @P2 LOP3.LUT R191, R191, R190, RZ, 0x3c, !PT ;  /* 0x000000bebfbf2212 */ /* 0x001fc800078e3cff */
[----:B------:R-:W-:-:S04]  /*7160*/  @P2 LOP3.LUT R190, R191, R190, RZ, 0x3c, !PT ;  /* 0x000000bebfbe2212 */ /* 0x000fc800078e3cff */
[----:B------:R-:W-:-:S05]  /*7170*/  @P2 LOP3.LUT R191, R191, R190, RZ, 0x3c, !PT ;  /* 0x000000bebfbf2212 */ /* 0x000fca00078e3cff */
[----:B------:R0:W3:Y:S04]  /*7180*/  @P2 LDG.E.U8 R162, desc[UR44][R190.64] ;  /* 0x0000002cbea22981 */ /* 0x0000e8000c1e1100 */
[----:B------:R-:W0:Y:S04]  /*7190*/  LDL R190, [R1+0x394] ;  /* 0x0003940001be7983 */ /* 0x000e280000100800 */
[----:B------:R-:W0:Y:S01]  /*71a0*/  LDL R191, [R1+0x398] ;  /* 0x0003980001bf7983 */ /* 0x000e220000100800 */
[----:B------:R-:W-:Y:S02]  /*71b0*/  PRMT R165, RZ, 0x7610, R165 ;  /* 0x00007610ffa57816 */ /* 0x000fe400000000a5 */
[----:B0-----:R-:W-:-:S04]  /*71c0*/  @P2 LOP3.LUT R191, R191, R190, RZ, 0x3c, !PT ;  /* 0x000000bebfbf2212 */ /* 0x001fc800078e3cff */
[----:B------:R-:W-:-:S04]  /*71d0*/  @P2 LOP3.LUT R190, R191, R190, RZ, 0x3c, !PT ;  /* 0x000000bebfbe2212 */ /* 0x000fc800078e3cff */
[----:B------:R-:W-:-:S05]  /*71e0*/  @P2 LOP3.LUT R191, R191, R190, RZ, 0x3c, !PT ;  /* 0x000000bebfbf2212 */ /* 0x000fca00078e3cff */
[----:B------:R0:W3:Y:S04]  /*71f0*/  @P2 LDG.E.U8 R165, desc[UR44][R190.64] ;  /* 0x0000002cbea52981 */ /* 0x0000e8000c1e1100 */
[----:B------:R-:W0:Y:S04]  /*7200*/  LDL R190, [R1+0x38c] ;  /* 0x00038c0001be7983 */ /* 0x000e280000100800 */
[----:B------:R-:W0:Y:S01]  /*7210*/  LDL R191, [R1+0x390] ;  /* 0x0003900001bf7983 */ /* 0x000e220000100800 */
[----:B------:R-:W-:Y:S02]  /*7220*/  ISETP.GT.AND P0, PT, R175, 0x18, PT ;  /* 0x00000018af00780c */ /* 0x000fe40003f04270 */
[----:B------:R-:W-:-:S02]  /*7230*/  PRMT R9, RZ, 0x7610, R9 ;  /* 0x00007610ff097816 */ /* 0x000fc40000000009 */
[----:B------:R-:W-:-:S09]  /*7240*/  PRMT R6, RZ, 0x7610, R6 ;  /* 0x00007610ff067816 */ /* 0x000fd20000000006 */
[----:B0-----:R-:W-:-:S04]  /*7250*/  @P0 LOP3.LUT R191, R191, R190, RZ, 0x3c, !PT ;  /* 0x000000bebfbf0212 */ /* 0x001fc800078e3cff */
[----:B------:R-:W-:-:S04]  /*7260*/  @P0 LOP3.LUT R190, R191, R190, RZ, 0x3c, !PT ;  /* 0x000000bebfbe0212 */ /* 0x000fc800078e3cff */
[----:B------:R-:W-:-:S05]  /*7270*/  @P0 LOP3.LUT R191, R191, R190, RZ, 0x3c, !PT ;  /* 0x000000bebfbf0212 */ /* 0x000fca00078e3cff */
[----:B------:R4:W3:Y:S02]  /*7280*/  @P0 LDG.E.U8 R9, desc[UR44][R190.64] ;  /* 0x0000002cbe090981 */ /* 0x0008e4000c1e1100 */
[----:B----4-:R-:W-:Y:S02]  /*7290*/  @P0 IMAD.MOV.U32 R190, RZ, RZ, R7 ;  /* 0x000000ffffbe0224 */ /* 0x010fe400078e0007 */
[----:B--2---:R-:W-:Y:S01]  /*72a0*/  @P0 IMAD.MOV.U32 R191, RZ, RZ, R8 ;  /* 0x000000ffffbf0224 */ /* 0x004fe200078e0008 */
[----:B------:R-:W-:Y:S01]  /*72b0*/  ISETP.GT.AND P1, PT, R175, 0x19, PT ;  /* 0x00000019af00780c */ /* 0x000fe20003f24270 */
[----:B------:R-:W2:Y:S04]  /*72c0*/  LDL R8, [R1+0x35c] ;  /* 0x00035c0001087983 */ /* 0x000ea80000100800 */
[----:B------:R0:W4:Y:S01]  /*72d0*/  @P0 LDG.E.U8 R6, desc[UR44][R190.64] ;  /* 0x0000002cbe060981 */ /* 0x000122000c1e1100 */
[----:B------:R-:W-:-:S02]  /*72e0*/  PRMT R160, RZ, 0x7610, R160 ;  /* 0x00007610ffa07816 */ /* 0x000fc400000000a0 */
[----:B------:R-:W-:Y:S01]  /*72f0*/  PRMT R177, RZ, 0x7610, R177 ;  /* 0x00007610ffb17816 */ /* 0x000fe200000000b1 */
[----:B------:R-:W3:Y:S04]  /*7300*/  LDL R7, [R1+0x360] ;  /* 0x0003600001077983 */ /* 0x000ee80000100800 */
[----:B------:R-:W0:Y:S04]  /*7310*/  LDL R190, [R1+0x37c] ;  /* 0x00037c0001be7983 */ /* 0x000e280000100800 */
[----:B------:R-:W0:Y:S02]  /*7320*/  LDL R191, [R1+0x380] ;  /* 0x0003800001bf7983 */ /* 0x000e240000100800 */
[----:B0-----:R-:W-:-:S04]  /*7330*/  @P1 LOP3.LUT R191, R191, R190, RZ, 0x3c, !PT ;  /* 0x000000bebfbf1212 */ /* 0x001fc800078e3cff */
[----:B------:R-:W-:-:S04]  /*7340*/  @P1 LOP3.LUT R190, R191, R190, RZ, 0x3c, !PT ;  /* 0x000000bebfbe1212 */ /* 0x000fc800078e3cff */
[----:B------:R-:W-:-:S05]  /*7350*/  @P1 LOP3.LUT R191, R191, R190, RZ, 0x3c, !PT ;  /* 0x000000bebfbf1212 */ /* 0x000fca00078e3cff */
[----:B------:R0:W4:Y:S04]  /*7360*/  @P1 LDG.E.U8 R160, desc[UR44][R190.64] ;  /* 0x0000002cbea01981 */ /* 0x000128000c1e1100 */
[----:B------:R-:W0:Y:S04]  /*7370*/  LDL R190, [R1+0x374] ;  /* 0x0003740001be7983 */ /* 0x000e280000100800 */
[----:B------:R-:W0:Y:S02]  /*7380*/  LDL R191, [R1+0x378] ;  /* 0x0003780001bf7983 */ /* 0x000e240000100800 */
[----:B0-----:R-:W-:-:S04]  /*7390*/  @P1 LOP3.LUT R191, R191, R190, RZ, 0x3c, !PT ;  /* 0x000000bebfbf1212 */ /* 0x001fc800078e3cff */
[----:B------:R-:W-:-:S04]  /*73a0*/  @P1 LOP3.LUT R190, R191, R190, RZ, 0x3c, !PT ;  /* 0x000000bebfbe1212 */ /* 0x000fc800078e3cff */
[----:B------:R-:W-:-:S05]  /*73b0*/  @P1 LOP3.LUT R191, R191, R190, RZ, 0x3c, !PT ;  /* 0x000000bebfbf1212 */ /* 0x000fca00078e3cff */
[----:B------:R0:W4:Y:S04]  /*73c0*/  @P1 LDG.E.U8 R177, desc[UR44][R190.64] ;  /* 0x0000002cbeb11981 */ /* 0x000128000c1e1100 */
[----:B------:R-:W0:Y:S04]  /*73d0*/  LDL R190, [R1+0x36c] ;  /* 0x00036c0001be7983 */ /* 0x000e280000100800 */
[----:B------:R-:W0:Y:S01]  /*73e0*/  LDL R191, [R1+0x370] ;  /* 0x0003700001bf7983 */ /* 0x000e220000100800 */
[----:B------:R-:W-:Y:S02]  /*73f0*/  ISETP.GT.AND P2, PT, R175, 0x1a, PT ;  /* 0x0000001aaf00780c */ /* 0x000fe40003f44270 */
[----:B------:R-:W-:-:S11]  /*7400*/  PRMT R215, RZ, 0x7610, R215 ;  /* 0x00007610ffd77816 */ /* 0x000fd600000000d7 */
[----:B0-----:R-:W-:-:S04]  /*7410*/  @P2 LOP3.LUT R191, R191, R190, RZ, 0x3c, !PT ;  /* 0x000000bebfbf2212 */ /* 0x001fc800078e3cff */
[----:B------:R-:W-:-:S04]  /*7420*/  @P2 LOP3.LUT R190, R191, R190, RZ, 0x3c, !PT ;  /* 0x000000bebfbe2212 */ /* 0x000fc800078e3cff */
[----:B------:R-:W-:-:S05]  /*7430*/  @P2 LOP3.LUT R191, R191, R190, RZ, 0x3c, !PT ;  /* 0x000000bebfbf2212 */ /* 0x000fca00078e3cff */
[----:B------:R-:W2:Y:S04]  /*7440*/  @P2 LDG.E.U8 R215, desc[UR44][R190.64] ;  /* 0x0000002cbed72981 */ /* 0x000ea8000c1e1100 */
[----:B--2---:R0:W-:Y:S04]  /*7450*/  STL [R1+0xc], R215 ;  /* 0x00000cd701007387 */ /* 0x0041e80000100800 */
[----:B0-----:R-:W2:Y:S04]  /*7460*/  LDL.LU R215, [R1+0x5dc] ;  /* 0x0005dc0001d77983 */ /* 0x001ea80000300800 */
[----:B------:R-:W3:Y:S04]  /*7470*/  LDL R190, [R1+0x364] ;  /* 0x0003640001be7983 */ /* 0x000ee80000100800 */
[----:B------:R-:W3:Y:S01]  /*7480*/  LDL R191, [R1+0x368] ;  /* 0x0003680001bf7983 */ /* 0x000ee20000100800 */
[----:B------:R-:W-:-:S02]  /*7490*/  PRMT R216, RZ, 0x7610, R216 ;  /* 0x00007610ffd87816 */ /* 0x000fc400000000d8 */
[----:B------:R-:W-:Y:S02]  /*74a0*/  ISETP.GT.AND P0, PT, R175, 0x1b, PT ;  /* 0x0000001baf00780c */ /* 0x000fe40003f04270 */
[----:B---3--:R-:W-:-:S04]  /*74b0*/  @P2 LOP3.LUT R191, R191, R190, RZ, 0x3c, !PT ;  /* 0x000000bebfbf2212 */ /* 0x008fc800078e3cff */
[----:B------:R-:W-:-:S04]  /*74c0*/  @P2 LOP3.LUT R190, R191, R190, RZ, 0x3c, !PT ;  /* 0x000000bebfbe2212 */ /* 0x000fc800078e3cff */
[----:B------:R-:W-:-:S05]  /*74d0*/  @P2 LOP3.LUT R191, R191, R190, RZ, 0x3c, !PT ;  /* 0x000000bebfbf2212 */ /* 0x000fca00078e3cff */
[----:B------:R0:W3:Y:S01]  /*74e0*/  @P2 LDG.E.U8 R216, desc[UR44][R190.64] ;  /* 0x0000002cbed82981 */ /* 0x0000e2000c1e1100 */
[----:B------:R-:W-:Y:S01]  /*74f0*/  PRMT R5, RZ, 0x7610, R5 ;  /* 0x00007610ff057816 */ /* 0x000fe20000000005 */
[----:B0-----:R-:W-:Y:S02]  /*7500*/  @P0 IMAD.MOV.U32 R190, RZ, RZ, R7 ;  /* 0x000000ffffbe0224 */ /* 0x001fe400078e0007 */
[----:B------:R-:W-:-:S05]  /*7510*/  @P0 IMAD.MOV.U32 R191, RZ, RZ, R8 ;  /* 0x000000ffffbf0224 */ /* 0x000fca00078e0008 */
[----:B------:R-:W4:Y:S04]  /*7520*/  @P0 LDG.E.U8 R5, desc[UR44][R190.64] ;  /* 0x0000002cbe050981 */ /* 0x000f28000c1e1100 */
[----:B---3--:R0:W-:Y:S04]  /*7530*/  STL [R1+0x10], R216 ;  /* 0x000010d801007387 */ /* 0x0081e80000100800 */
[----:B0-----:R-:W3:Y:S04]  /*7540*/  LDL.LU R216, [R1+0x5d8] ;  /* 0x0005d80001d87983 */ /* 0x001ee80000300800 */
[----:B------:R-:W2:Y:S04]  /*7550*/  LDL R190, [R1+0x354] ;  /* 0x0003540001be7983 */ /* 0x000ea80000100800 */
[----:B------:R-:W2:Y:S01]  /*7560*/  LDL R191, [R1+0x358] ;  /* 0x0003580001bf7983 */ /* 0x000ea20000100800 */
[----:B------:R-:W-:-:S03]  /*7570*/  PRMT R4, RZ, 0x7610, R4 ;  /* 0x00007610ff047816 */ /* 0x000fc60000000004 */
[----:B------:R-:W3:Y:S04]  /*7580*/  LDL R8, [R1+0x340] ;  /* 0x0003400001087983 */ /* 0x000ee80000100800 */
[----:B------:R-:W3:Y:S04]  /*7590*/  LDL R7, [R1+0x334] ;  /* 0x0003340001077983 */ /* 0x000ee80000100800 */
[----:B----4-:R0:W-:Y:S01]  /*75a0*/  STL [R1], R5 ;  /* 0x0000000501007387 */ /* 0x0101e20000100800 */
[----:B------:R-:W-:Y:S02]  /*75b0*/  ISETP.GT.AND P1, PT, R175, 0x1c, PT ;  /* 0x0000001caf00780c */ /* 0x000fe40003f24270 */
[----:B------:R-:W-:Y:S01]  /*75c0*/  PRMT R217, RZ, 0x7610, R217 ;  /* 0x00007610ffd97816 */ /* 0x000fe200000000d9 */
[----:B0-----:R-:W4:Y:S01]  /*75d0*/  LDL R5, [R1+0x338] ;  /* 0x0003380001057983 */ /* 0x001f220000100800 */
[----:B--2---:R-:W-:-:S04]  /*75e0*/  @P0 LOP3.LUT R191, R191, R190, RZ, 0x3c, !PT ;  /* 0x000000bebfbf0212 */ /* 0x004fc800078e3cff */
[----:B------:R-:W-:-:S04]  /*75f0*/  @P0 LOP3.LUT R190, R191, R190, RZ, 0x3c, !PT ;  /* 0x000000bebfbe0212 */ /* 0x000fc800078e3cff */
[----:B------:R-:W-:-:S05]  /*7600*/  @P0 LOP3.LUT R191, R191, R190, RZ, 0x3c, !PT ;  /* 0x000000bebfbf0212 */ /* 0x000fca00078e3cff */
[----:B------:R0:W2:Y:S04]  /*7610*/  @P0 LDG.E.U8 R4, desc[UR44][R190.64] ;  /* 0x0000002cbe040981 */ /* 0x0000a8000c1e1100 */
[----:B------:R-:W0:Y:S04]  /*7620*/  LDL R190, [R1+0x34c] ;  /* 0x00034c0001be7983 */ /* 0x000e280000100800 */
[----:B------:R-:W0:Y:S02]  /*7630*/  LDL R191, [R1+0x350] ;  /* 0x0003500001bf7983 */ /* 0x000e240000100800 */
[----:B0-----:R-:W-:-:S04]  /*7640*/  @P1 LOP3.LUT R191, R191, R190, RZ, 0x3c, !PT ;  /* 0x000000bebfbf1212 */ /* 0x001fc800078e3cff */
[----:B------:R-:W-:-:S04]  /*7650*/  @P1 LOP3.LUT R190, R191, R190, RZ, 0x3c, !PT ;  /* 0x000000bebfbe1212 */ /* 0x000fc800078e3cff */
[----:B------:R-:W-:-:S05]  /*7660*/  @P1 LOP3.LUT R191, R191, R190, RZ, 0x3c, !PT ;  /* 0x000000bebfbf1212 */ /* 0x000fca00078e3cff */
[----:B------:R-:W3:Y:S04]  /*7670*/  @P1 LDG.E.U8 R217, desc[UR44][R190.64] ;  /* 0x0000002cbed91981 */ /* 0x000ee8000c1e1100 */
[----:B---3--:R0:W-:Y:S04]  /*7680*/  STL [R1+0x4], R217 ;  /* 0x000004d901007387 */ /* 0x0081e80000100800 */
[----:B0-----:R-:W3:Y:S04]  /*7690*/  LDL.LU R217, [R1+0x5d4] ;  /* 0x0005d40001d97983 */ /* 0x001ee80000300800 */
[----:B------:R-:W4:Y:S04]  /*76a0*/  LDL R190, [R1+0x344] ;  /* 0x0003440001be7983 */ /* 0x000f280000100800 */
[----:B------:R-:W4:Y:S01]  /*76b0*/  LDL R191, [R1+0x348] ;  /* 0x0003480001bf7983 */ /* 0x000f220000100800 */
[----:B------:R-:W-:-:S02]  /*76c0*/  PRMT R218, RZ, 0x7610, R218 ;  /* 0x00007610ffda7816 */ /* 0x000fc400000000da */
[----:B----4-:R-:W-:-:S04]  /*76d0*/  @P1 LOP3.LUT R191, R191, R190, RZ, 0x3c, !PT ;  /* 0x000000bebfbf1212 */ /* 0x010fc800078e3cff */
[----:B------:R-:W-:-:S04]  /*76e0*/  @P1 LOP3.LUT R190, R191, R190, RZ, 0x3c, !PT ;  /* 0x000000bebfbe1212 */ /* 0x000fc800078e3cff */
[----:B------:R-:W-:-:S05]  /*76f0*/  @P1 LOP3.LUT R191, R191, R190, RZ, 0x3c, !PT ;  /* 0x000000bebfbf1212 */ /* 0x000fca00078e3cff */
[----:B------:R-:W4:Y:S01]  /*7700*/  @P1 LDG.E.U8 R218, desc[UR44][R190.64] ;  /* 0x0000002cbeda1981 */ /* 0x000f22000c1e1100 */
[----:B------:R-:W-:Y:S02]  /*7710*/  ISETP.GT.AND P2, PT, R175, 0x1d, PT ;  /* 0x0000001daf00780c */ /* 0x000fe40003f44270 */
[----:B------:R-:W-:Y:S01]  /*7720*/  PRMT R251, RZ, 0x7610, R251 ;  /* 0x00007610fffb7816 */ /* 0x000fe200000000fb */
[----:B----4-:R0:W-:Y:S04]  /*7730*/  STL [R1+0x8], R218 ;  /* 0x000008da01007387 */ /* 0x0101e80000100800 */
[----:B0-----:R-:W4:Y:S04]  /*7740*/  LDL.LU R218, [R1+0x5d0] ;  /* 0x0005d00001da7983 */ /* 0x001f280000300800 */
[----:B------:R-:W2:Y:S02]  /*7750*/  LDL R191, [R1+0x33c] ;  /* 0x00033c0001bf7983 */ /* 0x000ea40000100800 */
[----:B------:R-:W-:Y:S01]  /*7760*/  @P2 IMAD.MOV.U32 R190, RZ, RZ, R8 ;  /* 0x000000ffffbe2224 */ /* 0x000fe200078e0008 */
[----:B------:R-:W-:-:S02]  /*7770*/  PRMT R3, RZ, 0x7610, R3 ;  /* 0x00007610ff037816 */ /* 0x000fc40000000003 */
[----:B------:R-:W-:Y:S01]  /*7780*/  ISETP.GT.AND P0, PT, R175, 0x1e, PT ;  /* 0x0000001eaf00780c */ /* 0x000fe20003f04270 */
[----:B------:R-:W3:Y:S04]  /*7790*/  LDL R8, [R1+0x318] ;  /* 0x0003180001087983 */ /* 0x000ee80000100800 */
[----:B--2---:R0:W2:Y:S02]  /*77a0*/  @P2 LDG.E.U8 R251, desc[UR44][R190.64] ;  /* 0x0000002cbefb2981 */ /* 0x0040a4000c1e1100 */
[----:B0-----:R-:W-:Y:S02]  /*77b0*/  @P2 IMAD.MOV.U32 R190, RZ, RZ, R5 ;  /* 0x000000ffffbe2224 */ /* 0x001fe400078e0005 */
[----:B------:R-:W-:Y:S01]  /*77c0*/  @P2 IMAD.MOV.U32 R191, RZ, RZ, R7 ;  /* 0x000000ffffbf2224 */ /* 0x000fe200078e0007 */
[----:B------:R-:W-:Y:S01]  /*77d0*/  PRMT R2, RZ, 0x7610, R2 ;  /* 0x00007610ff027816 */ /* 0x000fe20000000002 */
[----:B------:R-:W4:Y:S04]  /*77e0*/  LDL R7, [R1+0x30c] ;  /* 0x00030c0001077983 */ /* 0x000f280000100800 */
[----:B------:R0:W2:Y:S01]  /*77f0*/  @P2 LDG.E.U8 R3, desc[UR44][R190.64] ;  /* 0x0000002cbe032981 */ /* 0x0000a2000c1e1100 */
[----:B------:R-:W-:-:S02]  /*7800*/  PRMT R0, RZ, 0x7610, R0 ;  /* 0x00007610ff007816 */ /* 0x000fc40000000000 */
[----:B------:R-:W-:Y:S01]  /*7810*/  ISETP.GT.AND P1, PT, R175, 0x1f, PT ;  /* 0x0000001faf00780c */ /* 0x000fe20003f24270 */
[----:B------:R-:W4:Y:S04]  /*7820*/  LDL R5, [R1+0x310] ;  /* 0x0003100001057983 */ /* 0x000f280000100800 */
[----:B------:R-:W0:Y:S04]  /*7830*/  LDL R190, [R1+0x32c] ;  /* 0x00032c0001be7983 */ /* 0x000e280000100800 */
[----:B------:R-:W0:Y:S02]  /*7840*/  LDL R191, [R1+0x330] ;  /* 0x0003300001bf7983 */ /* 0x000e240000100800 */
[----:B0-----:R-:W-:-:S04]  /*7850*/  @P0 LOP3.LUT R191, R191, R190, RZ, 0x3c, !PT ;  /* 0x000000bebfbf0212 */ /* 0x001fc800078e3cff */
        /* <DEDUP_REMOVED lines=8> */
[----:B------:R0:W2:Y:S04]  /*78e0*/  @P0 LDG.E.U8 R0, desc[UR44][R190.64] ;  /* 0x0000002cbe000981 */ /* 0x0000a8000c1e1100 */
[----:B------:R-:W0:Y:S04]  /*78f0*/  LDL R190, [R1+0x31c] ;  /* 0x00031c0001be7983 */ /* 0x000e280000100800 */
[----:B------:R-:W0:Y:S01]  /*7900*/  LDL R191, [R1+0x320] ;  /* 0x0003200001bf7983 */ /* 0x000e220000100800 */
[----:B------:R-:W-:Y:S02]  /*7910*/  PRMT R247, RZ, 0x7610, R247 ;  /* 0x00007610fff77816 */ /* 0x000fe400000000f7 */
[----:B0-----:R-:W-:-:S04]  /*7920*/  @P1 LOP3.LUT R191, R191, R190, RZ, 0x3c, !PT ;  /* 0x000000bebfbf1212 */ /* 0x001fc800078e3cff */
[----:B------:R-:W-:-:S04]  /*7930*/  @P1 LOP3.LUT R190, R191, R190, RZ, 0x3c, !PT ;  /* 0x000000bebfbe1212 */ /* 0x000fc800078e3cff */
[----:B------:R-:W-:-:S05]  /*7940*/  @P1 LOP3.LUT R191, R191, R190, RZ, 0x3c, !PT ;  /* 0x000000bebfbf1212 */ /* 0x000fca00078e3cff */
[----:B------:R3:W2:Y:S04]  /*7950*/  @P1 LDG.E.U8 R247, desc[UR44][R190.64] ;  /* 0x0000002cbef71981 */ /* 0x0006a8000c1e1100 */
[----:B------:R-:W4:Y:S01]  /*7960*/  LDL R191, [R1+0x314] ;  /* 0x0003140001bf7983 */ /* 0x000f220000100800 */
[----:B------:R-:W-:Y:S01]  /*7970*/  ISETP.GT.AND P2, PT, R175, 0x20, PT ;  /* 0x00000020af00780c */ /* 0x000fe20003f44270 */
[----:B---3--:R-:W-:Y:S01]  /*7980*/  @P1 IMAD.MOV.U32 R190, RZ, RZ, R8 ;  /* 0x000000ffffbe1224 */ /* 0x008fe200078e0008 */
[----:B------:R-:W-:Y:S01]  /*7990*/  PRMT R249, RZ, 0x7610, R249 ;  /* 0x00007610fff97816 */ /* 0x000fe200000000f9 */
[----:B------:R-:W3:Y:S01]  /*79a0*/  LDL R8, [R1+0x2f0] ;  /* 0x0002f00001087983 */ /* 0x000ee20000100800 */
[----:B------:R-:W-:-:S04]  /*79b0*/  PRMT R250, RZ, 0x7610, R250 ;  /* 0x00007610fffa7816 */ /* 0x000fc800000000fa */
[----:B----4-:R0:W4:Y:S05]  /*79c0*/  @P1 LDG.E.U8 R249, desc[UR44][R190.64] ;  /* 0x0000002cbef91981 */ /* 0x01012a000c1e1100 */
[----:B0-----:R-:W-:Y:S02]  /*79d0*/  @P2 IMAD.MOV.U32 R190, RZ, RZ, R5 ;  /* 0x000000ffffbe2224 */ /* 0x001fe400078e0005 */
[----:B------:R-:W-:Y:S01]  /*79e0*/  @P2 IMAD.MOV.U32 R191, RZ, RZ, R7 ;  /* 0x000000ffffbf2224 */ /* 0x000fe200078e0007 */
[----:B------:R-:W-:Y:S01]  /*79f0*/  PRMT R252, RZ, 0x7610, R252 ;  /* 0x00007610fffc7816 */ /* 0x000fe200000000fc */
[----:B------:R-:W2:Y:S04]  /*7a00*/  LDL R7, [R1+0x2e4] ;  /* 0x0002e40001077983 */ /* 0x000ea80000100800 */
[----:B------:R0:W4:Y:S01]  /*7a10*/  @P2 LDG.E.U8 R250, desc[UR44][R190.64] ;  /* 0x0000002cbefa2981 */ /* 0x000122000c1e1100 */
[----:B------:R-:W-:-:S02]  /*7a20*/  ISETP.GT.AND P0, PT, R175, 0x21, PT ;  /* 0x00000021af00780c */ /* 0x000fc40003f04270 */
[----:B------:R-:W-:Y:S01]  /*7a30*/  PRMT R234, RZ, 0x7610, R234 ;  /* 0x00007610ffea7816 */ /* 0x000fe200000000ea */
[----:B------:R-:W2:Y:S04]  /*7a40*/  LDL R5, [R1+0x2e8] ;  /* 0x0002e80001057983 */ /* 0x000ea80000100800 */
        /* <DEDUP_REMOVED lines=14> */
[----:B------:R-:W-:Y:S02]  /*7b30*/  PRMT R245, RZ, 0x7610, R245 ;  /* 0x00007610fff57816 */ /* 0x000fe400000000f5 */
[----:B------:R-:W-:-:S02]  /*7b40*/  ISETP.GT.AND P1, PT, R175, 0x22, PT ;  /* 0x00000022af00780c */ /* 0x000fc40003f24270 */
[----:B0-----:R-:W-:-:S04]  /*7b50*/  @P0 LOP3.LUT R191, R191, R190, RZ, 0x3c, !PT ;  /* 0x000000bebfbf0212 */ /* 0x001fc800078e3cff */
[----:B------:R-:W-:-:S04]  /*7b60*/  @P0 LOP3.LUT R190, R191, R190, RZ, 0x3c, !PT ;  /* 0x000000bebfbe0212 */ /* 0x000fc800078e3cff */
[----:B------:R-:W-:-:S05]  /*7b70*/  @P0 LOP3.LUT R191, R191, R190, RZ, 0x3c, !PT ;  /* 0x000000bebfbf0212 */ /* 0x000fca00078e3cff */
[----:B------:R3:W4:Y:S04]  /*7b80*/  @P0 LDG.E.U8 R245, desc[UR44][R190.64] ;  /* 0x0000002cbef50981 */ /* 0x000728000c1e1100 */
[----:B------:R-:W2:Y:S01]  /*7b90*/  LDL R191, [R1+0x2ec] ;  /* 0x0002ec0001bf7983 */ /* 0x000ea20000100800 */
[----:B------:R-:W-:Y:S01]  /*7ba0*/  PRMT R246, RZ, 0x7610, R246 ;  /* 0x00007610fff67816 */ /* 0x000fe200000000f6 */
[----:B---3--:R-:W-:Y:S01]  /*7bb0*/  @P1 IMAD.MOV.U32 R190, RZ, RZ, R8 ;  /* 0x000000ffffbe1224 */ /* 0x008fe200078e0008 */
[----:B------:R-:W-:Y:S01]  /*7bc0*/  PRMT R248, RZ, 0x7610, R248 ;  /* 0x00007610fff87816 */ /* 0x000fe200000000f8 */
[----:B------:R-:W3:Y:S01]  /*7bd0*/  LDL R8, [R1+0x2c8] ;  /* 0x0002c80001087983 */ /* 0x000ee20000100800 */
[----:B------:R-:W-:-:S03]  /*7be0*/  ISETP.GT.AND P2, PT, R175, 0x23, PT ;  /* 0x00000023af00780c */ /* 0x000fc60003f44270 */
        /* <DEDUP_REMOVED lines=90> */
[----:B------:R-:W4:Y:S01]  /*8190*/  LDL R191, [R1+0x27c] ;  /* 0x00027c0001bf7983 */ /* 0x000f220000100800 */
[----:B------:R-:W-:Y:S01]  /*81a0*/  PRMT R231, RZ, 0x7610, R231 ;  /* 0x00007610ffe77816 */ /* 0x000fe200000000e7 */
[----:B---3--:R-:W-:Y:S01]  /*81b0*/  @P2 IMAD.MOV.U32 R190, RZ, RZ, R8 ;  /* 0x000000ffffbe2224 */ /* 0x008fe200078e0008 */
[----:B------:R-:W-:Y:S01]  /*81c0*/  ISETP.GT.AND P0, PT, R175, 0x2a, PT ;  /* 0x0000002aaf00780c */ /* 0x000fe20003f04270 */
[----:B------:R-:W3:Y:S04]  /*81d0*/  LDL R8, [R1+0x258] ;  /* 0x0002580001087983 */ /* 0x000ee80000100800 */
[----:B----4-:R0:W4:Y:S04]  /*81e0*/  @P2 LDG.E.U8 R231, desc[UR44][R190.64] ;  /* 0x0000002cbee72981 */ /* 0x010128000c1e1100 */
[----:B------:R-:W0:Y:S04]  /*81f0*/  LDL R190, [R1+0x274] ;  /* 0x0002740001be7983 */ /* 0x000e280000100800 */
[----:B------:R-:W0:Y:S01]  /*8200*/  LDL R191, [R1+0x278] ;  /* 0x0002780001bf7983 */ /* 0x000e220000100800 */
[----:B------:R-:W-:-:S02]  /*8210*/  PRMT R230, RZ, 0x7610, R230 ;  /* 0x00007610ffe67816 */ /* 0x000fc400000000e6 */
[----:B------:R-:W-:Y:S02]  /*8220*/  PRMT R229, RZ, 0x7610, R229 ;  /* 0x00007610ffe57816 */ /* 0x000fe400000000e5 */
[----:B0-----:R-:W-:-:S04]  /*8230*/  @P2 LOP3.LUT R191, R191, R190, RZ, 0x3c, !PT ;  /* 0x000000bebfbf2212 */ /* 0x001fc800078e3cff */
[----:B------:R-:W-:-:S04]  /*8240*/  @P2 LOP3.LUT R190, R191, R190, RZ, 0x3c, !PT ;  /* 0x000000bebfbe2212 */ /* 0x000fc800078e3cff */
[----:B------:R-:W-:-:S05]  /*8250*/  @P2 LOP3.LUT R191, R191, R190, RZ, 0x3c, !PT ;  /* 0x000000bebfbf2212 */ /* 0x000fca00078e3cff */
[----:B------:R0:W4:Y:S02]  /*8260*/  @P2 LDG.E.U8 R230, desc[UR44][R190.64] ;  /* 0x0000002cbee62981 */ /* 0x000124000c1e1100 */
        /* <DEDUP_REMOVED lines=20> */
[----:B------:R-:W2:Y:S01]  /*83b0*/  LDL R191, [R1+0x254] ;  /* 0x0002540001bf7983 */ /* 0x000ea20000100800 */
[----:B------:R-:W-:Y:S01]  /*83c0*/  PRMT R226, RZ, 0x7610, R226 ;  /* 0x00007610ffe27816 */ /* 0x000fe200000000e2 */
[----:B---3--:R-:W-:Y:S01]  /*83d0*/  @P1 IMAD.MOV.U32 R190, RZ, RZ, R8 ;  /* 0x000000ffffbe1224 */ /* 0x008fe200078e0008 */
[----:B------:R-:W-:Y:S01]  /*83e0*/  ISETP.GT.AND P0, PT, R175, 0x2c, PT ;  /* 0x0000002caf00780c */ /* 0x000fe20003f04270 */
[----:B------:R-:W3:Y:S04]  /*83f0*/  LDL R8, [R1+0x230] ;  /* 0x0002300001087983 */ /* 0x000ee80000100800 */
[----:B--2---:R0:W2:Y:S04]  /*8400*/  @P1 LDG.E.U8 R226, desc[UR44][R190.64] ;  /* 0x0000002cbee21981 */ /* 0x0040a8000c1e1100 */
[----:B------:R-:W0:Y:S04]  /*8410*/  LDL R190, [R1+0x24c] ;  /* 0x00024c0001be7983 */ /* 0x000e280000100800 */
[----:B------:R-:W0:Y:S01]  /*8420*/  LDL R191, [R1+0x250] ;  /* 0x0002500001bf7983 */ /* 0x000e220000100800 */
[----:B------:R-:W-:-:S02]  /*8430*/  PRMT R225, RZ, 0x7610, R225 ;  /* 0x00007610ffe17816 */ /* 0x000fc400000000e1 */
[----:B------:R-:W-:Y:S02]  /*8440*/  PRMT R224, RZ, 0x7610, R224 ;  /* 0x00007610ffe07816 */ /* 0x000fe400000000e0 */
[----:B0-----:R-:W-:-:S04]  /*8450*/  @P0 LOP3.LUT R191, R191, R190, RZ, 0x3c, !PT ;  /* 0x000000bebfbf0212 */ /* 0x001fc800078e3cff */
[----:B------:R-:W-:-:S04]  /*8460*/  @P0 LOP3.LUT R190, R191, R190, RZ, 0x3c, !PT ;  /* 0x000000bebfbe0212 */ /* 0x000fc800078e3cff */
[----:B------:R-:W-:-:S05]  /*8470*/  @P0 LOP3.LUT R191, R191, R190, RZ, 0x3c, !PT ;  /* 0x000000bebfbf0212 */ /* 0x000fca00078e3cff */
[----:B------:R0:W2:Y:S02]  /*8480*/  @P0 LDG.E.U8 R225, desc[UR44][R190.64] ;  /* 0x0000002cbee10981 */ /* 0x0000a4000c1e1100 */
[----:B0-----:R-:W-:Y:S02]  /*8490*/  @P0 IMAD.MOV.U32 R190, RZ, RZ, R5 ;  /* 0x000000ffffbe0224 */ /* 0x001fe400078e0005 */
[----:B------:R-:W-:Y:S01]  /*84a0*/  @P0 IMAD.MOV.U32 R191, RZ, RZ, R7 ;  /* 0x000000ffffbf0224 */ /* 0x000fe200078e0007 */
[----:B------:R-:W-:Y:S01]  /*84b0*/  ISETP.GT.AND P1, PT, R175, 0x2d, PT ;  /* 0x0000002daf00780c */ /* 0x000fe20003f24270 */
[----:B------:R-:W4:Y:S04]  /*84c0*/  LDL R7, [R1+0x21c] ;  /* 0x00021c0001077983 */ /* 0x000f280000100800 */
[----:B------:R0:W2:Y:S01]  /*84d0*/  @P0 LDG.E.U8 R224, desc[UR44][R190.64] ;  /* 0x0000002cbee00981 */ /* 0x0000a2000c1e1100 */
[----:B------:R-:W-:-:S02]  /*84e0*/  PRMT R223, RZ, 0x7610, R223 ;  /* 0x00007610ffdf7816 */ /* 0x000fc400000000df */
[----:B------:R-:W-:Y:S01]  /*84f0*/  PRMT R222, RZ, 0x7610, R222 ;  /* 0x00007610ffde7816 */ /* 0x000fe200000000de */
        /* <DEDUP_REMOVED lines=9> */
[----:B------:R-:W-:Y:S02]  /*8590*/  ISETP.GT.AND P0, PT, R175, 0x2e, PT ;  /* 0x0000002eaf00780c */ /* 0x000fe40003f04270 */
        /* <DEDUP_REMOVED lines=57> */
[----:B------:R-:W-:-:S02]  /*8930*/  PRMT R196, RZ, 0x7610, R196 ;  /* 0x00007610ffc47816 */ /* 0x000fc400000000c4 */
        /* <DEDUP_REMOVED lines=149> */
[----:B------:R-:W-:-:S02]  /*9290*/  LOP3.LUT R188, R188, 0xffff, RZ, 0xc0, !PT ;  /* 0x0000ffffbcbc7812 */ /* 0x000fc400078ec0ff */
[----:B------:R-:W-:Y:S02]  /*92a0*/  LOP3.LUT R189, R189, 0xffff, RZ, 0xc0, !PT ;  /* 0x0000ffffbdbd7812 */ /* 0x000fe400078ec0ff */
[----:B------:R-:W-:Y:S02]  /*92b0*/  LOP3.LUT R186, R186, 0xffff, RZ, 0xc0, !PT ;  /* 0x0000ffffbaba7812 */ /* 0x000fe400078ec0ff */
[----:B------:R-:W-:Y:S02]  /*92c0*/  PRMT R188, R188, 0x3340, R189 ;  /* 0x00003340bcbc7816 */ /* 0x000fe400000000bd */
[----:B------:R-:W-:Y:S02]  /*92d0*/  LOP3.LUT R187, R187, 0xffff, RZ, 0xc0, !PT ;  /* 0x0000ffffbbbb7812 */ /* 0x000fe400078ec0ff */
[----:B0-----:R-:W-:-:S04]  /*92e0*/  @P0 LOP3.LUT R191, R191, R190, RZ, 0x3c, !PT ;  /* 0x000000bebfbf0212 */ /* 0x001fc800078e3cff */
[----:B------:R-:W-:-:S04]  /*92f0*/  @P0 LOP3.LUT R190, R191, R190, RZ, 0x3c, !PT ;  /* 0x000000bebfbe0212 */ /* 0x000fc800078e3cff */
[----:B------:R-:W-:-:S05]  /*9300*/  @P0 LOP3.LUT R191, R191, R190, RZ, 0x3c, !PT ;  /* 0x000000bebfbf0212 */ /* 0x000fca00078e3cff */
[----:B------:R3:W2:Y:S02]  /*9310*/  @P0 LDG.E.U8 R217, desc[UR44][R190.64] ;  /* 0x0000002cbed90981 */ /* 0x0006a4000c1e1100 */
[----:B---3--:R-:W-:Y:S02]  /*9320*/  @P1 IMAD.MOV.U32 R190, RZ, RZ, R8 ;  /* 0x000000ffffbe1224 */ /* 0x008fe400078e0008 */
[----:B------:R-:W3:Y:S04]  /*9330*/  LDL R191, [R1+0x13c] ;  /* 0x00013c0001bf7983 */ /* 0x000ee80000100800 */
[----:B------:R-:W3:Y:S04]  /*9340*/  LDL R8, [R1+0x128] ;  /* 0x0001280001087983 */ /* 0x000ee80000100800 */
[----:B------:R4:W-:Y:S02]  /*9350*/  STL [R1+0x568], R188 ;  /* 0x000568bc01007387 */ /* 0x0009e40000100800 */
[----:B----4-:R-:W-:Y:S01]  /*9360*/  @P1 IMAD.MOV.U32 R188, RZ, RZ, R5 ;  /* 0x000000ffffbc1224 */ /* 0x010fe200078e0005 */
[----:B------:R-:W-:-:S02]  /*9370*/  PRMT R5, R186, 0x3340, R187 ;  /* 0x00003340ba057816 */ /* 0x000fc400000000bb */
[----:B------:R-:W4:Y:S04]  /*9380*/  LDL R186, [R1+0x12c] ;  /* 0x00012c0001ba7983 */ /* 0x000f280000100800 */
[----:B------:R-:W4:Y:S01]  /*9390*/  LDL R187, [R1+0x130] ;  /* 0x0001300001bb7983 */ /* 0x000f220000100800 */
[----:B------:R-:W-:Y:S02]  /*93a0*/  ISETP.GT.AND P0, PT, R175, 0x3e, PT ;  /* 0x0000003eaf00780c */ /* 0x000fe40003f04270 */
[----:B------:R-:W-:Y:S01]  /*93b0*/  PRMT R218, RZ, 0x7610, R218 ;  /* 0x00007610ffda7816 */ /* 0x000fe200000000da */
[----:B--2---:R-:W-:Y:S01]  /*93c0*/  @P1 IMAD.MOV.U32 R189, RZ, RZ, R7 ;  /* 0x000000ffffbd1224 */ /* 0x004fe200078e0007 */
[----:B------:R0:W-:Y:S01]  /*93d0*/  STL [R1+0x564], R5 ;  /* 0x0005640501007387 */ /* 0x0001e20000100800 */
[----:B------:R-:W-:-:S02]  /*93e0*/  LOP3.LUT R166, R166, 0xffff, RZ, 0xc0, !PT ;  /* 0x0000ffffa6a67812 */ /* 0x000fc400078ec0ff */
[----:B------:R-:W-:Y:S01]  /*93f0*/  LOP3.LUT R161, R161, 0xffff, RZ, 0xc0, !PT ;  /* 0x0000ffffa1a17812 */ /* 0x000fe200078ec0ff */
[----:B------:R-:W2:Y:S04]  /*9400*/  LDL R7, [R1+0x11c] ;  /* 0x00011c0001077983 */ /* 0x000ea80000100800 */
[----:B0-----:R-:W2:Y:S04]  /*9410*/  LDL R5, [R1+0x120] ;  /* 0x0001200001057983 */ /* 0x001ea80000100800 */
[----:B---3--:R0:W3:Y:S02]  /*9420*/  @P1 LDG.E.U8 R218, desc[UR44][R190.64] ;  /* 0x0000002cbeda1981 */ /* 0x0080e4000c1e1100 */
[----:B0-----:R-:W-:-:S06]  /*9430*/  PRMT R190, RZ, 0x7610, R190 ;  /* 0x00007610ffbe7816 */ /* 0x001fcc00000000be */
[----:B------:R0:W3:Y:S01]  /*9440*/  @P1 LDG.E.U8 R190, desc[UR44][R188.64] ;  /* 0x0000002cbcbe1981 */ /* 0x0000e2000c1e1100 */
[----:B----4-:R-:W-:-:S04]  /*9450*/  @P0 LOP3.LUT R187, R187, R186, RZ, 0x3c, !PT ;  /* 0x000000babbbb0212 */ /* 0x010fc800078e3cff */
[C---:B------:R-:W-:Y:S02]  /*9460*/  @P0 LOP3.LUT R186, R187.reuse, R186, RZ, 0x3c, !PT ;  /* 0x000000babbba0212 */ /* 0x040fe400078e3cff */
[----:B0-----:R-:W-:Y:S02]  /*9470*/  PRMT R188, RZ, 0x7610, R188 ;  /* 0x00007610ffbc7816 */ /* 0x001fe400000000bc */
[----:B------:R-:W-:-:S05]  /*9480*/  @P0 LOP3.LUT R187, R187, R186, RZ, 0x3c, !PT ;  /* 0x000000babbbb0212 */ /* 0x000fca00078e3cff */
[----:B------:R0:W4:Y:S04]  /*9490*/  @P0 LDG.E.U8 R188, desc[UR44][R186.64] ;  /* 0x0000002cbabc0981 */ /* 0x000128000c1e1100 */
[----:B------:R-:W2:Y:S01]  /*94a0*/  LDL R187, [R1+0x124] ;  /* 0x0001240001bb7983 */ /* 0x000ea20000100800 */
[----:B0-----:R-:W-:-:S03]  /*94b0*/  @P0 IMAD.MOV.U32 R186, RZ, RZ, R8 ;  /* 0x000000ffffba0224 */ /* 0x001fc600078e0008 */
[----:B----4-:R0:W-:Y:S02]  /*94c0*/  STL [R1+0x5c8], R188 ;  /* 0x0005c8bc01007387 */ /* 0x0101e40000100800 */
[--C-:B0-----:R-:W-:Y:S02]  /*94d0*/  PRMT R188, R166, 0x3340, R161.reuse ;  /* 0x00003340a6bc7816 */ /* 0x101fe400000000a1 */
[----:B------:R-:W-:-:S06]  /*94e0*/  PRMT R161, RZ, 0x7610, R161 ;  /* 0x00007610ffa17816 */ /* 0x000fcc00000000a1 */
[----:B--2---:R0:W2:Y:S01]  /*94f0*/  @P0 LDG.E.U8 R161, desc[UR44][R186.64] ;  /* 0x0000002cbaa10981 */ /* 0x0040a2000c1e1100 */
[----:B------:R-:W-:Y:S02]  /*9500*/  ISETP.GT.AND P0, PT, R175, 0x3f, PT ;  /* 0x0000003faf00780c */ /* 0x000fe40003f04270 */
[----:B------:R-:W-:Y:S01]  /*9510*/  LOP3.LUT R176, R176, 0xffff, RZ, 0xc0, !PT ;  /* 0x0000ffffb0b07812 */ /* 0x000fe200078ec0ff */
[----:B------:R-:W-:Y:S01]  /*9520*/  STL [R1+0x560], R188 ;  /* 0x000560bc01007387 */ /* 0x000fe20000100800 */
[----:B------:R-:W-:Y:S02]  /*9530*/  LOP3.LUT R184, R184, 0xffff, RZ, 0xc0, !PT ;  /* 0x0000ffffb8b87812 */ /* 0x000fe400078ec0ff */
[----:B------:R-:W-:Y:S01]  /*9540*/  PRMT R166, RZ, 0x7610, R166 ;  /* 0x00007610ffa67816 */ /* 0x000fe200000000a6 */
[----:B------:R-:W4:Y:S06]  /*9550*/  LDL R8, [R1+0x118] ;  /* 0x0001180001087983 */ /* 0x000f2c0000100800 */
[----:B0-----:R-:W-:-:S02]  /*9560*/  @P0 IMAD.MOV.U32 R186, RZ, RZ, R5 ;  /* 0x000000ffffba0224 */ /* 0x001fc400078e0005 */
[----:B------:R-:W-:-:S05]  /*9570*/  @P0 IMAD.MOV.U32 R187, RZ, RZ, R7 ;  /* 0x000000ffffbb0224 */ /* 0x000fca00078e0007 */
[----:B------:R4:W3:Y:S04]  /*9580*/  @P0 LDG.E.U8 R166, desc[UR44][R186.64] ;  /* 0x0000002cbaa60981 */ /* 0x0008e8000c1e1100 */
[----:B--2---:R0:W-:Y:S02]  /*9590*/  STL [R1+0x5cc], R161 ;  /* 0x0005cca101007387 */ /* 0x0041e40000100800 */
[----:B0-----:R-:W-:-:S05]  /*95a0*/  PRMT R161, R176, 0x3340, R184 ;  /* 0x00003340b0a17816 */ /* 0x001fca00000000b8 */
[----:B------:R0:W-:Y:S04]  /*95b0*/  STL [R1+0x55c], R161 ;  /* 0x00055ca101007387 */ /* 0x0001e80000100800 */
[----:B------:R-:W2:Y:S04]  /*95c0*/  LDL R187, [R1+0x114] ;  /* 0x0001140001bb7983 */ /* 0x000ea80000100800 */
[----:B------:R-:W2:Y:S04]  /*95d0*/  LDL R7, [R1+0x10c] ;  /* 0x00010c0001077983 */ /* 0x000ea80000100800 */
[----:B------:R-:W2:Y:S01]  /*95e0*/  LDL R5, [R1+0x110] ;  /* 0x0001100001057983 */ /* 0x000ea20000100800 */
[----:B------:R-:W1:Y:S01]  /*95f0*/  S2R R188, SR_TID.X ;  /* 0x0000000000bc7919 */ /* 0x000e620000002100 */
[----:B------:R-:W-:-:S02]  /*9600*/  LOP3.LUT R168, R168, 0xffff, RZ, 0xc0, !PT ;  /* 0x0000ffffa8a87812 */ /* 0x000fc400078ec0ff */
[----:B------:R-:W-:Y:S01]  /*9610*/  LOP3.LUT R157, R157, 0xffff, RZ, 0xc0, !PT ;  /* 0x0000ffff9d9d7812 */ /* 0x000fe200078ec0ff */
[----:B----4-:R-:W-:-:S03]  /*9620*/  @P0 IMAD.MOV.U32 R186, RZ, RZ, R8 ;  /* 0x000000ffffba0224 */ /* 0x010fc600078e0008 */
[----:B0-----:R-:W-:Y:S02]  /*9630*/  PRMT R161, R168, 0x3340, R157 ;  /* 0x00003340a8a17816 */ /* 0x001fe4000000009d */
[----:B------:R-:W-:Y:S02]  /*9640*/  PRMT R168, RZ, 0x7610, R168 ;  /* 0x00007610ffa87816 */ /* 0x000fe400000000a8 */
[----:B-1----:R-:W-:-:S04]  /*9650*/  LOP3.LUT R188, R188, 0x3f, RZ, 0xc0, !PT ;  /* 0x0000003fbcbc7812 */ /* 0x002fc800078ec0ff */
[----:B------:R-:W-:Y:S02]  /*9660*/  ISETP.GE.AND P1, PT, R188, R175, PT ;  /* 0x000000afbc00720c */ /* 0x000fe40003f26270 */
[----:B------:R-:W-:Y:S01]  /*9670*/  PRMT R175, RZ, 0x7610, R175 ;  /* 0x00007610ffaf7816 */ /* 0x000fe200000000af */
[----:B---3--:R0:W-:Y:S04]  /*9680*/  STL [R1+0x5c4], R166 ;  /* 0x0005c4a601007387 */ /* 0x0081e80000100800 */
[----:B------:R-:W3:Y:S04]  /*9690*/  LDL R188, [R1+0x104] ;  /* 0x0001040001bc7983 */ /* 0x000ee80000100800 */
[----:B------:R-:W4:Y:S04]  /*96a0*/  LDL R184, [R1+0x108] ;  /* 0x0001080001b87983 */ /* 0x000f280000100800 */
[----:B0-----:R-:W4:Y:S04]  /*96b0*/  LDL R166, [R1+0xfc] ;  /* 0x0000fc0001a67983 */ /* 0x001f280000100800 */
[----:B------:R-:W4:Y:S04]  /*96c0*/  LDL R8, [R1+0x100] ;  /* 0x0001000001087983 */ /* 0x000f280000100800 */
[----:B--2---:R0:W2:Y:S02]  /*96d0*/  @P0 LDG.E.U8 R168, desc[UR44][R186.64] ;  /* 0x0000002cbaa80981 */ /* 0x0040a4000c1e1100 */
[----:B0-----:R-:W-:-:S02]  /*96e0*/  @!P1 IMAD.MOV.U32 R186, RZ, RZ, R5 ;  /* 0x000000ffffba9224 */ /* 0x001fc400078e0005 */
[----:B------:R-:W-:Y:S01]  /*96f0*/  @!P1 IMAD.MOV.U32 R187, RZ, RZ, R7 ;  /* 0x000000ffffbb9224 */ /* 0x000fe200078e0007 */
[----:B------:R-:W-:Y:S06]  /*9700*/  BAR.SYNC.DEFER_BLOCKING 0x0 ;  /* 0x0000000000007b1d */ /* 0x000fec0000010000 */
[----:B------:R-:W4:Y:S01]  /*9710*/  @!P1 LDG.E.U8 R175, desc[UR44][R186.64] ;  /* 0x0000002cbaaf9981 */ /* 0x000f22000c1e1100 */
[----:B------:R-:W-:Y:S02]  /*9720*/  LOP3.LUT R156, R156, 0xffff, RZ, 0xc0, !PT ;  /* 0x0000ffff9c9c7812 */ /* 0x000fe400078ec0ff */
[----:B------:R-:W-:-:S04]  /*9730*/  LOP3.LUT R167, R167, 0xffff, RZ, 0xc0, !PT ;  /* 0x0000ffffa7a77812 */ /* 0x000fc800078ec0ff */
[--C-:B------:R-:W-:Y:S02]  /*9740*/  PRMT R156, R156, 0x3340, R167.reuse ;  /* 0x000033409c9c7816 */ /* 0x100fe400000000a7 */
[----:B------:R-:W-:Y:S02]  /*9750*/  PRMT R167, RZ, 0x7610, R167 ;  /* 0x00007610ffa77816 */ /* 0x000fe400000000a7 */
[----:B------:R-:W-:Y:S01]  /*9760*/  PRMT R176, RZ, 0x7610, R176 ;  /* 0x00007610ffb07816 */ /* 0x000fe200000000b0 */
[----:B---3--:R-:W-:Y:S01]  /*9770*/  @!P1 IMAD.MOV.U32 R157, RZ, RZ, R188 ;  /* 0x000000ffff9d9224 */ /* 0x008fe200078e00bc */
[----:B--2---:R-:W-:Y:S04]  /*9780*/  STL [R1+0x5c0], R168 ;  /* 0x0005c0a801007387 */ /* 0x004fe80000100800 */
[----:B------:R-:W2:Y:S04]  /*9790*/  LDL R5, [R1+0xf8] ;  /* 0x0000f80001057983 */ /* 0x000ea80000100800 */
[----:B----4-:R-:W-:Y:S04]  /*97a0*/  STL [R1+0x5a8], R175 ;  /* 0x0005a8af01007387 */ /* 0x010fe80000100800 */
[----:B------:R-:W3:Y:S04]  /*97b0*/  LDL R7, [R1+0xf4] ;  /* 0x0000f40001077983 */ /* 0x000ee80000100800 */
[----:B------:R0:W-:Y:S02]  /*97c0*/  STL [R1+0x554], R156 ;  /* 0x0005549c01007387 */ /* 0x0001e40000100800 */
[----:B0-----:R-:W-:-:S05]  /*97d0*/  @!P1 IMAD.MOV.U32 R156, RZ, RZ, R184 ;  /* 0x000000ffff9c9224 */ /* 0x001fca00078e00b8 */
[----:B------:R0:W4:Y:S02]  /*97e0*/  @!P1 LDG.E.U8 R167, desc[UR44][R156.64] ;  /* 0x0000002c9ca79981 */ /* 0x000124000c1e1100 */
[----:B0-----:R-:W-:Y:S02]  /*97f0*/  @!P1 IMAD.MOV.U32 R156, RZ, RZ, R8 ;  /* 0x000000ffff9c9224 */ /* 0x001fe400078e0008 */
[----:B------:R-:W-:-:S05]  /*9800*/  @!P1 IMAD.MOV.U32 R157, RZ, RZ, R166 ;  /* 0x000000ffff9d9224 */ /* 0x000fca00078e00a6 */
[----:B------:R2:W4:Y:S01]  /*9810*/  @!P1 LDG.E.U8 R176, desc[UR44][R156.64] ;  /* 0x0000002c9cb09981 */ /* 0x000522000c1e1100 */
[----:B------:R-:W-:Y:S02]  /*9820*/  LOP3.LUT R23, R23, 0xffff, RZ, 0xc0, !PT ;  /* 0x0000ffff17177812 */ /* 0x000fe400078ec0ff */
[----:B------:R-:W-:Y:S02]  /*9830*/  LOP3.LUT R185, R185, 0xffff, RZ, 0xc0, !PT ;  /* 0x0000ffffb9b97812 */ /* 0x000fe400078ec0ff */
[----:B------:R-:W-:Y:S02]  /*9840*/  LOP3.LUT R18, R18, 0xffff, RZ, 0xc0, !PT ;  /* 0x0000ffff12127812 */ /* 0x000fe400078ec0ff */
[----:B------:R-:W-:Y:S02]  /*9850*/  PRMT R23, R23, 0x3340, R185 ;  /* 0x0000334017177816 */ /* 0x000fe400000000b9 */
[----:B------:R-:W-:Y:S01]  /*9860*/  LOP3.LUT R172, R172, 0xffff, RZ, 0xc0, !PT ;  /* 0x0000ffffacac7812 */ /* 0x000fe200078ec0ff */
[----:B--2---:R-:W-:-:S02]  /*9870*/  @!P1 IMAD.MOV.U32 R156, RZ, RZ, R5 ;  /* 0x000000ffff9c9224 */ /* 0x004fc400078e0005 */
[----:B---3--:R-:W-:Y:S01]  /*9880*/  @!P1 IMAD.MOV.U32 R157, RZ, RZ, R7 ;  /* 0x000000ffff9d9224 */ /* 0x008fe200078e0007 */
[----:B----4-:R-:W-:Y:S04]  /*9890*/  STL [R1+0x5ac], R167 ;  /* 0x0005aca701007387 */ /* 0x010fe80000100800 */
[----:B------:R0:W-:Y:S04]  /*98a0*/  STL [R1+0x550], R23 ;  /* 0x0005501701007387 */ /* 0x0001e80000100800 */
[----:B------:R-:W2:Y:S04]  /*98b0*/  LDL R166, [R1+0xec] ;  /* 0x0000ec0001a67983 */ /* 0x000ea80000100800 */
[----:B------:R-:W3:Y:S01]  /*98c0*/  LDL R8, [R1+0xf0] ;  /* 0x0000f00001087983 */ /* 0x000ee20000100800 */
[----:B0-----:R-:W-:-:S03]  /*98d0*/  PRMT R23, R18, 0x3340, R172 ;  /* 0x0000334012177816 */ /* 0x001fc600000000ac */
[----:B------:R-:W-:Y:S04]  /*98e0*/  STL [R1+0x5b0], R176 ;  /* 0x0005b0b001007387 */ /* 0x000fe80000100800 */
[----:B------:R0:W-:Y:S04]  /*98f0*/  STL [R1+0x54c], R23 ;  /* 0x00054c1701007387 */ /* 0x0001e80000100800 */
[----:B------:R-:W4:Y:S01]  /*9900*/  LDL R167, [R1+0xe4] ;  /* 0x0000e40001a77983 */ /* 0x000f220000100800 */
[----:B------:R-:W-:Y:S02]  /*9910*/  PRMT R18, RZ, 0x7610, R18 ;  /* 0x00007610ff127816 */ /* 0x000fe40000000012 */
[----:B------:R-:W-:Y:S01]  /*9920*/  PRMT R172, RZ, 0x7610, R172 ;  /* 0x00007610ffac7816 */ /* 0x000fe200000000ac */
[----:B------:R-:W4:Y:S04]  /*9930*/  LDL R7, [R1+0xdc] ;  /* 0x0000dc0001077983 */ /* 0x000f280000100800 */
[----:B0-----:R-:W4:Y:S04]  /*9940*/  LDL R23, [R1+0xe8] ;  /* 0x0000e80001177983 */ /* 0x001f280000100800 */
[----:B------:R2:W4:Y:S01]  /*9950*/  @!P1 LDG.E.U8 R18, desc[UR44][R156.64] ;  /* 0x0000002c9c129981 */ /* 0x000522000c1e1100 */
[----:B------:R-:W-:-:S02]  /*9960*/  LOP3.LUT R155, R155, 0xffff, RZ, 0xc0, !PT ;  /* 0x0000ffff9b9b7812 */ /* 0x000fc400078ec0ff */
[----:B------:R-:W-:Y:S01]  /*9970*/  LOP3.LUT R173, R173, 0xffff, RZ, 0xc0, !PT ;  /* 0x0000ffffadad7812 */ /* 0x000fe200078ec0ff */
[----:B------:R-:W4:Y:S03]  /*9980*/  LDL R5, [R1+0xe0] ;  /* 0x0000e00001057983 */ /* 0x000f260000100800 */
[----:B------:R-:W-:Y:S02]  /*9990*/  PRMT R188, R155, 0x3340, R173 ;  /* 0x000033409bbc7816 */ /* 0x000fe400000000ad */
[----:B------:R-:W-:Y:S02]  /*99a0*/  PRMT R155, RZ, 0x7610, R155 ;  /* 0x00007610ff9b7816 */ /* 0x000fe4000000009b */
[----:B------:R-:W-:Y:S02]  /*99b0*/  LOP3.LUT R13, R13, 0xffff, RZ, 0xc0, !PT ;  /* 0x0000ffff0d0d7812 */ /* 0x000fe400078ec0ff */
[----:B------:R-:W-:-:S04]  /*99c0*/  LOP3.LUT R183, R183, 0xffff, RZ, 0xc0, !PT ;  /* 0x0000ffffb7b77812 */ /* 0x000fc800078ec0ff */
[----:B------:R-:W-:Y:S01]  /*99d0*/  PRMT R13, R13, 0x3340, R183 ;  /* 0x000033400d0d7816 */ /* 0x000fe200000000b7 */
[----:B--2---:R-:W-:Y:S02]  /*99e0*/  @!P1 IMAD.MOV.U32 R157, RZ, RZ, R166 ;  /* 0x000000ffff9d9224 */ /* 0x004fe400078e00a6 */
[----:B---3--:R-:W-:-:S05]  /*99f0*/  @!P1 IMAD.MOV.U32 R156, RZ, RZ, R8 ;  /* 0x000000ffff9c9224 */ /* 0x008fca00078e0008 */
[----:B------:R4:W2:Y:S02]  /*9a00*/  @!P1 LDG.E.U8 R172, desc[UR44][R156.64] ;  /* 0x0000002c9cac9981 */ /* 0x0008a4000c1e1100 */
[----:B----4-:R-:W-:Y:S02]  /*9a10*/  @!P1 IMAD.MOV.U32 R157, RZ, RZ, R167 ;  /* 0x000000ffff9d9224 */ /* 0x010fe400078e00a7 */
[----:B------:R-:W-:-:S05]  /*9a20*/  @!P1 IMAD.MOV.U32 R156, RZ, RZ, R23 ;  /* 0x000000ffff9c9224 */ /* 0x000fca00078e0017 */
[----:B------:R0:W3:Y:S04]  /*9a30*/  @!P1 LDG.E.U8 R155, desc[UR44][R156.64] ;  /* 0x0000002c9c9b9981 */ /* 0x0000e8000c1e1100 */
[----:B------:R1:W-:Y:S04]  /*9a40*/  STL [R1+0x5b4], R18 ;  /* 0x0005b41201007387 */ /* 0x0003e80000100800 */
[----:B------:R4:W-:Y:S04]  /*9a50*/  STL [R1+0x548], R13 ;  /* 0x0005480d01007387 */ /* 0x0009e80000100800 */
[----:B------:R-:W3:Y:S01]  /*9a60*/  LDL R8, [R1+0xd8] ;  /* 0x0000d80001087983 */ /* 0x000ee20000100800 */
[----:B------:R-:W-:-:S03]  /*9a70*/  LOP3.LUT R22, R22, 0xffff, RZ, 0xc0, !PT ;  /* 0x0000ffff16167812 */ /* 0x000fc600078ec0ff */
[----:B------:R-:W3:Y:S01]  /*9a80*/  LDL R166, [R1+0xd4] ;  /* 0x0000d40001a67983 */ /* 0x000ee20000100800 */
[----:B------:R-:W-:Y:S01]  /*9a90*/  LOP3.LUT R182, R182, 0xffff, RZ, 0xc0, !PT ;  /* 0x0000ffffb6b67812 */ /* 0x000fe200078ec0ff */
[----:B------:R-:W-:Y:S01]  /*9aa0*/  @!P1 IMAD.MOV.U32 R23, RZ, RZ, R7 ;  /* 0x000000ffff179224 */ /* 0x000fe200078e0007 */
[----:B0-----:R-:W-:Y:S01]  /*9ab0*/  PRMT R156, RZ, 0x7610, R156 ;  /* 0x00007610ff9c7816 */ /* 0x001fe2000000009c */
[----:B--2---:R-:W-:Y:S04]  /*9ac0*/  STL [R1+0x5b8], R172 ;  /* 0x0005b8ac01007387 */ /* 0x004fe80000100800 */
[----:B-1----:R-:W2:Y:S04]  /*9ad0*/  LDL R18, [R1+0xcc] ;  /* 0x0000cc0001127983 */ /* 0x002ea80000100800 */
[----:B----4-:R-:W4:Y:S04]  /*9ae0*/  LDL R13, [R1+0xd0] ;  /* 0x0000d000010d7983 */ /* 0x010f280000100800 */
[----:B---3--:R0:W-:Y:S02]  /*9af0*/  STL [R1+0x5bc], R155 ;  /* 0x0005bc9b01007387 */ /* 0x0081e40000100800 */
[----:B0-----:R-:W-:Y:S01]  /*9b00*/  PRMT R155, R22, 0x3340, R182 ;  /* 0x00003340169b7816 */ /* 0x001fe200000000b6 */
[----:B------:R-:W-:-:S04]  /*9b10*/  @!P1 IMAD.MOV.U32 R22, RZ, RZ, R5 ;  /* 0x000000ffff169224 */ /* 0x000fc800078e0005 */
[----:B------:R0:W-:Y:S04]  /*9b20*/  STL [R1+0x540], R155 ;  /* 0x0005409b01007387 */ /* 0x0001e80000100800 */
[----:B------:R-:W3:Y:S04]  /*9b30*/  LDL R7, [R1+0xc4] ;  /* 0x0000c40001077983 */ /* 0x000ee80000100800 */
[----:B------:R-:W3:Y:S04]  /*9b40*/  LDL R5, [R1+0xc8] ;  /* 0x0000c80001057983 */ /* 0x000ee80000100800 */
[----:B------:R1:W3:Y:S01]  /*9b50*/  @!P1 LDG.E.U8 R156, desc[UR44][R22.64] ;  /* 0x0000002c169c9981 */ /* 0x0002e2000c1e1100 */
[----:B------:R-:W-:-:S02]  /*9b60*/  LOP3.LUT R17, R17, 0xffff, RZ, 0xc0, !PT ;  /* 0x0000ffff11117812 */ /* 0x000fc400078ec0ff */
[----:B------:R-:W-:Y:S01]  /*9b70*/  LOP3.LUT R169, R169, 0xffff, RZ, 0xc0, !PT ;  /* 0x0000ffffa9a97812 */ /* 0x000fe200078ec0ff */
[----:B------:R-:W3:Y:S01]  /*9b80*/  LDL R167, [R1+0xb4] ;  /* 0x0000b40001a77983 */ /* 0x000ee20000100800 */
[----:B------:R-:W-:Y:S02]  /*9b90*/  LOP3.LUT R12, R12, 0xffff, RZ, 0xc0, !PT ;  /* 0x0000ffff0c0c7812 */ /* 0x000fe400078ec0ff */
[----:B------:R-:W-:Y:S01]  /*9ba0*/  LOP3.LUT R174, R174, 0xffff, RZ, 0xc0, !PT ;  /* 0x0000ffffaeae7812 */ /* 0x000fe200078ec0ff */
[----:B------:R-:W3:Y:S01]  /*9bb0*/  LDL R175, [R1+0xa4] ;  /* 0x0000a40001af7983 */ /* 0x000ee20000100800 */
[----:B-1----:R-:W-:-:S03]  /*9bc0*/  @!P1 IMAD.MOV.U32 R22, RZ, RZ, R8 ;  /* 0x000000ffff169224 */ /* 0x002fc600078e0008 */
[----:B------:R-:W3:Y:S01]  /*9bd0*/  LDL R8, [R1+0xc0] ;  /* 0x0000c00001087983 */ /* 0x000ee20000100800 */
[----:B------:R-:W-:Y:S01]  /*9be0*/  PRMT R182, R17, 0x3340, R169 ;  /* 0x0000334011b67816 */ /* 0x000fe200000000a9 */
[----:B------:R-:W-:Y:S01]  /*9bf0*/  @!P1 IMAD.MOV.U32 R23, RZ, RZ, R166 ;  /* 0x000000ffff179224 */ /* 0x000fe200078e00a6 */
[----:B------:R-:W-:Y:S01]  /*9c00*/  PRMT R17, RZ, 0x7610, R17 ;  /* 0x00007610ff117816 */ /* 0x000fe20000000011 */
[----:B------:R-:W3:Y:S01]  /*9c10*/  LDL R169, [R1+0xbc] ;  /* 0x0000bc0001a97983 */ /* 0x000ee20000100800 */
[----:B------:R-:W-:-:S04]  /*9c20*/  PRMT R168, R12, 0x3340, R174 ;  /* 0x000033400ca87816 */ /* 0x000fc800000000ae */
[----:B------:R1:W3:Y:S02]  /*9c30*/  @!P1 LDG.E.U8 R17, desc[UR44][R22.64] ;  /* 0x0000002c16119981 */ /* 0x0002e4000c1e1100 */
[----:B-1----:R-:W-:Y:S02]  /*9c40*/  PRMT R22, RZ, 0x7610, R22 ;  /* 0x00007610ff167816 */ /* 0x002fe40000000016 */
[----:B------:R-:W-:Y:S01]  /*9c50*/  PRMT R23, RZ, 0x7610, R23 ;  /* 0x00007610ff177816 */ /* 0x000fe20000000017 */
[----:B----4-:R-:W-:Y:S02]  /*9c60*/  @!P1 IMAD.MOV.U32 R12, RZ, RZ, R13 ;  /* 0x000000ffff0c9224 */ /* 0x010fe400078e000d */
[----:B--2---:R-:W-:Y:S02]  /*9c70*/  @!P1 IMAD.MOV.U32 R13, RZ, RZ, R18 ;  /* 0x000000ffff0d9224 */ /* 0x004fe400078e0012 */
[----:B------:R-:W2:Y:S04]  /*9c80*/  LDL R18, [R1+0xb8] ;  /* 0x0000b80001127983 */ /* 0x000ea80000100800 */
[----:B------:R3:W4:Y:S02]  /*9c90*/  @!P1 LDG.E.U8 R22, desc[UR44][R12.64] ;  /* 0x0000002c0c169981 */ /* 0x000724000c1e1100 */
[----:B---3--:R-:W-:-:S02]  /*9ca0*/  @!P1 IMAD.MOV.U32 R13, RZ, RZ, R7 ;  /* 0x000000ffff0d9224 */ /* 0x008fc400078e0007 */
[----:B------:R-:W3:Y:S01]  /*9cb0*/  LDL R7, [R1+0xac] ;  /* 0x0000ac0001077983 */ /* 0x000ee20000100800 */
[----:B------:R-:W-:-:S03]  /*9cc0*/  @!P1 IMAD.MOV.U32 R12, RZ, RZ, R5 ;  /* 0x000000ffff0c9224 */ /* 0x000fc600078e0005 */
[----:B------:R-:W4:Y:S04]  /*9cd0*/  LDL R5, [R1+0xb0] ;  /* 0x0000b00001057983 */ /* 0x000f280000100800 */
[----:B------:R1:W4:Y:S02]  /*9ce0*/  @!P1 LDG.E.U8 R23, desc[UR44][R12.64] ;  /* 0x0000002c0c179981 */ /* 0x000324000c1e1100 */
[----:B-1----:R-:W-:Y:S02]  /*9cf0*/  @!P1 IMAD.MOV.U32 R12, RZ, RZ, R8 ;  /* 0x000000ffff0c9224 */ /* 0x002fe400078e0008 */
[----:B------:R-:W4:Y:S01]  /*9d00*/  LDL R8, [R1+0xa8] ;  /* 0x0000a80001087983 */ /* 0x000f220000100800 */
[----:B------:R-:W-:Y:S02]  /*9d10*/  LOP3.LUT R21, R21, 0xffff, RZ, 0xc0, !PT ;  /* 0x0000ffff15157812 */ /* 0x000fe400078ec0ff */
[----:B------:R-:W-:Y:S01]  /*9d20*/  LOP3.LUT R180, R180, 0xffff, RZ, 0xc0, !PT ;  /* 0x0000ffffb4b47812 */ /* 0x000fe200078ec0ff */
[----:B------:R-:W-:Y:S01]  /*9d30*/  @!P1 IMAD.MOV.U32 R13, RZ, RZ, R169 ;  /* 0x000000ffff0d9224 */ /* 0x000fe200078e00a9 */
[----:B------:R-:W-:Y:S01]  /*9d40*/  LOP3.LUT R16, R16, 0xffff, RZ, 0xc0, !PT ;  /* 0x0000ffff10107812 */ /* 0x000fe200078ec0ff */
[----:B------:R-:W4:Y:S01]  /*9d50*/  LDL R169, [R1+0x9c] ;  /* 0x00009c0001a97983 */ /* 0x000f220000100800 */
[----:B------:R-:W-:-:S02]  /*9d60*/  PRMT R166, R21, 0x3340, R180 ;  /* 0x0000334015a67816 */ /* 0x000fc400000000b4 */
[----:B------:R-:W-:Y:S02]  /*9d70*/  PRMT R21, RZ, 0x7610, R21 ;  /* 0x00007610ff157816 */ /* 0x000fe40000000015 */
[----:B------:R-:W-:Y:S02]  /*9d80*/  LOP3.LUT R170, R170, 0xffff, RZ, 0xc0, !PT ;  /* 0x0000ffffaaaa7812 */ /* 0x000fe400078ec0ff */
[----:B------:R-:W-:Y:S02]  /*9d90*/  LOP3.LUT R154, R154, 0xffff, RZ, 0xc0, !PT ;  /* 0x0000ffff9a9a7812 */ /* 0x000fe400078ec0ff */
[----:B------:R-:W-:Y:S01]  /*9da0*/  PRMT R183, R16, 0x3340, R170 ;  /* 0x0000334010b77816 */ /* 0x000fe200000000aa */
[----:B------:R1:W4:Y:S01]  /*9db0*/  @!P1 LDG.E.U8 R21, desc[UR44][R12.64] ;  /* 0x0000002c0c159981 */ /* 0x000322000c1e1100 */
[----:B------:R-:W-:Y:S02]  /*9dc0*/  PRMT R16, RZ, 0x7610, R16 ;  /* 0x00007610ff107816 */ /* 0x000fe40000000010 */
[----:B------:R-:W-:Y:S01]  /*9dd0*/  LOP3.LUT R181, R181, 0xffff, RZ, 0xc0, !PT ;  /* 0x0000ffffb5b57812 */ /* 0x000fe200078ec0ff */
[----:B-1----:R-:W-:-:S03]  /*9de0*/  @!P1 IMAD.MOV.U32 R13, RZ, RZ, R167 ;  /* 0x000000ffff0d9224 */ /* 0x002fc600078e00a7 */
[----:B0-----:R-:W-:Y:S01]  /*9df0*/  PRMT R155, R154, 0x3340, R181 ;  /* 0x000033409a9b7816 */ /* 0x001fe200000000b5 */
[----:B------:R-:W4:Y:S01]  /*9e00*/  LDL R167, [R1+0xa0] ;  /* 0x0000a00001a77983 */ /* 0x000f220000100800 */
[----:B------:R-:W-:Y:S02]  /*9e10*/  PRMT R154, RZ, 0x7610, R154 ;  /* 0x00007610ff9a7816 */ /* 0x000fe4000000009a */
[----:B------:R-:W-:Y:S02]  /*9e20*/  LOP3.LUT R11, R11, 0xffff, RZ, 0xc0, !PT ;  /* 0x0000ffff0b0b7812 */ /* 0x000fe400078ec0ff */
[----:B------:R-:W-:Y:S02]  /*9e30*/  LOP3.LUT R158, R158, 0xffff, RZ, 0xc0, !PT ;  /* 0x0000ffff9e9e7812 */ /* 0x000fe400078ec0ff */
[----:B------:R-:W-:Y:S02]  /*9e40*/  LOP3.LUT R163, R163, 0xffff, RZ, 0xc0, !PT ;  /* 0x0000ffffa3a37812 */ /* 0x000fe400078ec0ff */
[----:B------:R-:W-:-:S02]  /*9e50*/  LOP3.LUT R20, R20, 0xffff, RZ, 0xc0, !PT ;  /* 0x0000ffff14147812 */ /* 0x000fc400078ec0ff */
[----:B------:R-:W-:Y:S02]  /*9e60*/  PRMT R172, R11, 0x3340, R158 ;  /* 0x000033400bac7816 */ /* 0x000fe4000000009e */
[----:B------:R-:W4:Y:S01]  /*9e70*/  LDL R11, [R1+0x8c] ;  /* 0x00008c00010b7983 */ /* 0x000f220000100800 */
[----:B------:R-:W-:-:S03]  /*9e80*/  PRMT R184, R20, 0x3340, R163 ;  /* 0x0000334014b87816 */ /* 0x000fc600000000a3 */
[----:B------:R-:W4:Y:S01]  /*9e90*/  LDL R163, [R1+0x88] ;  /* 0x0000880001a37983 */ /* 0x000f220000100800 */
[----:B--2---:R-:W-:-:S03]  /*9ea0*/  @!P1 IMAD.MOV.U32 R12, RZ, RZ, R18 ;  /* 0x000000ffff0c9224 */ /* 0x004fc600078e0012 */
[----:B------:R-:W2:Y:S04]  /*9eb0*/  LDL R18, [R1+0x94] ;  /* 0x0000940001127983 */ /* 0x000ea80000100800 */
[----:B------:R3:W2:Y:S02]  /*9ec0*/  @!P1 LDG.E.U8 R16, desc[UR44][R12.64] ;  /* 0x0000002c0c109981 */ /* 0x0006a4000c1e1100 */
[----:B---3--:R-:W-:Y:S02]  /*9ed0*/  @!P1 IMAD.MOV.U32 R13, RZ, RZ, R7 ;  /* 0x000000ffff0d9224 */ /* 0x008fe400078e0007 */
[----:B------:R-:W3:Y:S01]  /*9ee0*/  LDL R7, [R1+0x98] ;  /* 0x0000980001077983 */ /* 0x000ee20000100800 */
[----:B----4-:R-:W-:-:S05]  /*9ef0*/  @!P1 IMAD.MOV.U32 R12, RZ, RZ, R5 ;  /* 0x000000ffff0c9224 */ /* 0x010fca00078e0005 */
[----:B------:R0:W4:Y:S02]  /*9f00*/  @!P1 LDG.E.U8 R154, desc[UR44][R12.64] ;  /* 0x0000002c0c9a9981 */ /* 0x000124000c1e1100 */
[----:B0-----:R-:W-:Y:S02]  /*9f10*/  @!P1 IMAD.MOV.U32 R12, RZ, RZ, R8 ;  /* 0x000000ffff0c9224 */ /* 0x001fe400078e0008 */
[----:B------:R-:W4:Y:S01]  /*9f20*/  LDL R8, [R1+0x90] ;  /* 0x0000900001087983 */ /* 0x000f220000100800 */
[----:B------:R-:W-:Y:S02]  /*9f30*/  LOP3.LUT R153, R153, 0xffff, RZ, 0xc0, !PT ;  /* 0x0000ffff99997812 */ /* 0x000fe400078ec0ff */
[----:B------:R-:W-:Y:S01]  /*9f40*/  LOP3.LUT R179, R179, 0xffff, RZ, 0xc0, !PT ;  /* 0x0000ffffb3b37812 */ /* 0x000fe200078ec0ff */
[----:B------:R-:W-:-:S03]  /*9f50*/  @!P1 IMAD.MOV.U32 R13, RZ, RZ, R175 ;  /* 0x000000ffff0d9224 */ /* 0x000fc600078e00af */
[----:B------:R-:W-:Y:S02]  /*9f60*/  PRMT R5, R153, 0x3340, R179 ;  /* 0x0000334099057816 */ /* 0x000fe400000000b3 */
[----:B------:R-:W-:Y:S02]  /*9f70*/  PRMT R153, RZ, 0x7610, R153 ;  /* 0x00007610ff997816 */ /* 0x000fe40000000099 */
[----:B------:R-:W-:-:S04]  /*9f80*/  PRMT R20, RZ, 0x7610, R20 ;  /* 0x00007610ff147816 */ /* 0x000fc80000000014 */
[----:B------:R0:W4:Y:S01]  /*9f90*/  @!P1 LDG.E.U8 R153, desc[UR44][R12.64] ;  /* 0x0000002c0c999981 */ /* 0x000122000c1e1100 */
[----:B------:R-:W-:Y:S02]  /*9fa0*/  LOP3.LUT R10, R10, 0xffff, RZ, 0xc0, !PT ;  /* 0x0000ffff0a0a7812 */ /* 0x000fe400078ec0ff */
[----:B------:R-:W-:Y:S01]  /*9fb0*/  LOP3.LUT R164, R164, 0xffff, RZ, 0xc0, !PT ;  /* 0x0000ffffa4a47812 */ /* 0x000fe200078ec0ff */
[----:B0-----:R-:W-:Y:S02]  /*9fc0*/  @!P1 IMAD.MOV.U32 R13, RZ, RZ, R169 ;  /* 0x000000ffff0d9224 */ /* 0x001fe400078e00a9 */
[----:B------:R-:W-:Y:S01]  /*9fd0*/  @!P1 IMAD.MOV.U32 R12, RZ, RZ, R167 ;  /* 0x000000ffff0c9224 */ /* 0x000fe200078e00a7 */
[----:B------:R-:W4:Y:S01]  /*9fe0*/  LDL R169, [R1+0x84] ;  /* 0x0000840001a97983 */ /* 0x000f220000100800 */
[----:B------:R-:W-:-:S03]  /*9ff0*/  PRMT R158, RZ, 0x7610, R158 ;  /* 0x00007610ff9e7816 */ /* 0x000fc6000000009e */
[----:B------:R2:W4:Y:S04]  /*a000*/  @!P1 LDG.E.U8 R20, desc[UR44][R12.64] ;  /* 0x0000002c0c149981 */ /* 0x000528000c1e1100 */
[----:B------:R-:W4:Y:S01]  /*a010*/  LDL R167, [R1+0x7c] ;  /* 0x00007c0001a77983 */ /* 0x000f220000100800 */
[----:B------:R-:W-:Y:S02]  /*a020*/  LOP3.LUT R15, R15, 0xffff, RZ, 0xc0, !PT ;  /* 0x0000ffff0f0f7812 */ /* 0x000fe400078ec0ff */
[----:B------:R-:W-:-:S04]  /*a030*/  LOP3.LUT R171, R171, 0xffff, RZ, 0xc0, !PT ;  /* 0x0000ffffabab7812 */ /* 0x000fc800078ec0ff */
[----:B------:R-:W-:Y:S02]  /*a040*/  PRMT R175, R15, 0x3340, R171 ;  /* 0x000033400faf7816 */ /* 0x000fe400000000ab */
[----:B------:R-:W4:Y:S01]  /*a050*/  LDL R15, [R1+0x78] ;  /* 0x00007800010f7983 */ /* 0x000f220000100800 */
[----:B------:R-:W-:Y:S01]  /*a060*/  PRMT R157, RZ, 0x7610, R157 ;  /* 0x00007610ff9d7816 */ /* 0x000fe2000000009d */
[----:B--2---:R-:W-:Y:S01]  /*a070*/  @!P1 IMAD.MOV.U32 R13, RZ, RZ, R18 ;  /* 0x000000ffff0d9224 */ /* 0x004fe200078e0012 */
[----:B------:R-:W-:Y:S01]  /*a080*/  PRMT R18, R10, 0x3340, R164 ;  /* 0x000033400a127816 */ /* 0x000fe200000000a4 */
[----:B---3--:R-:W-:Y:S02]  /*a090*/  @!P1 IMAD.MOV.U32 R12, RZ, RZ, R7 ;  /* 0x000000ffff0c9224 */ /* 0x008fe400078e0007 */
[----:B------:R-:W2:Y:S04]  /*a0a0*/  LDL R7, [R1+0x80] ;  /* 0x0000800001077983 */ /* 0x000ea80000100800 */
[----:B------:R-:W3:Y:S01]  /*a0b0*/  @!P1 LDG.E.U8 R157, desc[UR44][R12.64] ;  /* 0x0000002c0c9d9981 */ /* 0x000ee2000c1e1100 */
[----:B----4-:R-:W-:-:S05]  /*a0c0*/  @!P1 IMAD.MOV.U32 R10, RZ, RZ, R8 ;  /* 0x000000ffff0a9224 */ /* 0x010fca00078e0008 */
[----:B------:R0:W4:Y:S02]  /*a0d0*/  @!P1 LDG.E.U8 R158, desc[UR44][R10.64] ;  /* 0x0000002c0a9e9981 */ /* 0x000124000c1e1100 */
[----:B0-----:R-:W-:Y:S02]  /*a0e0*/  @!P1 IMAD.MOV.U32 R10, RZ, RZ, R163 ;  /* 0x000000ffff0a9224 */ /* 0x001fe400078e00a3 */
[----:B------:R-:W3:Y:S04]  /*a0f0*/  LDL R163, [R1+0x74] ;  /* 0x0000740001a37983 */ /* 0x000ee80000100800 */
[----:B------:R-:W4:Y:S04]  /*a100*/  LDL.LU R181, [R1+0xc] ;  /* 0x00000c0001b57983 */ /* 0x000f280000300800 */
[----:B------:R-:W4:Y:S04]  /*a110*/  LDL.LU R186, [R1] ;  /* 0x0000000001ba7983 */ /* 0x000f280000300800 */
[----:B------:R-:W4:Y:S04]  /*a120*/  LDL R13, [R1+0x6c] ;  /* 0x00006c00010d7983 */ /* 0x000f280000100800 */
[----:B------:R-:W4:Y:S01]  /*a130*/  LDL R12, [R1+0x70] ;  /* 0x00007000010c7983 */ /* 0x000f220000100800 */
[----:B------:R-:W-:-:S02]  /*a140*/  LOP3.LUT R152, R152, 0xffff, RZ, 0xc0, !PT ;  /* 0x0000ffff98987812 */ /* 0x000fc400078ec0ff */
[----:B------:R-:W-:Y:S01]  /*a150*/  LOP3.LUT R178, R178, 0xffff, RZ, 0xc0, !PT ;  /* 0x0000ffffb2b27812 */ /* 0x000fe200078ec0ff */
[----:B------:R-:W-:Y:S01]  /*a160*/  @!P1 IMAD.MOV.U32 R11, RZ, RZ, R169 ;  /* 0x000000ffff0b9224 */ /* 0x000fe200078e00a9 */
[----:B------:R-:W-:Y:S01]  /*a170*/  LOP3.LUT R19, R19, 0xffff, RZ, 0xc0, !PT ;  /* 0x0000ffff13137812 */ /* 0x000fe200078ec0ff */
[----:B------:R-:W4:Y:S01]  /*a180*/  LDL.LU R169, [R1+0x10] ;  /* 0x0000100001a97983 */ /* 0x000f220000300800 */
[----:B------:R-:W-:Y:S02]  /*a190*/  PRMT R8, R152, 0x3340, R178 ;  /* 0x0000334098087816 */ /* 0x000fe400000000b2 */
[----:B------:R-:W-:Y:S02]  /*a1a0*/  PRMT R152, RZ, 0x7610, R152 ;  /* 0x00007610ff987816 */ /* 0x000fe40000000098 */
[----:B------:R-:W-:-:S04]  /*a1b0*/  LOP3.LUT R162, R162, 0xffff, RZ, 0xc0, !PT ;  /* 0x0000ffffa2a27812 */ /* 0x000fc800078ec0ff */
[----:B------:R-:W-:Y:S01]  /*a1c0*/  PRMT R185, R19, 0x3340, R162 ;  /* 0x0000334013b97816 */ /* 0x000fe200000000a2 */
[----:B------:R0:W4:Y:S01]  /*a1d0*/  @!P1 LDG.E.U8 R152, desc[UR44][R10.64] ;  /* 0x0000002c0a989981 */ /* 0x000122000c1e1100 */
[----:B------:R-:W-:-:S03]  /*a1e0*/  PRMT R19, RZ, 0x7610, R19 ;  /* 0x00007610ff137816 */ /* 0x000fc60000000013 */
[----:B------:R-:W4:Y:S01]  /*a1f0*/  LDL R162, [R1+0x68] ;  /* 0x0000680001a27983 */ /* 0x000f220000100800 */
[----:B0-----:R-:W-:Y:S01]  /*a200*/  @!P1 IMAD.MOV.U32 R11, RZ, RZ, R167 ;  /* 0x000000ffff0b9224 */ /* 0x001fe200078e00a7 */
[----:B------:R-:W-:Y:S02]  /*a210*/  LOP3.LUT R14, R14, 0xffff, RZ, 0xc0, !PT ;  /* 0x0000ffff0e0e7812 */ /* 0x000fe400078ec0ff */
[----:B------:R-:W-:Y:S02]  /*a220*/  LOP3.LUT R165, R165, 0xffff, RZ, 0xc0, !PT ;  /* 0x0000ffffa5a57812 */ /* 0x000fe400078ec0ff */
[----:B------:R-:W-:Y:S01]  /*a230*/  PRMT R164, RZ, 0x7610, R164 ;  /* 0x00007610ffa47816 */ /* 0x000fe200000000a4 */
[----:B--2---:R-:W-:-:S05]  /*a240*/  @!P1 IMAD.MOV.U32 R10, RZ, RZ, R7 ;  /* 0x000000ffff0a9224 */ /* 0x004fca00078e0007 */
[----:B------:R0:W2:Y:S01]  /*a250*/  @!P1 LDG.E.U8 R19, desc[UR44][R10.64] ;  /* 0x0000002c0a139981 */ /* 0x0000a2000c1e1100 */
[----:B------:R-:W-:-:S03]  /*a260*/  PRMT R7, R14, 0x3340, R165 ;  /* 0x000033400e077816 */ /* 0x000fc600000000a5 */
[----:B------:R-:W2:Y:S01]  /*a270*/  LDL R14, [R1+0x60] ;  /* 0x00006000010e7983 */ /* 0x000ea20000100800 */
[----:B0-----:R-:W-:-:S03]  /*a280*/  @!P1 IMAD.MOV.U32 R10, RZ, RZ, R15 ;  /* 0x000000ffff0a9224 */ /* 0x001fc600078e000f */
[----:B------:R-:W2:Y:S01]  /*a290*/  LDL R15, [R1+0x5c] ;  /* 0x00005c00010f7983 */ /* 0x000ea20000100800 */
[----:B---3--:R-:W-:-:S03]  /*a2a0*/  @!P1 IMAD.MOV.U32 R11, RZ, RZ, R163 ;  /* 0x000000ffff0b9224 */ /* 0x008fc600078e00a3 */
[----:B------:R-:W3:Y:S04]  /*a2b0*/  LDL R163, [R1+0x64] ;  /* 0x0000640001a37983 */ /* 0x000ee80000100800 */
[----:B------:R-:W2:Y:S04]  /*a2c0*/  LDL.LU R167, [R1+0x4] ;  /* 0x0000040001a77983 */ /* 0x000ea80000300800 */
[----:B------:R4:W2:Y:S04]  /*a2d0*/  @!P1 LDG.E.U8 R164, desc[UR44][R10.64] ;  /* 0x0000002c0aa49981 */ /* 0x0008a8000c1e1100 */
[----:B------:R-:W2:Y:S01]  /*a2e0*/  LDL.LU R187, [R1+0x8] ;  /* 0x0000080001bb7983 */ /* 0x000ea20000300800 */
[----:B----4-:R-:W-:-:S02]  /*a2f0*/  @!P1 IMAD.MOV.U32 R10, RZ, RZ, R12 ;  /* 0x000000ffff0a9224 */ /* 0x010fc400078e000c */
[----:B------:R-:W-:Y:S01]  /*a300*/  @!P1 IMAD.MOV.U32 R11, RZ, RZ, R13 ;  /* 0x000000ffff0b9224 */ /* 0x000fe200078e000d */
[----:B------:R-:W4:Y:S04]  /*a310*/  LDL R12, [R1+0x58] ;  /* 0x00005800010c7983 */ /* 0x000f280000100800 */
[----:B------:R-:W4:Y:S01]  /*a320*/  LDL R13, [R1+0x54] ;  /* 0x00005400010d7983 */ /* 0x000f220000100800 */
[----:B------:R-:W-:Y:S02]  /*a330*/  LOP3.LUT R9, R9, 0xffff, RZ, 0xc0, !PT ;  /* 0x0000ffff09097812 */ /* 0x000fe400078ec0ff */
[----:B------:R-:W-:-:S04]  /*a340*/  LOP3.LUT R160, R160, 0xffff, RZ, 0xc0, !PT ;  /* 0x0000ffffa0a07812 */ /* 0x000fc800078ec0ff */
[----:B------:R-:W-:Y:S02]  /*a350*/  PRMT R176, R9, 0x3340, R160 ;  /* 0x0000334009b07816 */ /* 0x000fe400000000a0 */
[----:B------:R-:W-:Y:S01]  /*a360*/  PRMT R9, RZ, 0x7610, R9 ;  /* 0x00007610ff097816 */ /* 0x000fe20000000009 */
[----:B------:R-:W4:Y:S01]  /*a370*/  LDL R160, [R1+0x50] ;  /* 0x0000500001a07983 */ /* 0x000f220000100800 */
[----:B------:R-:W-:-:S04]  /*a380*/  LOP3.LUT R177, R177, 0xffff, RZ, 0xc0, !PT ;  /* 0x0000ffffb1b17812 */ /* 0x000fc800078ec0ff */
[----:B------:R0:W4:Y:S01]  /*a390*/  @!P1 LDG.E.U8 R9, desc[UR44][R10.64] ;  /* 0x0000002c0a099981 */ /* 0x000122000c1e1100 */
[----:B------:R-:W-:Y:S02]  /*a3a0*/  PRMT R165, RZ, 0x7610, R165 ;  /* 0x00007610ffa57816 */ /* 0x000fe400000000a5 */
[----:B0-----:R-:W-:-:S04]  /*a3b0*/  LOP3.LUT R10, R6, 0xffff, RZ, 0xc0, !PT ;  /* 0x0000ffff060a7812 */ /* 0x001fc800078ec0ff */
[----:B------:R-:W-:Y:S01]  /*a3c0*/  PRMT R6, R10, 0x3340, R177 ;  /* 0x000033400a067816 */ /* 0x000fe200000000b1 */
[----:B------:R-:W-:Y:S02]  /*a3d0*/  @!P1 IMAD.MOV.U32 R10, RZ, RZ, R162 ;  /* 0x000000ffff0a9224 */ /* 0x000fe400078e00a2 */
[----:B------:R-:W4:Y:S01]  /*a3e0*/  LDL R162, [R1+0x4c] ;  /* 0x00004c0001a27983 */ /* 0x000f220000100800 */
[----:B------:R-:W-:Y:S01]  /*a3f0*/  PRMT R173, RZ, 0x7610, R173 ;  /* 0x00007610ffad7816 */ /* 0x000fe200000000ad */
[----:B---3--:R-:W-:-:S05]  /*a400*/  @!P1 IMAD.MOV.U32 R11, RZ, RZ, R163 ;  /* 0x000000ffff0b9224 */ /* 0x008fca00078e00a3 */
[----:B------:R0:W3:Y:S02]  /*a410*/  @!P1 LDG.E.U8 R165, desc[UR44][R10.64] ;  /* 0x0000002c0aa59981 */ /* 0x0000e4000c1e1100 */
[----:B0-----:R-:W-:Y:S02]  /*a420*/  LOP3.LUT R10, R181, 0xffff, RZ, 0xc0, !PT ;  /* 0x0000ffffb50a7812 */ /* 0x001fe400078ec0ff */
[----:B------:R-:W-:-:S04]  /*a430*/  LOP3.LUT R11, R186, 0xffff, RZ, 0xc0, !PT ;  /* 0x0000ffffba0b7812 */ /* 0x000fc800078ec0ff */
[----:B------:R-:W-:Y:S01]  /*a440*/  PRMT R186, R10, 0x3340, R11 ;  /* 0x000033400aba7816 */ /* 0x000fe2000000000b */
[----:B--2---:R-:W-:Y:S02]  /*a450*/  @!P1 IMAD.MOV.U32 R10, RZ, RZ, R14 ;  /* 0x000000ffff0a9224 */ /* 0x004fe400078e000e */
[----:B------:R-:W-:Y:S01]  /*a460*/  @!P1 IMAD.MOV.U32 R11, RZ, RZ, R15 ;  /* 0x000000ffff0b9224 */ /* 0x000fe200078e000f */
[----:B------:R-:W2:Y:S04]  /*a470*/  LDL R14, [R1+0x48] ;  /* 0x00004800010e7983 */ /* 0x000ea80000100800 */
[----:B------:R-:W3:Y:S04]  /*a480*/  LDL R15, [R1+0x44] ;  /* 0x00004400010f7983 */ /* 0x000ee80000100800 */
[----:B------:R0:W3:Y:S02]  /*a490*/  @!P1 LDG.E.U8 R173, desc[UR44][R10.64] ;  /* 0x0000002c0aad9981 */ /* 0x0000e4000c1e1100 */
[----:B0-----:R-:W-:-:S02]  /*a4a0*/  LOP3.LUT R10, R169, 0xffff, RZ, 0xc0, !PT ;  /* 0x0000ffffa90a7812 */ /* 0x001fc400078ec0ff */
[----:B------:R-:W-:-:S04]  /*a4b0*/  LOP3.LUT R11, R4, 0xffff, RZ, 0xc0, !PT ;  /* 0x0000ffff040b7812 */ /* 0x000fc800078ec0ff */
[----:B------:R-:W-:Y:S01]  /*a4c0*/  PRMT R4, R10, 0x3340, R11 ;  /* 0x000033400a047816 */ /* 0x000fe2000000000b */
[----:B----4-:R-:W-:Y:S02]  /*a4d0*/  @!P1 IMAD.MOV.U32 R10, RZ, RZ, R12 ;  /* 0x000000ffff0a9224 */ /* 0x010fe400078e000c */
[----:B------:R-:W-:Y:S01]  /*a4e0*/  @!P1 IMAD.MOV.U32 R11, RZ, RZ, R13 ;  /* 0x000000ffff0b9224 */ /* 0x000fe200078e000d */
[----:B------:R-:W4:Y:S04]  /*a4f0*/  LDL R12, [R1+0x40] ;  /* 0x00004000010c7983 */ /* 0x000f280000100800 */
[----:B------:R-:W4:Y:S01]  /*a500*/  LDL R13, [R1+0x3c] ;  /* 0x00003c00010d7983 */ /* 0x000f220000100800 */
[----:B------:R-:W-:Y:S02]  /*a510*/  PRMT R174, RZ, 0x7610, R174 ;  /* 0x00007610ffae7816 */ /* 0x000fe400000000ae */
[----:B------:R-:W-:-:S04]  /*a520*/  LOP3.LUT R251, R251, 0xffff, RZ, 0xc0, !PT ;  /* 0x0000fffffbfb7812 */ /* 0x000fc800078ec0ff */
[----:B------:R0:W4:Y:S01]  /*a530*/  @!P1 LDG.E.U8 R174, desc[UR44][R10.64] ;  /* 0x0000002c0aae9981 */ /* 0x000122000c1e1100 */
[----:B------:R-:W-:Y:S02]  /*a540*/  PRMT R177, RZ, 0x7610, R177 ;  /* 0x00007610ffb17816 */ /* 0x000fe400000000b1 */
[----:B0-----:R-:W-:Y:S01]  /*a550*/  LOP3.LUT R10, R167, 0xffff, RZ, 0xc0, !PT ;  /* 0x0000ffffa70a7812 */ /* 0x001fe200078ec0ff */
[----:B------:R-:W-:-:S03]  /*a560*/  @!P1 IMAD.MOV.U32 R11, RZ, RZ, R162 ;  /* 0x000000ffff0b9224 */ /* 0x000fc600078e00a2 */
[----:B------:R-:W-:Y:S01]  /*a570*/  PRMT R167, R10, 0x3340, R251 ;  /* 0x000033400aa77816 */ /* 0x000fe200000000fb */
[----:B------:R-:W-:-:S05]  /*a580*/  @!P1 IMAD.MOV.U32 R10, RZ, RZ, R160 ;  /* 0x000000ffff0a9224 */ /* 0x000fca00078e00a0 */
[----:B------:R0:W4:Y:S01]  /*a590*/  @!P1 LDG.E.U8 R177, desc[UR44][R10.64] ;  /* 0x0000002c0ab19981 */ /* 0x000122000c1e1100 */
[----:B------:R-:W-:Y:S02]  /*a5a0*/  PRMT R178, RZ, 0x7610, R178 ;  /* 0x00007610ffb27816 */ /* 0x000fe400000000b2 */
[----:B0-----:R-:W-:Y:S02]  /*a5b0*/  LOP3.LUT R10, R187, 0xffff, RZ, 0xc0, !PT ;  /* 0x0000ffffbb0a7812 */ /* 0x001fe400078ec0ff */
[----:B------:R-:W-:Y:S02]  /*a5c0*/  LOP3.LUT R11, R3, 0xffff, RZ, 0xc0, !PT ;  /* 0x0000ffff030b7812 */ /* 0x000fe400078ec0ff */
[----:B------:R-:W4:Y:S02]  /*a5d0*/  LDL.LU R3, [R1+0x34] ;  /* 0x0000340001037983 */ /* 0x000f240000300800 */
[----:B------:R-:W-:Y:S02]  /*a5e0*/  PRMT R251, R10, 0x3340, R11 ;  /* 0x000033400afb7816 */ /* 0x000fe4000000000b */
[----:B------:R-:W4:Y:S01]  /*a5f0*/  LDL R160, [R1+0x38] ;  /* 0x0000380001a07983 */ /* 0x000f220000100800 */
[----:B------:R-:W-:-:S02]  /*a600*/  LOP3.LUT R247, R247, 0xffff, RZ, 0xc0, !PT ;  /* 0x0000fffff7f77812 */ /* 0x000fc400078ec0ff */
[----:B------:R-:W-:Y:S02]  /*a610*/  PRMT R179, RZ, 0x7610, R179 ;  /* 0x00007610ffb37816 */ /* 0x000fe400000000b3 */
[----:B------:R-:W-:Y:S02]  /*a620*/  LOP3.LUT R252, R252, 0xffff, RZ, 0xc0, !PT ;  /* 0x0000fffffcfc7812 */ /* 0x000fe400078ec0ff */
[----:B------:R-:W-:-:S04]  /*a630*/  LOP3.LUT R245, R245, 0xffff, RZ, 0xc0, !PT ;  /* 0x0000fffff5f57812 */ /* 0x000fc800078ec0ff */
[----:B------:R-:W-:Y:S01]  /*a640*/  PRMT R245, R252, 0x3340, R245 ;  /* 0x00003340fcf57816 */ /* 0x000fe200000000f5 */
[----:B--2---:R-:W-:Y:S02]  /*a650*/  @!P1 IMAD.MOV.U32 R10, RZ, RZ, R14 ;  /* 0x000000ffff0a9224 */ /* 0x004fe400078e000e */
[----:B---3--:R-:W-:Y:S02]  /*a660*/  @!P1 IMAD.MOV.U32 R11, RZ, RZ, R15 ;  /* 0x000000ffff0b9224 */ /* 0x008fe400078e000f */
[----:B------:R-:W2:Y:S04]  /*a670*/  LDL R15, [R1+0x30] ;  /* 0x00003000010f7983 */ /* 0x000ea80000100800 */
[----:B------:R0:W3:Y:S02]  /*a680*/  @!P1 LDG.E.U8 R178, desc[UR44][R10.64] ;  /* 0x0000002c0ab29981 */ /* 0x0000e4000c1e1100 */
[----:B0-----:R-:W-:-:S02]  /*a690*/  LOP3.LUT R10, R2, 0xffff, RZ, 0xc0, !PT ;  /* 0x0000ffff020a7812 */ /* 0x001fc400078ec0ff */
[----:B------:R-:W3:Y:S02]  /*a6a0*/  LDL.LU R2, [R1+0x2c] ;  /* 0x00002c0001027983 */ /* 0x000ee40000300800 */
[----:B------:R-:W-:Y:S02]  /*a6b0*/  PRMT R187, R10, 0x3340, R247 ;  /* 0x000033400abb7816 */ /* 0x000fe400000000f7 */
[----:B------:R-:W3:Y:S01]  /*a6c0*/  LDL R14, [R1+0x28] ;  /* 0x00002800010e7983 */ /* 0x000ee20000100800 */
[----:B----4-:R-:W-:-:S03]  /*a6d0*/  @!P1 IMAD.MOV.U32 R10, RZ, RZ, R12 ;  /* 0x000000ffff0a9224 */ /* 0x010fc600078e000c */
[----:B------:R-:W4:Y:S01]  /*a6e0*/  LDL R12, [R1+0x18] ;  /* 0x00001800010c7983 */ /* 0x000f220000100800 */
[----:B------:R-:W-:-:S03]  /*a6f0*/  @!P1 IMAD.MOV.U32 R11, RZ, RZ, R13 ;  /* 0x000000ffff0b9224 */ /* 0x000fc600078e000d */
[----:B------:R-:W4:Y:S04]  /*a700*/  LDL R13, [R1+0x20] ;  /* 0x00002000010d7983 */ /* 0x000f280000100800 */
[----:B------:R0:W4:Y:S02]  /*a710*/  @!P1 LDG.E.U8 R179, desc[UR44][R10.64] ;  /* 0x0000002c0ab39981 */ /* 0x000124000c1e1100 */
[----:B0-----:R-:W-:Y:S02]  /*a720*/  LOP3.LUT R10, R0, 0xffff, RZ, 0xc0, !PT ;  /* 0x0000ffff000a7812 */ /* 0x001fe400078ec0ff */
[----:B------:R-:W4:Y:S04]  /*a730*/  LDL.LU R0, [R1+0x24] ;  /* 0x0000240001007983 */ /* 0x000f280000300800 */
[----:B------:R-:W4:Y:S04]  /*a740*/  LDL.LU R247, [R1+0x14] ;  /* 0x0000140001f77983 */ /* 0x000f280000300800 */
[----:B------:R-:W4:Y:S01]  /*a750*/  LDL.LU R252, [R1+0x1c] ;  /* 0x00001c0001fc7983 */ /* 0x000f220000300800 */
[----:B------:R-:W-:-:S02]  /*a760*/  LOP3.LUT R249, R249, 0xffff, RZ, 0xc0, !PT ;  /* 0x0000fffff9f97812 */ /* 0x000fc400078ec0ff */
[----:B------:R-:W-:Y:S02]  /*a770*/  PRMT R189, RZ, 0x7610, R189 ;  /* 0x00007610ffbd7816 */ /* 0x000fe400000000bd */
[----:B------:R-:W-:Y:S02]  /*a780*/  PRMT R249, R10, 0x3340, R249 ;  /* 0x000033400af97816 */ /* 0x000fe400000000f9 */
[----:B------:R-:W-:Y:S02]  /*a790*/  PRMT R191, RZ, 0x7610, R191 ;  /* 0x00007610ffbf7816 */ /* 0x000fe400000000bf */
[----:B------:R-:W-:Y:S01]  /*a7a0*/  LOP3.LUT R250, R250, 0xffff, RZ, 0xc0, !PT ;  /* 0x0000fffffafa7812 */ /* 0x000fe200078ec0ff */
[----:B------:R-:W-:Y:S02]  /*a7b0*/  @!P1 IMAD.MOV.U32 R11, RZ, RZ, R3 ;  /* 0x000000ffff0b9224 */ /* 0x000fe400078e0003 */
[----:B------:R-:W-:Y:S01]  /*a7c0*/  @!P1 IMAD.MOV.U32 R10, RZ, RZ, R160 ;  /* 0x000000ffff0a9224 */ /* 0x000fe200078e00a0 */
[----:B------:R-:W-:-:S04]  /*a7d0*/  LOP3.LUT R234, R234, 0xffff, RZ, 0xc0, !PT ;  /* 0x0000ffffeaea7812 */ /* 0x000fc800078ec0ff */
[----:B------:R2:W4:Y:S01]  /*a7e0*/  @!P1 LDG.E.U8 R189, desc[UR44][R10.64] ;  /* 0x0000002c0abd9981 */ /* 0x000522000c1e1100 */
[--C-:B------:R-:W-:Y:S02]  /*a7f0*/  PRMT R250, R250, 0x3340, R234.reuse ;  /* 0x00003340fafa7816 */ /* 0x100fe400000000ea */
[----:B------:R-:W-:Y:S02]  /*a800*/  PRMT R234, RZ, 0x7610, R234 ;  /* 0x00007610ffea7816 */ /* 0x000fe400000000ea */
[----:B------:R-:W-:Y:S02]  /*a810*/  LOP3.LUT R246, R246, 0xffff, RZ, 0xc0, !PT ;  /* 0x0000fffff6f67812 */ /* 0x000fe400078ec0ff */
[----:B------:R-:W-:-:S04]  /*a820*/  LOP3.LUT R236, R236, 0xffff, RZ, 0xc0, !PT ;  /* 0x0000ffffecec7812 */ /* 0x000fc800078ec0ff */
        /* <DEDUP_REMOVED lines=8> */
[----:B------:R-:W-:Y:S01]  /*a8b0*/  PRMT R196, R196, 0x3340, R198 ;  /* 0x00003340c4c47816 */ /* 0x000fe200000000c6 */
[----:B--2---:R-:W-:Y:S02]  /*a8c0*/  @!P1 IMAD.MOV.U32 R10, RZ, RZ, R15 ;  /* 0x000000ffff0a9224 */ /* 0x004fe400078e000f */
[----:B---3--:R-:W-:-:S05]  /*a8d0*/  @!P1 IMAD.MOV.U32 R11, RZ, RZ, R2 ;  /* 0x000000ffff0b9224 */ /* 0x008fca00078e0002 */
[----:B------:R0:W2:Y:S02]  /*a8e0*/  @!P1 LDG.E.U8 R191, desc[UR44][R10.64] ;  /* 0x0000002c0abf9981 */ /* 0x0000a4000c1e1100 */
[----:B0-----:R-:W-:Y:S02]  /*a8f0*/  @!P1 IMAD.MOV.U32 R10, RZ, RZ, R14 ;  /* 0x000000ffff0a9224 */ /* 0x001fe400078e000e */
[----:B----4-:R-:W-:-:S05]  /*a900*/  @!P1 IMAD.MOV.U32 R11, RZ, RZ, R0 ;  /* 0x000000ffff0b9224 */ /* 0x010fca00078e0000 */
[----:B------:R0:W3:Y:S02]  /*a910*/  @!P1 LDG.E.U8 R234, desc[UR44][R10.64] ;  /* 0x0000002c0aea9981 */ /* 0x0000e4000c1e1100 */
[----:B0-----:R-:W-:Y:S02]  /*a920*/  @!P1 IMAD.MOV.U32 R10, RZ, RZ, R13 ;  /* 0x000000ffff0a9224 */ /* 0x001fe400078e000d */
[----:B------:R-:W-:-:S05]  /*a930*/  @!P1 IMAD.MOV.U32 R11, RZ, RZ, R252 ;  /* 0x000000ffff0b9224 */ /* 0x000fca00078e00fc */
[----:B------:R0:W4:Y:S02]  /*a940*/  @!P1 LDG.E.U8 R236, desc[UR44][R10.64] ;  /* 0x0000002c0aec9981 */ /* 0x000124000c1e1100 */
[----:B0-----:R-:W-:Y:S02]  /*a950*/  @!P1 IMAD.MOV.U32 R10, RZ, RZ, R12 ;  /* 0x000000ffff0a9224 */ /* 0x001fe400078e000c */
[----:B------:R-:W2:Y:S04]  /*a960*/  LDL.LU R12, [R1+0x568] ;  /* 0x00056800010c7983 */ /* 0x000ea80000300800 */
[----:B------:R-:W3:Y:S04]  /*a970*/  LDL.LU R180, [R1+0x554] ;  /* 0x0005540001b47983 */ /* 0x000ee80000300800 */
[----:B------:R-:W4:Y:S04]  /*a980*/  LDL.LU R246, [R1+0x55c] ;  /* 0x00055c0001f67983 */ /* 0x000f280000300800 */
[----:B------:R-:W4:Y:S04]  /*a990*/  LDL.LU R13, [R1+0x560] ;  /* 0x00056000010d7983 */ /* 0x000f280000300800 */
[----:B------:R-:W2:Y:S04]  /*a9a0*/  LDL.LU R14, [R1+0x548] ;  /* 0x00054800010e7983 */ /* 0x000ea80000300800 */
[----:B------:R-:W2:Y:S04]  /*a9b0*/  LDL.LU R181, [R1+0x54c] ;  /* 0x00054c0001b57983 */ /* 0x000ea80000300800 */
[----:B------:R-:W3:Y:S01]  /*a9c0*/  LDL.LU R15, [R1+0x540] ;  /* 0x00054000010f7983 */ /* 0x000ee20000300800 */
[----:B------:R-:W-:-:S05]  /*a9d0*/  @!P1 IMAD.MOV.U32 R11, RZ, RZ, R247 ;  /* 0x000000ffff0b9224 */ /* 0x000fca00078e00f7 */
[----:B------:R0:W4:Y:S04]  /*a9e0*/  @!P1 LDG.E.U8 R238, desc[UR44][R10.64] ;  /* 0x0000002c0aee9981 */ /* 0x000128000c1e1100 */
[----:B------:R-:W4:Y:S04]  /*a9f0*/  LDL.LU R10, [R1+0x564] ;  /* 0x00056400010a7983 */ /* 0x000f280000300800 */
[----:B------:R-:W4:Y:S04]  /*aa00*/  LDL.LU R11, [R1+0x550] ;  /* 0x00055000010b7983 */ /* 0x000f280000300800 */
[----:B------:R-:W4:Y:S01]  /*aa10*/  LDL R198, [R1+0x508] ;  /* 0x0005080001c67983 */ /* 0x000f220000100800 */
[----:B------:R-:W-:-:S02]  /*aa20*/  LOP3.LUT R194, R194, 0xffff, RZ, 0xc0, !PT ;  /* 0x0000ffffc2c27812 */ /* 0x000fc400078ec0ff */
[----:B------:R-:W-:-:S04]  /*aa30*/  LOP3.LUT R192, R192, 0xffff, RZ, 0xc0, !PT ;  /* 0x0000ffffc0c07812 */ /* 0x000fc800078ec0ff */
[----:B------:R-:W-:Y:S02]  /*aa40*/  PRMT R192, R192, 0x3340, R194 ;  /* 0x00003340c0c07816 */ /* 0x000fe400000000c2 */
[----:B------:R-:W-:Y:S02]  /*aa50*/  PRMT R182, R188, 0x5410, R182 ;  /* 0x00005410bcb67816 */ /* 0x000fe400000000b6 */
[----:B------:R-:W-:Y:S02]  /*aa60*/  LOP3.LUT R195, R195, 0xffff, RZ, 0xc0, !PT ;  /* 0x0000ffffc3c37812 */ /* 0x000fe400078ec0ff */
[----:B------:R-:W-:Y:S02]  /*aa70*/  LOP3.LUT R193, R193, 0xffff, RZ, 0xc0, !PT ;  /* 0x0000ffffc1c17812 */ /* 0x000fe400078ec0ff */
[----:B------:R-:W-:Y:S02]  /*aa80*/  PRMT R183, R155, 0x5410, R183 ;  /* 0x000054109bb77816 */ /* 0x000fe400000000b7 */
[----:B------:R-:W-:-:S02]  /*aa90*/  PRMT R184, R172, 0x5410, R184 ;  /* 0x00005410acb87816 */ /* 0x000fc400000000b8 */
[----:B------:R-:W-:Y:S02]  /*aaa0*/  PRMT R185, R18, 0x5410, R185 ;  /* 0x0000541012b97816 */ /* 0x000fe400000000b9 */
[----:B------:R-:W-:Y:S02]  /*aab0*/  PRMT R193, R193, 0x3340, R195 ;  /* 0x00003340c1c17816 */ /* 0x000fe400000000c3 */
[----:B------:R-:W-:Y:S02]  /*aac0*/  PRMT R186, R176, 0x5410, R186 ;  /* 0x00005410b0ba7816 */ /* 0x000fe400000000ba */
[----:B------:R-:W-:Y:S02]  /*aad0*/  PRMT R187, R167, 0x5410, R187 ;  /* 0x00005410a7bb7816 */ /* 0x000fe400000000bb */
[----:B--2---:R-:W-:Y:S02]  /*aae0*/  PRMT R181, R181, 0x5410, R14 ;  /* 0x00005410b5b57816 */ /* 0x004fe4000000000e */
[----:B---3--:R-:W-:-:S02]  /*aaf0*/  PRMT R14, R161, 0x5410, R15 ;  /* 0x00005410a10e7816 */ /* 0x008fc4000000000f */
[----:B------:R-:W2:Y:S04]  /*ab00*/  LDL.LU R161, [R1+0x5cc] ;  /* 0x0005cc0001a17983 */ /* 0x000ea80000300800 */
[----:B------:R-:W3:Y:S01]  /*ab10*/  LDL R194, [R1+0x514] ;  /* 0x0005140001c27983 */ /* 0x000ee20000100800 */
[----:B------:R-:W-:-:S03]  /*ab20*/  PRMT R15, R168, 0x5410, R166 ;  /* 0x00005410a80f7816 */ /* 0x000fc600000000a6 */
[----:B------:R-:W2:Y:S04]  /*ab30*/  LDL.LU R188, [R1+0x5c8] ;  /* 0x0005c80001bc7983 */ /* 0x000ea80000300800 */
[----:B------:R-:W2:Y:S04]  /*ab40*/  LDL.LU R166, [R1+0x5c4] ;  /* 0x0005c40001a67983 */ /* 0x000ea80000300800 */
[----:B------:R-:W2:Y:S01]  /*ab50*/  LDL.LU R168, [R1+0x5c0] ;  /* 0x0005c00001a87983 */ /* 0x000ea20000300800 */
[----:B----4-:R-:W-:Y:S02]  /*ab60*/  PRMT R12, R12, 0x5410, R10 ;  /* 0x000054100c0c7816 */ /* 0x010fe4000000000a */
[----:B------:R-:W-:Y:S01]  /*ab70*/  PRMT R13, R13, 0x5410, R246 ;  /* 0x000054100d0d7816 */ /* 0x000fe200000000f6 */
[----:B------:R-:W4:Y:S04]  /*ab80*/  LDL.LU R155, [R1+0x5bc] ;  /* 0x0005bc00019b7983 */ /* 0x000f280000300800 */
[----:B------:R-:W4:Y:S01]  /*ab90*/  LDL.LU R172, [R1+0x5b8] ;  /* 0x0005b80001ac7983 */ /* 0x000f220000300800 */
[----:B------:R-:W-:-:S03]  /*aba0*/  PRMT R180, R180, 0x5410, R11 ;  /* 0x00005410b4b47816 */ /* 0x000fc6000000000b */
[----:B------:R-:W4:Y:S04]  /*abb0*/  LDL.LU R18, [R1+0x5b4] ;  /* 0x0005b40001127983 */ /* 0x000f280000300800 */
[----:B------:R-:W4:Y:S04]  /*abc0*/  LDL R195, [R1+0x510] ;  /* 0x0005100001c37983 */ /* 0x000f280000100800 */
[----:B------:R-:W4:Y:S04]  /*abd0*/  LDL.LU R176, [R1+0x5b0] ;  /* 0x0005b00001b07983 */ /* 0x000f280000300800 */
[----:B------:R-:W4:Y:S04]  /*abe0*/  LDL.LU R167, [R1+0x5ac] ;  /* 0x0005ac0001a77983 */ /* 0x000f280000300800 */
[----:B------:R-:W4:Y:S04]  /*abf0*/  LDL R11, [R1+0x50c] ;  /* 0x00050c00010b7983 */ /* 0x000f280000100800 */
[----:B------:R1:W-:Y:S02]  /*ac00*/  STS.128 [R198+UR7], R12 ;  /* 0x0000000cc6007988 */ /* 0x0003e40008000c07 */
[----:B-1----:R-:W-:-:S02]  /*ac10*/  PRMT R12, R5, 0x5410, R175 ;  /* 0x00005410050c7816 */ /* 0x002fc400000000af */
[----:B------:R-:W4:Y:S01]  /*ac20*/  LDL.LU R175, [R1+0x5a8] ;  /* 0x0005a80001af7983 */ /* 0x000f220000300800 */
[----:B------:R-:W-:Y:S02]  /*ac30*/  PRMT R13, R8, 0x5410, R7 ;  /* 0x00005410080d7816 */ /* 0x000fe40000000007 */
[----:B------:R-:W-:Y:S02]  /*ac40*/  PRMT R14, R6, 0x5410, R4 ;  /* 0x00005410060e7816 */ /* 0x000fe40000000004 */
[----:B------:R-:W-:Y:S01]  /*ac50*/  PRMT R15, R251, 0x5410, R249 ;  /* 0x00005410fb0f7816 */ /* 0x000fe200000000f9 */
[----:B------:R1:W-:Y:S01]  /*ac60*/  STS.128 [R198+UR7+0x2000], R180 ;  /* 0x002000b4c6007988 */ /* 0x0003e20008000c07 */
[----:B------:R-:W-:Y:S02]  /*ac70*/  LOP3.LUT R244, R244, 0xffff, RZ, 0xc0, !PT ;  /* 0x0000fffff4f47812 */ /* 0x000fe400078ec0ff */
[----:B------:R-:W-:Y:S01]  /*ac80*/  LOP3.LUT R242, R242, 0xffff, RZ, 0xc0, !PT ;  /* 0x0000fffff2f27812 */ /* 0x000fe200078ec0ff */
[----:B------:R-:W4:Y:S01]  /*ac90*/  LDL.LU R5, [R1+0x5a4] ;  /* 0x0005a40001057983 */ /* 0x000f220000300800 */
[----:B------:R-:W-:-:S02]  /*aca0*/  LOP3.LUT R240, R240, 0xffff, RZ, 0xc0, !PT ;  /* 0x0000fffff0f07812 */ /* 0x000fc400078ec0ff */
[----:B------:R-:W-:Y:S01]  /*acb0*/  LOP3.LUT R237, R237, 0xffff, RZ, 0xc0, !PT ;  /* 0x0000ffffeded7812 */ /* 0x000fe200078ec0ff */
[----:B------:R-:W4:Y:S01]  /*acc0*/  LDL.LU R7, [R1+0x5a0] ;  /* 0x0005a00001077983 */ /* 0x000f220000300800 */
[----:B------:R-:W-:Y:S02]  /*acd0*/  LOP3.LUT R233, R233, 0xffff, RZ, 0xc0, !PT ;  /* 0x0000ffffe9e97812 */ /* 0x000fe400078ec0ff */
[----:B------:R-:W-:Y:S01]  /*ace0*/  LOP3.LUT R231, R231, 0xffff, RZ, 0xc0, !PT ;  /* 0x0000ffffe7e77812 */ /* 0x000fe200078ec0ff */
[----:B------:R-:W4:Y:S01]  /*acf0*/  LDL.LU R8, [R1+0x59c] ;  /* 0x00059c0001087983 */ /* 0x000f220000300800 */
[----:B------:R-:W-:Y:S02]  /*ad00*/  LOP3.LUT R229, R229, 0xffff, RZ, 0xc0, !PT ;  /* 0x0000ffffe5e57812 */ /* 0x000fe400078ec0ff */
[----:B------:R-:W-:Y:S01]  /*ad10*/  LOP3.LUT R227, R227, 0xffff, RZ, 0xc0, !PT ;  /* 0x0000ffffe3e37812 */ /* 0x000fe200078ec0ff */
[----:B------:R-:W4:Y:S01]  /*ad20*/  LDL.LU R4, [R1+0x598] ;  /* 0x0005980001047983 */ /* 0x000f220000300800 */
[----:B------:R-:W-:-:S02]  /*ad30*/  LOP3.LUT R225, R225, 0xffff, RZ, 0xc0, !PT ;  /* 0x0000ffffe1e17812 */ /* 0x000fc400078ec0ff */
[----:B------:R-:W-:Y:S01]  /*ad40*/  LOP3.LUT R223, R223, 0xffff, RZ, 0xc0, !PT ;  /* 0x0000ffffdfdf7812 */ /* 0x000fe200078ec0ff */
[----:B------:R-:W4:Y:S01]  /*ad50*/  LDL.LU R6, [R1+0x594] ;  /* 0x0005940001067983 */ /* 0x000f220000300800 */
[----:B------:R-:W-:Y:S02]  /*ad60*/  LOP3.LUT R221, R221, 0xffff, RZ, 0xc0, !PT ;  /* 0x0000ffffdddd7812 */ /* 0x000fe400078ec0ff */
[----:B------:R-:W-:Y:S02]  /*ad70*/  LOP3.LUT R219, R219, 0xffff, RZ, 0xc0, !PT ;  /* 0x0000ffffdbdb7812 */ /* 0x000fe400078ec0ff */
[----:B------:R-:W-:Y:S02]  /*ad80*/  LOP3.LUT R243, R243, 0xffff, RZ, 0xc0, !PT ;  /* 0x0000fffff3f37812 */ /* 0x000fe400078ec0ff */
[----:B------:R-:W-:Y:S02]  /*ad90*/  LOP3.LUT R241, R241, 0xffff, RZ, 0xc0, !PT ;  /* 0x0000fffff1f17812 */ /* 0x000fe400078ec0ff */
[----:B------:R-:W-:-:S02]  /*ada0*/  LOP3.LUT R239, R239, 0xffff, RZ, 0xc0, !PT ;  /* 0x0000ffffefef7812 */ /* 0x000fc400078ec0ff */
[----:B------:R-:W-:Y:S02]  /*adb0*/  LOP3.LUT R235, R235, 0xffff, RZ, 0xc0, !PT ;  /* 0x0000ffffebeb7812 */ /* 0x000fe400078ec0ff */
        /* <DEDUP_REMOVED lines=30> */
[----:B------:R-:W-:Y:S02]  /*afa0*/  PRMT R242, R244, 0x3340, R242 ;  /* 0x00003340f4f27816 */ /* 0x000fe400000000f2 */
[----:B------:R-:W-:Y:S02]  /*afb0*/  PRMT R237, R240, 0x3340, R237 ;  /* 0x00003340f0ed7816 */ /* 0x000fe400000000ed */
[----:B------:R-:W-:Y:S02]  /*afc0*/  PRMT R231, R233, 0x3340, R231 ;  /* 0x00003340e9e77816 */ /* 0x000fe400000000e7 */
[----:B------:R-:W-:Y:S02]  /*afd0*/  PRMT R162, R229, 0x3340, R227 ;  /* 0x00003340e5a27816 */ /* 0x000fe400000000e3 */
[----:B------:R-:W-:-:S02]  /*afe0*/  PRMT R223, R225, 0x3340, R223 ;  /* 0x00003340e1df7816 */ /* 0x000fc400000000df */
[----:B------:R-:W-:Y:S02]  /*aff0*/  PRMT R163, R221, 0x3340, R219 ;  /* 0x00003340dda37816 */ /* 0x000fe400000000db */
        /* <DEDUP_REMOVED lines=23> */
[----:B-1----:R-:W-:Y:S02]  /*b170*/  PRMT R180, R192, 0x5410, R196 ;  /* 0x00005410c0b47816 */ /* 0x002fe400000000c4 */
[----:B------:R-:W-:Y:S02]  /*b180*/  PRMT R181, R200, 0x5410, R204 ;  /* 0x00005410c8b57816 */ /* 0x000fe400000000cc */
[----:B------:R-:W-:Y:S01]  /*b190*/  PRMT R182, R208, 0x5410, R212 ;  /* 0x00005410d0b67816 */ /* 0x000fe200000000d4 */
[----:B---3--:R-:W-:Y:S04]  /*b1a0*/  STS.128 [R194+UR7], R184 ;  /* 0x000000b8c2007988 */ /* 0x008fe80008000c07 */
[----:B------:R1:W-:Y:S02]  /*b1b0*/  STS.128 [R194+UR7+0x2000], R12 ;  /* 0x0020000cc2007988 */ /* 0x0003e40008000c07 */
[----:B-1----:R-:W1:Y:S01]  /*b1c0*/  S2R R194, SR_TID.X ;  /* 0x0000000000c27919 */ /* 0x002e620000002100 */
[----:B--2---:R-:W-:-:S02]  /*b1d0*/  LOP3.LUT R188, R188, 0xffff, RZ, 0xc0, !PT ;  /* 0x0000ffffbcbc7812 */ /* 0x004fc400078ec0ff */
[----:B------:R-:W-:Y:S02]  /*b1e0*/  LOP3.LUT R166, R166, 0xffff, RZ, 0xc0, !PT ;  /* 0x0000ffffa6a67812 */ /* 0x000fe400078ec0ff */
[----:B------:R-:W-:Y:S02]  /*b1f0*/  LOP3.LUT R161, R161, 0xffff, RZ, 0xc0, !PT ;  /* 0x0000ffffa1a17812 */ /* 0x000fe400078ec0ff */
[----:B------:R-:W-:Y:S02]  /*b200*/  LOP3.LUT R168, R168, 0xffff, RZ, 0xc0, !PT ;  /* 0x0000ffffa8a87812 */ /* 0x000fe400078ec0ff */
[----:B------:R-:W-:Y:S02]  /*b210*/  PRMT R166, R188, 0x3340, R166 ;  /* 0x00003340bca67816 */ /* 0x000fe400000000a6 */
[----:B0-----:R-:W-:Y:S02]  /*b220*/  PRMT R10, R161, 0x3340, R168 ;  /* 0x00003340a10a7816 */ /* 0x001fe400000000a8 */
[----:B------:R-:W-:-:S02]  /*b230*/  PRMT R161, R242, 0x5410, R237 ;  /* 0x00005410f2a17816 */ /* 0x000fc400000000ed */
[----:B------:R-:W-:Y:S02]  /*b240*/  PRMT R168, R245, 0x5410, R248 ;  /* 0x00005410f5a87816 */ /* 0x000fe400000000f8 */
[----:B------:R-:W-:Y:S02]  /*b250*/  PRMT R183, R216, 0x5410, R166 ;  /* 0x00005410d8b77816 */ /* 0x000fe400000000a6 */
[----:B------:R-:W-:Y:S02]  /*b260*/  PRMT R184, R193, 0x5410, R197 ;  /* 0x00005410c1b87816 */ /* 0x000fe400000000c5 */
[----:B------:R-:W-:Y:S02]  /*b270*/  PRMT R185, R201, 0x5410, R205 ;  /* 0x00005410c9b97816 */ /* 0x000fe400000000cd */
[----:B------:R-:W-:Y:S02]  /*b280*/  PRMT R186, R209, 0x5410, R213 ;  /* 0x00005410d1ba7816 */ /* 0x000fe400000000d5 */
[----:B------:R-:W-:Y:S01]  /*b290*/  PRMT R187, R190, 0x5410, R10 ;  /* 0x00005410bebb7816 */ /* 0x000fe2000000000a */
[----:B----4-:R-:W-:Y:S04]  /*b2a0*/  STS.128 [R195+UR7], R160 ;  /* 0x000000a0c3007988 */ /* 0x010fe80008000c07 */
[----:B------:R-:W-:Y:S01]  /*b2b0*/  STS.128 [R195+UR7+0x2000], R168 ;  /* 0x002000a8c3007988 */ /* 0x000fe20008000c07 */
[----:B-1----:R-:W-:-:S03]  /*b2c0*/  LOP3.LUT R194, R194, 0x7f, RZ, 0xc0, !PT ;  /* 0x0000007fc2c27812 */ /* 0x002fc600078ec0ff */
[----:B------:R-:W-:Y:S04]  /*b2d0*/  STS.128 [R11+UR7], R180 ;  /* 0x000000b40b007988 */ /* 0x000fe80008000c07 */
[----:B------:R-:W-:Y:S04]  /*b2e0*/  STS.128 [R11+UR7+0x2000], R184 ;  /* 0x002000b80b007988 */ /* 0x000fe80008000c07 */
[----:B------:R-:W-:Y:S04]  /*b2f0*/  STS.U8 [R194+UR7+0x4000], R175 ;  /* 0x004000afc2007988 */ /* 0x000fe80008000007 */
[----:B------:R-:W-:Y:S04]  /*b300*/  STS.U8 [R194+UR7+0x4200], R172 ;  /* 0x004200acc2007988 */ /* 0x000fe80008000007 */
[----:B------:R-:W-:Y:S04]  /*b310*/  STS.U8 [R194+UR7+0x4400], R22 ;  /* 0x00440016c2007988 */ /* 0x000fe80008000007 */
[----:B------:R-:W-:Y:S04]  /*b320*/  STS.U8 [R194+UR7+0x4600], R154 ;  /* 0x0046009ac2007988 */ /* 0x000fe80008000007 */
[----:B------:R-:W-:Y:S04]  /*b330*/  STS.U8 [R194+UR7+0x4800], R158 ;  /* 0x0048009ec2007988 */ /* 0x000fe80008000007 */
[----:B------:R0:W-:Y:S04]  /*b340*/  STS.U8 [R194+UR7+0x4a00], R9 ;  /* 0x004a0009c2007988 */ /* 0x0001e80008000007 */
[----:B0-----:R-:W2:Y:S04]  /*b350*/  LDL R9, [R1+0x56c] ;  /* 0x00056c0001097983 */ /* 0x001ea80000100800 */
[----:B------:R-:W3:Y:S04]  /*b360*/  LDL.LU R239, [R1+0x504] ;  /* 0x0005040001ef7983 */ /* 0x000ee80000300800 */
[----:B------:R-:W4:Y:S04]  /*b370*/  LDL.LU R235, [R1+0x4fc] ;  /* 0x0004fc0001eb7983 */ /* 0x000f280000300800 */
[----:B------:R-:W2:Y:S04]  /*b380*/  LDL.LU R240, [R1+0x4f4] ;  /* 0x0004f40001f07983 */ /* 0x000ea80000300800 */
[----:B------:R-:W2:Y:S01]  /*b390*/  LDL.LU R244, [R1+0x4ec] ;  /* 0x0004ec0001f47983 */ /* 0x000ea20000300800 */
[----:B------:R-:W0:Y:S03]  /*b3a0*/  S2R R246, SR_TID.X ;  /* 0x0000000000f67919 */ /* 0x000e260000002100 */
[----:B------:R-:W-:Y:S04]  /*b3b0*/  STS.U8 [R194+UR7+0x4c00], R177 ;  /* 0x004c00b1c2007988 */ /* 0x000fe80008000007 */
[----:B------:R-:W-:Y:S01]  /*b3c0*/  STS.U8 [R194+UR7+0x4e00], R191 ;  /* 0x004e00bfc2007988 */ /* 0x000fe20008000007 */
[----:B0-----:R-:W-:-:S04]  /*b3d0*/  LOP3.LUT R246, R246, 0x7f, RZ, 0xc0, !PT ;  /* 0x0000007ff6f67812 */ /* 0x001fc800078ec0ff */
[----:B------:R-:W-:-:S05]  /*b3e0*/  LOP3.LUT R11, R246, 0x10, RZ, 0x3c, !PT ;  /* 0x00000010f60b7812 */ /* 0x000fca00078e3cff */
[----:B------:R-:W-:Y:S04]  /*b3f0*/  STS.U8 [R11+UR7+0x4080], R167 ;  /* 0x004080a70b007988 */ /* 0x000fe80008000007 */
[----:B------:R-:W-:Y:S04]  /*b400*/  STS.U8 [R11+UR7+0x4280], R155 ;  /* 0x0042809b0b007988 */ /* 0x000fe80008000007 */
[----:B------:R-:W-:Y:S04]  /*b410*/  STS.U8 [R11+UR7+0x4480], R23 ;  /* 0x004480170b007988 */ /* 0x000fe80008000007 */
[----:B------:R-:W-:Y:S04]  /*b420*/  STS.U8 [R11+UR7+0x4680], R153 ;  /* 0x004680990b007988 */ /* 0x000fe80008000007 */
[----:B------:R-:W-:Y:S04]  /*b430*/  STS.U8 [R11+UR7+0x4880], R152 ;  /* 0x004880980b007988 */ /* 0x000fe80008000007 */
[----:B------:R-:W-:Y:S04]  /*b440*/  STS.U8 [R11+UR7+0x4a80], R165 ;  /* 0x004a80a50b007988 */ /* 0x000fe80008000007 */
[----:B------:R-:W-:Y:S04]  /*b450*/  STS.U8 [R11+UR7+0x4c80], R178 ;  /* 0x004c80b20b007988 */ /* 0x000fe80008000007 */
[----:B------:R0:W-:Y:S02]  /*b460*/  STS.U8 [R11+UR7+0x4e80], R234 ;  /* 0x004e80ea0b007988 */ /* 0x0001e40008000007 */
[----:B0-----:R-:W-:-:S05]  /*b470*/  LOP3.LUT R11, R194, 0x20, RZ, 0x3c, !PT ;  /* 0x00000020c20b7812 */ /* 0x001fca00078e3cff */
[----:B------:R-:W-:Y:S04]  /*b480*/  STS.U8 [R11+UR7+0x4100], R176 ;  /* 0x004100b00b007988 */ /* 0x000fe80008000007 */
[----:B------:R-:W-:Y:S04]  /*b490*/  STS.U8 [R11+UR7+0x4300], R156 ;  /* 0x0043009c0b007988 */ /* 0x000fe80008000007 */
[----:B------:R-:W-:Y:S04]  /*b4a0*/  STS.U8 [R11+UR7+0x4500], R21 ;  /* 0x004500150b007988 */ /* 0x000fe80008000007 */
[----:B------:R-:W-:Y:S04]  /*b4b0*/  STS.U8 [R11+UR7+0x4700], R20 ;  /* 0x004700140b007988 */ /* 0x000fe80008000007 */
[----:B------:R-:W-:Y:S01]  /*b4c0*/  STS.U8 [R11+UR7+0x4900], R19 ;  /* 0x004900130b007988 */ /* 0x000fe20008000007 */
[----:B------:R-:W-:-:S03]  /*b4d0*/  IADD3 R8, P2, R8, UR9, RZ ;  /* 0x0000000908087c10 */ /* 0x000fc6000ff5e0ff */
[----:B------:R-:W-:Y:S04]  /*b4e0*/  STS.U8 [R11+UR7+0x4b00], R173 ;  /* 0x004b00ad0b007988 */ /* 0x000fe80008000007 */
[----:B------:R-:W-:Y:S04]  /*b4f0*/  STS.U8 [R11+UR7+0x4d00], R179 ;  /* 0x004d00b30b007988 */ /* 0x000fe80008000007 */
[----:B------:R0:W-:Y:S01]  /*b500*/  STS.U8 [R11+UR7+0x4f00], R236 ;  /* 0x004f00ec0b007988 */ /* 0x0001e20008000007 */
[----:B------:R-:W-:Y:S02]  /*b510*/  IADD3.X R4, R4, UR6, RZ, P2, !PT ;  /* 0x0000000604047c10 */ /* 0x000fe400097fe4ff */
[----:B------:R-:W-:Y:S01]  /*b520*/  IADD3 R5, P2, R5, UR9, RZ ;  /* 0x0000000905057c10 */ /* 0x000fe2000ff5e0ff */
[----:B0-----:R-:W2:Y:S04]  /*b530*/  LDL.LU R11, [R1+0x4dc] ;  /* 0x0004dc00010b7983 */ /* 0x001ea80000300800 */
[----:B------:R-:W2:Y:S04]  /*b540*/  LDL.LU R246, [R1+0x500] ;  /* 0x0005000001f67983 */ /* 0x000ea80000300800 */
[----:B------:R-:W2:Y:S01]  /*b550*/  LDL.LU R243, [R1+0x4d4] ;  /* 0x0004d40001f37983 */ /* 0x000ea20000300800 */
[----:B---3--:R-:W-:-:S02]  /*b560*/  IADD3 R239, P4, R239, UR9, RZ ;  /* 0x00000009efef7c10 */ /* 0x008fc4000ff9e0ff */
[----:B----4-:R-:W-:-:S03]  /*b570*/  IADD3 R235, P5, R235, UR9, RZ ;  /* 0x00000009ebeb7c10 */ /* 0x010fc6000ffbe0ff */
[----:B------:R-:W-:Y:S01]  /*b580*/  STL [R1+0x504], R239 ;  /* 0x000504ef01007387 */ /* 0x000fe20000100800 */
[----:B--2---:R-:W-:-:S03]  /*b590*/  IADD3 R240, P6, R240, UR9, RZ ;  /* 0x00000009f0f07c10 */ /* 0x004fc6000ffde0ff */
[----:B------:R-:W2:Y:S01]  /*b5a0*/  LDL.LU R202, [R1+0x4f8] ;  /* 0x0004f80001ca7983 */ /* 0x000ea20000300800 */
[----:B------:R-:W-:-:S03]  /*b5b0*/  IADD3 R244, P1, R244, UR9, RZ ;  /* 0x00000009f4f47c10 */ /* 0x000fc6000ff3e0ff */
[----:B------:R0:W-:Y:S04]  /*b5c0*/  STL [R1+0x4fc], R235 ;  /* 0x0004fceb01007387 */ /* 0x0001e80000100800 */
[----:B------:R-:W3:Y:S04]  /*b5d0*/  LDL.LU R199, [R1+0x4cc] ;  /* 0x0004cc0001c77983 */ /* 0x000ee80000300800 */
[----:B------:R-:W-:Y:S04]  /*b5e0*/  STL [R1+0x4f4], R240 ;  /* 0x0004f4f001007387 */ /* 0x000fe80000100800 */
[----:B0-----:R-:W4:Y:S04]  /*b5f0*/  LDL.LU R235, [R1+0x4f0] ;  /* 0x0004f00001eb7983 */ /* 0x001f280000300800 */
[----:B------:R-:W-:Y:S04]  /*b600*/  STL [R1+0x4ec], R244 ;  /* 0x0004ecf401007387 */ /* 0x000fe80000100800 */
[----:B------:R0:W-:Y:S04]  /*b610*/  STL [R1+0x4e4], R5 ;  /* 0x0004e40501007387 */ /* 0x0001e80000100800 */
[----:B0-----:R-:W2:Y:S04]  /*b620*/  LDL.LU R5, [R1+0x590] ;  /* 0x0005900001057983 */ /* 0x001ea80000300800 */
[----:B------:R-:W3:Y:S01]  /*b630*/  LDL.LU R198, [R1+0x4c4] ;  /* 0x0004c40001c67983 */ /* 0x000ee20000300800 */
[----:B------:R-:W-:-:S03]  /*b640*/  LOP3.LUT R10, R194, 0x30, RZ, 0x3c, !PT ;  /* 0x00000030c20a7812 */ /* 0x000fc600078e3cff */
[----:B------:R-:W3:Y:S04]  /*b650*/  LDL.LU R195, [R1+0x4e8] ;  /* 0x0004e80001c37983 */ /* 0x000ee80000300800 */
[----:B------:R-:W3:Y:S01]  /*b660*/  LDL.LU R244, [R1+0x4bc] ;  /* 0x0004bc0001f47983 */ /* 0x000ee20000300800 */
[----:B------:R-:W-:-:S03]  /*b670*/  IADD3 R7, P3, R7, UR9, RZ ;  /* 0x0000000907077c10 */ /* 0x000fc6000ff7e0ff */
[----:B------:R-:W3:Y:S04]  /*b680*/  LDL.LU R194, [R1+0x4e0] ;  /* 0x0004e00001c27983 */ /* 0x000ee80000300800 */
        /* <DEDUP_REMOVED lines=9> */
[----:B------:R-:W3:Y:S01]  /*b720*/  LDL.LU R229, [R1+0x4b8] ;  /* 0x0004b80001e57983 */ /* 0x000ee20000300800 */
[----:B------:R-:W-:-:S02]  /*b730*/  IADD3.X R246, R246, UR6, RZ, P4, !PT ;  /* 0x00000006f6f67c10 */ /* 0x000fc4000a7fe4ff */
[----:B--2---:R-:W-:Y:S02]  /*b740*/  IADD3.X R5, R5, UR6, RZ, P3, !PT ;  /* 0x0000000605057c10 */ /* 0x004fe40009ffe4ff */
[----:B------:R-:W-:-:S05]  /*b750*/  IADD3 R11, P3, R11, UR9, RZ ;  /* 0x000000090b0b7c10 */ /* 0x000fca000ff7e0ff */
[----:B------:R0:W-:Y:S04]  /*b760*/  STL [R1+0x4dc], R11 ;  /* 0x0004dc0b01007387 */ /* 0x0001e80000100800 */
[----:B0-----:R-:W2:Y:S04]  /*b770*/  LDL.LU R11, [R1+0x48c] ;  /* 0x00048c00010b7983 */ /* 0x001ea80000300800 */
[----:B------:R0:W-:Y:S04]  /*b780*/  STL [R1+0x500], R246 ;  /* 0x000500f601007387 */ /* 0x0001e80000100800 */
[----:B0-----:R-:W2:Y:S01]  /*b790*/  LDL.LU R246, [R1+0x4b0] ;  /* 0x0004b00001f67983 */ /* 0x001ea20000300800 */
[----:B------:R-:W-:-:S03]  /*b7a0*/  IADD3 R243, P4, R243, UR9, RZ ;  /* 0x00000009f3f37c10 */ /* 0x000fc6000ff9e0ff */
[----:B------:R-:W2:Y:S04]  /*b7b0*/  LDL.LU R227, [R1+0x484] ;  /* 0x0004840001e37983 */ /* 0x000ea80000300800 */
[----:B------:R-:W2:Y:S01]  /*b7c0*/  LDL.LU R232, [R1+0x4a8] ;  /* 0x0004a80001e87983 */ /* 0x000ea20000300800 */
[----:B----4-:R-:W-:-:S03]  /*b7d0*/  IADD3.X R235, R235, UR6, RZ, P6, !PT ;  /* 0x00000006ebeb7c10 */ /* 0x010fc6000b7fe4ff */
[----:B------:R-:W4:Y:S01]  /*b7e0*/  LDL.LU R233, [R1+0x47c] ;  /* 0x00047c0001e97983 */ /* 0x000f220000300800 */
[----:B------:R-:W-:-:S03]  /*b7f0*/  IADD3.X R202, R202, UR6, RZ, P5, !PT ;  /* 0x00000006caca7c10 */ /* 0x000fc6000affe4ff */
[----:B------:R0:W-:Y:S04]  /*b800*/  STL [R1+0x4d4], R243 ;  /* 0x0004d4f301007387 */ /* 0x0001e80000100800 */
[----:B------:R-:W4:Y:S01]  /*b810*/  LDL.LU R239, [R1+0x4a0] ;  /* 0x0004a00001ef7983 */ /* 0x000f220000300800 */
[----:B---3--:R-:W-:Y:S02]  /*b820*/  IADD3 R199, P5, R199, UR9, RZ ;  /* 0x00000009c7c77c10 */ /* 0x008fe4000ffbe0ff */
[----:B------:R-:W-:Y:S01]  /*b830*/  IADD3.X R195, R195, UR6, RZ, P1, !PT ;  /* 0x00000006c3c37c10 */ /* 0x000fe20008ffe4ff */
[----:B0-----:R-:W3:Y:S01]  /*b840*/  LDL.LU R243, [R1+0x474] ;  /* 0x0004740001f37983 */ /* 0x001ee20000300800 */
[----:B------:R-:W-:Y:S02]  /*b850*/  IADD3 R244, P1, R244, UR9, RZ ;  /* 0x00000009f4f47c10 */ /* 0x000fe4000ff3e0ff */
[----:B------:R-:W-:Y:S01]  /*b860*/  IADD3 R198, P6, R198, UR9, RZ ;  /* 0x00000009c6c67c10 */ /* 0x000fe2000ffde0ff */
[----:B------:R0:W-:Y:S04]  /*b870*/  STL [R1+0x4f0], R235 ;  /* 0x0004f0eb01007387 */ /* 0x0001e80000100800 */
[----:B------:R-:W-:Y:S01]  /*b880*/  STL [R1+0x4f8], R202 ;  /* 0x0004f8ca01007387 */ /* 0x000fe20000100800 */
[----:B------:R-:W-:-:S03]  /*b890*/  IADD3.X R194, R194, UR6, RZ, P2, !PT ;  /* 0x00000006c2c27c10 */ /* 0x000fc600097fe4ff */
[----:B0-----:R-:W3:Y:S01]  /*b8a0*/  LDL.LU R235, [R1+0x498] ;  /* 0x0004980001eb7983 */ /* 0x001ee20000300800 */
[----:B------:R-:W-:-:S03]  /*b8b0*/  IADD3 R220, P2, R220, UR9, RZ ;  /* 0x00000009dcdc7c10 */ /* 0x000fc6000ff5e0ff */
[----:B------:R-:W-:Y:S01]  /*b8c0*/  STL [R1+0x4cc], R199 ;  /* 0x0004ccc701007387 */ /* 0x000fe20000100800 */
[----:B------:R-:W-:-:S03]  /*b8d0*/  IADD3.X R221, R221, UR6, RZ, P3, !PT ;  /* 0x00000006dddd7c10 */ /* 0x000fc60009ffe4ff */
[----:B------:R0:W-:Y:S01]  /*b8e0*/  STL [R1+0x4bc], R244 ;  /* 0x0004bcf401007387 */ /* 0x0001e20000100800 */
[----:B------:R-:W-:-:S03]  /*b8f0*/  IADD3 R219, P3, R219, UR9, RZ ;  /* 0x00000009dbdb7c10 */ /* 0x000fc6000ff7e0ff */
[----:B------:R-:W-:Y:S01]  /*b900*/  STL [R1+0x4c4], R198 ;  /* 0x0004c4c601007387 */ /* 0x000fe20000100800 */
[----:B------:R-:W-:Y:S02]  /*b910*/  IADD3.X R224, R224, UR6, RZ, P4, !PT ;  /* 0x00000006e0e07c10 */ /* 0x000fe4000a7fe4ff */
[----:B------:R-:W-:Y:S01]  /*b920*/  IADD3 R222, P4, R222, UR9, RZ ;  /* 0x00000009dede7c10 */ /* 0x000fe2000ff9e0ff */
[----:B0-----:R-:W3:Y:S01]  /*b930*/  LDL.LU R244, [R1+0x46c] ;  /* 0x00046c0001f47983 */ /* 0x001ee20000300800 */
[----:B------:R-:W-:-:S03]  /*b940*/  IADD3.X R225, R225, UR6, RZ, P5, !PT ;  /* 0x00000006e1e17c10 */ /* 0x000fc6000affe4ff */
[----:B------:R-:W-:Y:S01]  /*b950*/  STL [R1+0x4e8], R195 ;  /* 0x0004e8c301007387 */ /* 0x000fe20000100800 */
[----:B------:R-:W-:-:S03]  /*b960*/  IADD3.X R226, R226, UR6, RZ, P6, !PT ;  /* 0x00000006e2e27c10 */ /* 0x000fc6000b7fe4ff */
[----:B------:R-:W-:Y:S01]  /*b970*/  STL [R1+0x4e0], R194 ;  /* 0x0004e0c201007387 */ /* 0x000fe20000100800 */
[----:B------:R-:W-:-:S03]  /*b980*/  IADD3 R240, P6, R240, UR9, RZ ;  /* 0x00000009f0f07c10 */ /* 0x000fc6000ffde0ff */
[----:B------:R-:W-:Y:S01]  /*b990*/  STL [R1+0x4b4], R220 ;  /* 0x0004b4dc01007387 */ /* 0x000fe20000100800 */
[----:B------:R-:W-:-:S03]  /*b9a0*/  IADD3 R228, P5, R228, UR9, RZ ;  /* 0x00000009e4e47c10 */ /* 0x000fc6000ffbe0ff */
[----:B------:R-:W-:Y:S01]  /*b9b0*/  STL [R1+0x4d8], R221 ;  /* 0x0004d8dd01007387 */ /* 0x000fe20000100800 */
[----:B------:R-:W-:-:S03]  /*b9c0*/  IADD3.X R229, R229, UR6, RZ, P1, !PT ;  /* 0x00000006e5e57c10 */ /* 0x000fc60008ffe4ff */
[----:B------:R-:W-:Y:S04]  /*b9d0*/  STL [R1+0x4ac], R219 ;  /* 0x0004acdb01007387 */ /* 0x000fe80000100800 */
[----:B------:R-:W-:Y:S04]  /*b9e0*/  STL [R1+0x4d0], R224 ;  /* 0x0004d0e001007387 */ /* 0x000fe80000100800 */
[----:B------:R-:W-:Y:S04]  /*b9f0*/  STL [R1+0x4a4], R222 ;  /* 0x0004a4de01007387 */ /* 0x000fe80000100800 */
[----:B------:R-:W-:Y:S04]  /*ba00*/  STL [R1+0x4c8], R225 ;  /* 0x0004c8e101007387 */ /* 0x000fe80000100800 */
[----:B------:R0:W-:Y:S04]  /*ba10*/  STL [R1+0x494], R240 ;  /* 0x000494f001007387 */ /* 0x0001e80000100800 */
[----:B------:R-:W-:Y:S04]  /*ba20*/  STL [R1+0x49c], R228 ;  /* 0x00049ce401007387 */ /* 0x000fe80000100800 */
[----:B0-----:R-:W3:Y:S04]  /*ba30*/  LDL.LU R240, [R1+0x490] ;  /* 0x0004900001f07983 */ /* 0x001ee80000300800 */
[----:B------:R-:W-:Y:S01]  /*ba40*/  STL [R1+0x4c0], R226 ;  /* 0x0004c0e201007387 */ /* 0x000fe20000100800 */
[----:B--2---:R-:W-:-:S05]  /*ba50*/  IADD3 R11, P1, R11, UR9, RZ ;  /* 0x000000090b0b7c10 */ /* 0x004fca000ff3e0ff */
[----:B------:R0:W-:Y:S01]  /*ba60*/  STL [R1+0x48c], R11 ;  /* 0x00048c0b01007387 */ /* 0x0001e20000100800 */
[----:B------:R-:W-:-:S03]  /*ba70*/  IADD3.X R246, R246, UR6, RZ, P2, !PT ;  /* 0x00000006f6f67c10 */ /* 0x000fc600097fe4ff */
[----:B0-----:R-:W2:Y:S04]  /*ba80*/  LDL.LU R11, [R1+0x464] ;  /* 0x00046400010b7983 */ /* 0x001ea80000300800 */
[----:B------:R-:W-:Y:S04]  /*ba90*/  STL [R1+0x4b8], R229 ;  /* 0x0004b8e501007387 */ /* 0x000fe80000100800 */
[----:B------:R0:W-:Y:S04]  /*baa0*/  STL [R1+0x4b0], R246 ;  /* 0x0004b0f601007387 */ /* 0x0001e80000100800 */
[----:B0-----:R-:W2:Y:S01]  /*bab0*/  LDL.LU R246, [R1+0x488] ;  /* 0x0004880001f67983 */ /* 0x001ea20000300800 */
[----:B------:R-:W-:-:S02]  /*bac0*/  IADD3 R227, P2, R227, UR9, RZ ;  /* 0x00000009e3e37c10 */ /* 0x000fc4000ff5e0ff */
[----:B------:R-:W-:Y:S02]  /*bad0*/  IADD3.X R232, R232, UR6, RZ, P3, !PT ;  /* 0x00000006e8e87c10 */ /* 0x000fe40009ffe4ff */
[----:B----4-:R-:W-:Y:S01]  /*bae0*/  IADD3 R233, P3, R233, UR9, RZ ;  /* 0x00000009e9e97c10 */ /* 0x010fe2000ff7e0ff */
[----:B------:R-:W-:Y:S01]  /*baf0*/  STL [R1+0x484], R227 ;  /* 0x000484e301007387 */ /* 0x000fe20000100800 */
[----:B------:R-:W-:Y:S02]  /*bb00*/  IADD3.X R239, R239, UR6, RZ, P4, !PT ;  /* 0x00000006efef7c10 */ /* 0x000fe4000a7fe4ff */
[----:B---3--:R-:W-:Y:S01]  /*bb10*/  IADD3 R243, P4, R243, UR9, RZ ;  /* 0x00000009f3f37c10 */ /* 0x008fe2000ff9e0ff */
[----:B------:R-:W-:Y:S04]  /*bb20*/  STL [R1+0x4a8], R232 ;  /* 0x0004a8e801007387 */ /* 0x000fe80000100800 */
[----:B------:R-:W3:Y:S04]  /*bb30*/  LDL.LU R206, [R1+0x45c] ;  /* 0x00045c0001ce7983 */ /* 0x000ee80000300800 */
[----:B------:R-:W-:Y:S04]  /*bb40*/  STL [R1+0x47c], R233 ;  /* 0x00047ce901007387 */ /* 0x000fe80000100800 */
[----:B------:R-:W4:Y:S01]  /*bb50*/  LDL.LU R203, [R1+0x480] ;  /* 0x0004800001cb7983 */ /* 0x000f220000300800 */
[----:B------:R-:W-:-:S03]  /*bb60*/  IADD3.X R235, R235, UR6, RZ, P5, !PT ;  /* 0x00000006ebeb7c10 */ /* 0x000fc6000affe4ff */
[----:B------:R-:W-:Y:S04]  /*bb70*/  STL [R1+0x4a0], R239 ;  /* 0x0004a0ef01007387 */ /* 0x000fe80000100800 */
[----:B------:R-:W4:Y:S04]  /*bb80*/  LDL.LU R202, [R1+0x454] ;  /* 0x0004540001ca7983 */ /* 0x000f280000300800 */
[----:B------:R0:W-:Y:S04]  /*bb90*/  STL [R1+0x474], R243 ;  /* 0x000474f301007387 */ /* 0x0001e80000100800 */
[----:B------:R-:W4:Y:S01]  /*bba0*/  LDL.LU R199, [R1+0x478] ;  /* 0x0004780001c77983 */ /* 0x000f220000300800 */
[----:B------:R-:W-:-:S03]  /*bbb0*/  IADD3 R244, P5, R244, UR9, RZ ;  /* 0x00000009f4f47c10 */ /* 0x000fc6000ffbe0ff */
[----:B0-----:R-:W4:Y:S04]  /*bbc0*/  LDL.LU R243, [R1+0x44c] ;  /* 0x00044c0001f37983 */ /* 0x001f280000300800 */
[----:B------:R-:W4:Y:S04]  /*bbd0*/  LDL.LU R198, [R1+0x470] ;  /* 0x0004700001c67983 */ /* 0x000f280000300800 */
[----:B------:R-:W4:Y:S04]  /*bbe0*/  LDL.LU R195, [R1+0x444] ;  /* 0x0004440001c37983 */ /* 0x000f280000300800 */
[----:B------:R0:W-:Y:S04]  /*bbf0*/  STL [R1+0x498], R235 ;  /* 0x000498eb01007387 */ /* 0x0001e80000100800 */
[----:B0-----:R-:W4:Y:S04]  /*bc00*/  LDL.LU R235, [R1+0x468] ;  /* 0x0004680001eb7983 */ /* 0x001f280000300800 */
[----:B------:R-:W4:Y:S04]  /*bc10*/  LDL.LU R194, [R1+0x43c] ;  /* 0x00043c0001c27983 */ /* 0x000f280000300800 */
[----:B------:R-:W4:Y:S04]  /*bc20*/  LDL.LU R220, [R1+0x460] ;  /* 0x0004600001dc7983 */ /* 0x000f280000300800 */
[----:B------:R-:W4:Y:S04]  /*bc30*/  LDL.LU R221, [R1+0x434] ;  /* 0x0004340001dd7983 */ /* 0x000f280000300800 */
[----:B------:R0:W-:Y:S04]  /*bc40*/  STL [R1+0x46c], R244 ;  /* 0x00046cf401007387 */ /* 0x0001e80000100800 */
[----:B------:R-:W4:Y:S04]  /*bc50*/  LDL.LU R219, [R1+0x458] ;  /* 0x0004580001db7983 */ /* 0x000f280000300800 */
[----:B------:R-:W4:Y:S04]  /*bc60*/  LDL.LU R224, [R1+0x42c] ;  /* 0x00042c0001e07983 */ /* 0x000f280000300800 */
[----:B------:R-:W4:Y:S01]  /*bc70*/  LDL.LU R222, [R1+0x450] ;  /* 0x0004500001de7983 */ /* 0x000f220000300800 */
[----:B------:R-:W-:-:S03]  /*bc80*/  IADD3.X R240, R240, UR6, RZ, P6, !PT ;  /* 0x00000006f0f07c10 */ /* 0x000fc6000b7fe4ff */
[----:B------:R-:W4:Y:S04]  /*bc90*/  LDL.LU R225, [R1+0x424] ;  /* 0x0004240001e17983 */ /* 0x000f280000300800 */
[----:B------:R-:W4:Y:S04]  /*bca0*/  LDL.LU R228, [R1+0x448] ;  /* 0x0004480001e47983 */ /* 0x000f280000300800 */
[----:B------:R-:W4:Y:S04]  /*bcb0*/  LDL.LU R226, [R1+0x41c] ;  /* 0x00041c0001e27983 */ /* 0x000f280000300800 */
[----:B0-----:R-:W4:Y:S04]  /*bcc0*/  LDL.LU R244, [R1+0x440] ;  /* 0x0004400001f47983 */ /* 0x001f280000300800 */
[----:B------:R-:W4:Y:S04]  /*bcd0*/  LDL.LU R229, [R1+0x414] ;  /* 0x0004140001e57983 */ /* 0x000f280000300800 */
[----:B------:R0:W-:Y:S04]  /*bce0*/  STL [R1+0x490], R240 ;  /* 0x000490f001007387 */ /* 0x0001e80000100800 */
[----:B0-----:R-:W4:Y:S01]  /*bcf0*/  LDL.LU R240, [R1+0x438] ;  /* 0x0004380001f07983 */ /* 0x001f220000300800 */
[----:B--2---:R-:W-:-:S05]  /*bd00*/  IADD3 R11, P6, R11, UR9, RZ ;  /* 0x000000090b0b7c10 */ /* 0x004fca000ffde0ff */
[----:B------:R0:W-:Y:S04]  /*bd10*/  STL [R1+0x464], R11 ;  /* 0x0004640b01007387 */ /* 0x0001e80000100800 */
[----:B0-----:R-:W2:Y:S01]  /*bd20*/  LDL.LU R11, [R1+0x40c] ;  /* 0x00040c00010b7983 */ /* 0x001ea20000300800 */
[----:B------:R-:W-:-:S03]  /*bd30*/  IADD3.X R246, R246, UR6, RZ, P1, !PT ;  /* 0x00000006f6f67c10 */ /* 0x000fc60008ffe4ff */
[----:B------:R-:W2:Y:S04]  /*bd40*/  LDL.LU R227, [R1+0x430] ;  /* 0x0004300001e37983 */ /* 0x000ea80000300800 */
[----:B------:R-:W2:Y:S04]  /*bd50*/  LDL.LU R232, [R1+0x404] ;  /* 0x0004040001e87983 */ /* 0x000ea80000300800 */
[----:B------:R-:W2:Y:S04]  /*bd60*/  LDL.LU R233, [R1+0x428] ;  /* 0x0004280001e97983 */ /* 0x000ea80000300800 */
[----:B------:R0:W-:Y:S04]  /*bd70*/  STL [R1+0x488], R246 ;  /* 0x000488f601007387 */ /* 0x0001e80000100800 */
[----:B------:R-:W2:Y:S04]  /*bd80*/  LDL.LU R239, [R1+0x3fc] ;  /* 0x0003fc0001ef7983 */ /* 0x000ea80000300800 */
[----:B0-----:R-:W2:Y:S01]  /*bd90*/  LDL.LU R246, [R1+0x420] ;  /* 0x0004200001f67983 */ /* 0x001ea20000300800 */
[----:B---3--:R-:W-:-:S02]  /*bda0*/  IADD3 R206, P1, R206, UR9, RZ ;  /* 0x00000009cece7c10 */ /* 0x008fc4000ff3e0ff */
[----:B----4-:R-:W-:Y:S02]  /*bdb0*/  IADD3.X R203, R203, UR6, RZ, P2, !PT ;  /* 0x00000006cbcb7c10 */ /* 0x010fe400097fe4ff */
[----:B------:R-:W-:Y:S01]  /*bdc0*/  IADD3 R202, P2, R202, UR9, RZ ;  /* 0x00000009caca7c10 */ /* 0x000fe2000ff5e0ff */
[----:B------:R-:W-:Y:S01]  /*bdd0*/  STL [R1+0x45c], R206 ;  /* 0x00045cce01007387 */ /* 0x000fe20000100800 */
[----:B------:R-:W-:-:S03]  /*bde0*/  IADD3.X R199, R199, UR6, RZ, P3, !PT ;  /* 0x00000006c7c77c10 */ /* 0x000fc60009ffe4ff */
[----:B------:R-:W-:Y:S01]  /*bdf0*/  STL [R1+0x480], R203 ;  /* 0x000480cb01007387 */ /* 0x000fe20000100800 */
[----:B------:R-:W-:Y:S02]  /*be00*/  IADD3 R243, P3, R243, UR9, RZ ;  /* 0x00000009f3f37c10 */ /* 0x000fe4000ff7e0ff */
[----:B------:R-:W-:-:S03]  /*be10*/  IADD3.X R198, R198, UR6, RZ, P4, !PT ;  /* 0x00000006c6c67c10 */ /* 0x000fc6000a7fe4ff */
[----:B------:R0:W-:Y:S01]  /*be20*/  STL [R1+0x44c], R243 ;  /* 0x00044cf301007387 */ /* 0x0001e20000100800 */
[----:B------:R-:W-:-:S03]  /*be30*/  IADD3 R195, P4, R195, UR9, RZ ;  /* 0x00000009c3c37c10 */ /* 0x000fc6000ff9e0ff */
[----:B------:R-:W-:Y:S04]  /*be40*/  STL [R1+0x454], R202 ;  /* 0x000454ca01007387 */ /* 0x000fe80000100800 */
[----:B0-----:R-:W3:Y:S01]  /*be50*/  LDL.LU R243, [R1+0x3f4] ;  /* 0x0003f40001f37983 */ /* 0x001ee20000300800 */
[----:B------:R-:W-:-:S03]  /*be60*/  IADD3.X R235, R235, UR6, RZ, P5, !PT ;  /* 0x00000006ebeb7c10 */ /* 0x000fc6000affe4ff */
[----:B------:R-:W-:Y:S01]  /*be70*/  STL [R1+0x478], R199 ;  /* 0x000478c701007387 */ /* 0x000fe20000100800 */
[----:B------:R-:W-:-:S03]  /*be80*/  IADD3 R194, P5, R194, UR9, RZ ;  /* 0x00000009c2c27c10 */ /* 0x000fc6000ffbe0ff */
[----:B------:R0:W-:Y:S01]  /*be90*/  STL [R1+0x468], R235 ;  /* 0x000468eb01007387 */ /* 0x0001e20000100800 */
[----:B------:R-:W-:-:S03]  /*bea0*/  IADD3.X R220, R220, UR6, RZ, P6, !PT ;  /* 0x00000006dcdc7c10 */ /* 0x000fc6000b7fe4ff */
[----:B------:R-:W-:Y:S01]  /*beb0*/  STL [R1+0x470], R198 ;  /* 0x000470c601007387 */ /* 0x000fe20000100800 */
[----:B------:R-:W-:-:S03]  /*bec0*/  IADD3 R221, P6, R221, UR9, RZ ;  /* 0x00000009dddd7c10 */ /* 0x000fc6000ffde0ff */
[----:B0-----:R-:W4:Y:S04]  /*bed0*/  LDL.LU R235, [R1+0x418] ;  /* 0x0004180001eb7983 */ /* 0x001f280000300800 */
[----:B------:R-:W-:Y:S01]  /*bee0*/  STL [R1+0x444], R195 ;  /* 0x000444c301007387 */ /* 0x000fe20000100800 */
[----:B------:R-:W-:-:S03]  /*bef0*/  IADD3.X R219, R219, UR6, RZ, P1, !PT ;  /* 0x00000006dbdb7c10 */ /* 0x000fc60008ffe4ff */
[----:B------:R-:W-:Y:S01]  /*bf00*/  STL [R1+0x43c], R194 ;  /* 0x00043cc201007387 */ /* 0x000fe20000100800 */
[----:B------:R-:W-:-:S03]  /*bf10*/  IADD3 R224, P1, R224, UR9, RZ ;  /* 0x00000009e0e07c10 */ /* 0x000fc6000ff3e0ff */
[----:B------:R-:W-:Y:S01]  /*bf20*/  STL [R1+0x460], R220 ;  /* 0x000460dc01007387 */ /* 0x000fe20000100800 */
[----:B------:R-:W-:-:S03]  /*bf30*/  IADD3.X R222, R222, UR6, RZ, P2, !PT ;  /* 0x00000006dede7c10 */ /* 0x000fc600097fe4ff */
[----:B------:R-:W-:Y:S01]  /*bf40*/  STL [R1+0x434], R221 ;  /* 0x000434dd01007387 */ /* 0x000fe20000100800 */
[----:B------:R-:W-:-:S03]  /*bf50*/  IADD3 R225, P2, R225, UR9, RZ ;  /* 0x00000009e1e17c10 */ /* 0x000fc6000ff5e0ff */
[----:B------:R-:W-:Y:S01]  /*bf60*/  STL [R1+0x458], R219 ;  /* 0x000458db01007387 */ /* 0x000fe20000100800 */
[----:B------:R-:W-:-:S03]  /*bf70*/  IADD3.X R228, R228, UR6, RZ, P3, !PT ;  /* 0x00000006e4e47c10 */ /* 0x000fc60009ffe4ff */
[----:B------:R-:W-:Y:S01]  /*bf80*/  STL [R1+0x42c], R224 ;  /* 0x00042ce001007387 */ /* 0x000fe20000100800 */
[----:B------:R-:W-:-:S03]  /*bf90*/  IADD3.X R244, R244, UR6, RZ, P4, !PT ;  /* 0x00000006f4f47c10 */ /* 0x000fc6000a7fe4ff */
[----:B------:R-:W-:Y:S01]  /*bfa0*/  STL [R1+0x450], R222 ;  /* 0x000450de01007387 */ /* 0x000fe20000100800 */
[----:B------:R-:W-:-:S03]  /*bfb0*/  IADD3 R226, P3, R226, UR9, RZ ;  /* 0x00000009e2e27c10 */ /* 0x000fc6000ff7e0ff */
[----:B------:R-:W-:Y:S01]  /*bfc0*/  STL [R1+0x424], R225 ;  /* 0x000424e101007387 */ /* 0x000fe20000100800 */
[----:B------:R-:W-:-:S03]  /*bfd0*/  IADD3 R229, P4, R229, UR9, RZ ;  /* 0x00000009e5e57c10 */ /* 0x000fc6000ff9e0ff */
[----:B------:R0:W-:Y:S04]  /*bfe0*/  STL [R1+0x440], R244 ;  /* 0x000440f401007387 */ /* 0x0001e80000100800 */
[----:B------:R-:W-:Y:S01]  /*bff0*/  STL [R1+0x448], R228 ;  /* 0x000448e401007387 */ /* 0x000fe20000100800 */
[----:B------:R-:W-:-:S03]  /*c000*/  IADD3.X R240, R240, UR6, RZ, P5, !PT ;  /* 0x00000006f0f07c10 */ /* 0x000fc6000affe4ff */
[----:B0-----:R-:W4:Y:S04]  /*c010*/  LDL.LU R244, [R1+0x3e8] ;  /* 0x0003e80001f47983 */ /* 0x001f280000300800 */
[----:B------:R-:W-:Y:S04]  /*c020*/  STL [R1+0x41c], R226 ;  /* 0x00041ce201007387 */ /* 0x000fe80000100800 */
[----:B------:R0:W-:Y:S04]  /*c030*/  STL [R1+0x438], R240 ;  /* 0x000438f001007387 */ /* 0x0001e80000100800 */
[----:B0-----:R-:W4:Y:S04]  /*c040*/  LDL.LU R240, [R1+0x410] ;  /* 0x0004100001f07983 */ /* 0x001f280000300800 */
[----:B------:R-:W-:Y:S01]  /*c050*/  STL [R1+0x414], R229 ;  /* 0x000414e501007387 */ /* 0x000fe20000100800 */
[----:B--2---:R-:W-:-:S02]  /*c060*/  IADD3 R11, P5, R11, UR9, RZ ;  /* 0x000000090b0b7c10 */ /* 0x004fc4000ffbe0ff */
[----:B------:R-:W-:-:S03]  /*c070*/  IADD3.X R227, R227, UR6, RZ, P6, !PT ;  /* 0x00000006e3e37c10 */ /* 0x000fc6000b7fe4ff */
[----:B------:R0:W-:Y:S01]  /*c080*/  STL [R1+0x40c], R11 ;  /* 0x00040c0b01007387 */ /* 0x0001e20000100800 */
[----:B------:R-:W-:Y:S02]  /*c090*/  IADD3 R232, P6, R232, UR9, RZ ;  /* 0x00000009e8e87c10 */ /* 0x000fe4000ffde0ff */
[----:B------:R-:W-:Y:S01]  /*c0a0*/  IADD3.X R233, R233, UR6, RZ, P1, !PT ;  /* 0x00000006e9e97c10 */ /* 0x000fe20008ffe4ff */
[----:B0-----:R-:W2:Y:S04]  /*c0b0*/  LDL.LU R11, [R1+0x3e0] ;  /* 0x0003e000010b7983 */ /* 0x001ea80000300800 */
[----:B------:R-:W-:Y:S01]  /*c0c0*/  STL [R1+0x430], R227 ;  /* 0x000430e301007387 */ /* 0x000fe20000100800 */
[----:B------:R-:W-:-:S03]  /*c0d0*/  IADD3 R239, P1, R239, UR9, RZ ;  /* 0x00000009efef7c10 */ /* 0x000fc6000ff3e0ff */
[----:B------:R-:W-:Y:S01]  /*c0e0*/  STL [R1+0x404], R232 ;  /* 0x000404e801007387 */ /* 0x000fe20000100800 */
[----:B------:R-:W-:-:S03]  /*c0f0*/  IADD3.X R246, R246, UR6, RZ, P2, !PT ;  /* 0x00000006f6f67c10 */ /* 0x000fc600097fe4ff */
[----:B------:R-:W2:Y:S04]  /*c100*/  LDL.LU R206, [R1+0x408] ;  /* 0x0004080001ce7983 */ /* 0x000ea80000300800 */
[----:B------:R-:W-:Y:S04]  /*c110*/  STL [R1+0x428], R233 ;  /* 0x000428e901007387 */ /* 0x000fe80000100800 */
[----:B------:R-:W2:Y:S04]  /*c120*/  LDL.LU R203, [R1+0x3d8] ;  /* 0x0003d80001cb7983 */ /* 0x000ea80000300800 */
[----:B------:R-:W-:Y:S04]  /*c130*/  STL [R1+0x3fc], R239 ;  /* 0x0003fcef01007387 */ /* 0x000fe80000100800 */
[----:B------:R-:W2:Y:S04]  /*c140*/  LDL.LU R202, [R1+0x400] ;  /* 0x0004000001ca7983 */ /* 0x000ea80000300800 */
[----:B------:R0:W-:Y:S04]  /*c150*/  STL [R1+0x420], R246 ;  /* 0x000420f601007387 */ /* 0x0001e80000100800 */
[----:B------:R-:W2:Y:S04]  /*c160*/  LDL.LU R199, [R1+0x3d0] ;  /* 0x0003d00001c77983 */ /* 0x000ea80000300800 */
[----:B0-----:R-:W2:Y:S04]  /*c170*/  LDL.LU R246, [R1+0x3f8] ;  /* 0x0003f80001f67983 */ /* 0x001ea80000300800 */
[----:B------:R-:W2:Y:S01]  /*c180*/  LDL.LU R198, [R1+0x3c8] ;  /* 0x0003c80001c67983 */ /* 0x000ea20000300800 */
[----:B---3--:R-:W-:-:S03]  /*c190*/  IADD3 R243, P2, R243, UR9, RZ ;  /* 0x00000009f3f37c10 */ /* 0x008fc6000ff5e0ff */
[----:B------:R-:W3:Y:S04]  /*c1a0*/  LDL.LU R195, [R1+0x3f0] ;  /* 0x0003f00001c37983 */ /* 0x000ee80000300800 */
[----:B------:R0:W-:Y:S04]  /*c1b0*/  STL [R1+0x3f4], R243 ;  /* 0x0003f4f301007387 */ /* 0x0001e80000100800 */
[----:B0-----:R-:W3:Y:S04]  /*c1c0*/  LDL.LU R243, [R1+0x3c0] ;  /* 0x0003c00001f37983 */ /* 0x001ee80000300800 */
[----:B------:R-:W3:Y:S01]  /*c1d0*/  LDL.LU R194, [R1+0x3e4] ;  /* 0x0003e40001c27983 */ /* 0x000ee20000300800 */
[----:B----4-:R-:W-:-:S03]  /*c1e0*/  IADD3.X R235, R235, UR6, RZ, P3, !PT ;  /* 0x00000006ebeb7c10 */ /* 0x010fc60009ffe4ff */
[----:B------:R-:W4:Y:S04]  /*c1f0*/  LDL.LU R220, [R1+0x3b8] ;  /* 0x0003b80001dc7983 */ /* 0x000f280000300800 */
[----:B------:R-:W4:Y:S04]  /*c200*/  LDL.LU R221, [R1+0x3dc] ;  /* 0x0003dc0001dd7983 */ /* 0x000f280000300800 */
[----:B------:R-:W-:Y:S04]  /*c210*/  STL [R1+0x418], R235 ;  /* 0x000418eb01007387 */ /* 0x000fe80000100800 */
[----:B------:R-:W4:Y:S04]  /*c220*/  LDL.LU R219, [R1+0x3b0] ;  /* 0x0003b00001db7983 */ /* 0x000f280000300800 */
[----:B------:R-:W4:Y:S04]  /*c230*/  LDL.LU R224, [R1+0x3d4] ;  /* 0x0003d40001e07983 */ /* 0x000f280000300800 */
[----:B------:R-:W4:Y:S04]  /*c240*/  LDL.LU R222, [R1+0x3a8] ;  /* 0x0003a80001de7983 */ /* 0x000f280000300800 */
[----:B------:R-:W4:Y:S04]  /*c250*/  LDL.LU R225, [R1+0x3cc] ;  /* 0x0003cc0001e17983 */ /* 0x000f280000300800 */
[----:B------:R-:W4:Y:S04]  /*c260*/  LDL.LU R228, [R1+0x3a0] ;  /* 0x0003a00001e47983 */ /* 0x000f280000300800 */
[----:B------:R-:W4:Y:S04]  /*c270*/  LDL.LU R226, [R1+0x3c4] ;  /* 0x0003c40001e27983 */ /* 0x000f280000300800 */
[----:B------:R-:W4:Y:S04]  /*c280*/  LDL.LU R229, [R1+0x398] ;  /* 0x0003980001e57983 */ /* 0x000f280000300800 */
[----:B------:R-:W4:Y:S01]  /*c290*/  LDL.LU R227, [R1+0x3bc] ;  /* 0x0003bc0001e37983 */ /* 0x000f220000300800 */
[----:B------:R-:W-:-:S05]  /*c2a0*/  IADD3 R244, P3, R244, UR9, RZ ;  /* 0x00000009f4f47c10 */ /* 0x000fca000ff7e0ff */
[----:B------:R0:W-:Y:S04]  /*c2b0*/  STL [R1+0x3e8], R244 ;  /* 0x0003e8f401007387 */ /* 0x0001e80000100800 */
[----:B0-----:R-:W4:Y:S01]  /*c2c0*/  LDL.LU R244, [R1+0x390] ;  /* 0x0003900001f47983 */ /* 0x001f220000300800 */
[----:B------:R-:W-:-:S03]  /*c2d0*/  IADD3.X R240, R240, UR6, RZ, P4, !PT ;  /* 0x00000006f0f07c10 */ /* 0x000fc6000a7fe4ff */
[----:B------:R-:W4:Y:S04]  /*c2e0*/  LDL.LU R232, [R1+0x3b4] ;  /* 0x0003b40001e87983 */ /* 0x000f280000300800 */
[----:B------:R-:W4:Y:S04]  /*c2f0*/  LDL.LU R233, [R1+0x388] ;  /* 0x0003880001e97983 */ /* 0x000f280000300800 */
[----:B------:R0:W-:Y:S04]  /*c300*/  STL [R1+0x410], R240 ;  /* 0x000410f001007387 */ /* 0x0001e80000100800 */
[----:B------:R-:W4:Y:S04]  /*c310*/  LDL.LU R239, [R1+0x3ac] ;  /* 0x0003ac0001ef7983 */ /* 0x000f280000300800 */
[----:B------:R-:W4:Y:S01]  /*c320*/  LDL.LU R235, [R1+0x380] ;  /* 0x0003800001eb7983 */ /* 0x000f220000300800 */
[----:B--2---:R-:W-:-:S05]  /*c330*/  IADD3 R11, P4, R11, UR9, RZ ;  /* 0x000000090b0b7c10 */ /* 0x004fca000ff9e0ff */
[----:B------:R1:W-:Y:S04]  /*c340*/  STL [R1+0x3e0], R11 ;  /* 0x0003e00b01007387 */ /* 0x0003e80000100800 */
[----:B0-----:R-:W2:Y:S01]  /*c350*/  LDL.LU R240, [R1+0x3a4] ;  /* 0x0003a40001f07983 */ /* 0x001ea20000300800 */
[----:B------:R-:W-:-:S03]  /*c360*/  IADD3.X R206, R206, UR6, RZ, P5, !PT ;  /* 0x00000006cece7c10 */ /* 0x000fc6000affe4ff */
[----:B-1----:R-:W2:Y:S01]  /*c370*/  LDL.LU R11, [R1+0x378] ;  /* 0x00037800010b7983 */ /* 0x002ea20000300800 */
[----:B------:R-:W-:-:S03]  /*c380*/  IADD3 R203, P5, R203, UR9, RZ ;  /* 0x00000009cbcb7c10 */ /* 0x000fc6000ffbe0ff */
[----:B------:R-:W-:Y:S04]  /*c390*/  STL [R1+0x408], R206 ;  /* 0x000408ce01007387 */ /* 0x000fe80000100800 */
[----:B------:R-:W-:Y:S01]  /*c3a0*/  STL [R1+0x3d8], R203 ;  /* 0x0003d8cb01007387 */ /* 0x000fe20000100800 */
[----:B------:R-:W-:Y:S02]  /*c3b0*/  IADD3.X R202, R202, UR6, RZ, P6, !PT ;  /* 0x00000006caca7c10 */ /* 0x000fe4000b7fe4ff */
[----:B------:R-:W-:-:S05]  /*c3c0*/  IADD3.X R246, R246, UR6, RZ, P1, !PT ;  /* 0x00000006f6f67c10 */ /* 0x000fca0008ffe4ff */
[----:B------:R0:W-:Y:S04]  /*c3d0*/  STL [R1+0x3f8], R246 ;  /* 0x0003f8f601007387 */ /* 0x0001e80000100800 */
[----:B------:R-:W-:Y:S04]  /*c3e0*/  STL [R1+0x400], R202 ;  /* 0x000400ca01007387 */ /* 0x000fe80000100800 */
[----:B0-----:R-:W2:Y:S01]  /*c3f0*/  LDL.LU R246, [R1+0x39c] ;  /* 0x00039c0001f67983 */ /* 0x001ea20000300800 */
[----:B------:R-:W-:Y:S02]  /*c400*/  IADD3 R199, P6, R199, UR9, RZ ;  /* 0x00000009c7c77c10 */ /* 0x000fe4000ffde0ff */
[----:B---3--:R-:W-:-:S02]  /*c410*/  IADD3.X R195, R195, UR6, RZ, P2, !PT ;  /* 0x00000006c3c37c10 */ /* 0x008fc400097fe4ff */
[----:B------:R-:W-:Y:S02]  /*c420*/  IADD3 R198, P1, R198, UR9, RZ ;  /* 0x00000009c6c67c10 */ /* 0x000fe4000ff3e0ff */
[----:B------:R-:W-:Y:S01]  /*c430*/  IADD3 R243, P2, R243, UR9, RZ ;  /* 0x00000009f3f37c10 */ /* 0x000fe2000ff5e0ff */
[----:B------:R-:W-:Y:S01]  /*c440*/  STL [R1+0x3d0], R199 ;  /* 0x0003d0c701007387 */ /* 0x000fe20000100800 */
[----:B------:R-:W-:-:S03]  /*c450*/  IADD3.X R194, R194, UR6, RZ, P3, !PT ;  /* 0x00000006c2c27c10 */ /* 0x000fc60009ffe4ff */
[----:B------:R0:W-:Y:S01]  /*c460*/  STL [R1+0x3c0], R243 ;  /* 0x0003c0f301007387 */ /* 0x0001e20000100800 */
[----:B----4-:R-:W-:-:S03]  /*c470*/  IADD3 R220, P3, R220, UR9, RZ ;  /* 0x00000009dcdc7c10 */ /* 0x010fc6000ff7e0ff */
[----:B------:R-:W-:Y:S01]  /*c480*/  STL [R1+0x3c8], R198 ;  /* 0x0003c8c601007387 */ /* 0x000fe20000100800 */
[----:B------:R-:W-:-:S03]  /*c490*/  IADD3.X R221, R221, UR6, RZ, P4, !PT ;  /* 0x00000006dddd7c10 */ /* 0x000fc6000a7fe4ff */
[----:B0-----:R-:W3:Y:S04]  /*c4a0*/  LDL.LU R243, [R1+0x370] ;  /* 0x0003700001f37983 */ /* 0x001ee80000300800 */
        /* <DEDUP_REMOVED lines=13> */
[----:B------:R-:W-:Y:S02]  /*c580*/  IADD3 R229, P1, R229, UR9, RZ ;  /* 0x00000009e5e57c10 */ /* 0x000fe4000ff3e0ff */
[----:B------:R-:W-:Y:S01]  /*c590*/  IADD3.X R227, R227, UR6, RZ, P2, !PT ;  /* 0x00000006e3e37c10 */ /* 0x000fe200097fe4ff */
[----:B------:R-:W-:Y:S04]  /*c5a0*/  STL [R1+0x3cc], R225 ;  /* 0x0003cce101007387 */ /* 0x000fe80000100800 */
[----:B------:R-:W-:Y:S04]  /*c5b0*/  STL [R1+0x3a0], R228 ;  /* 0x0003a0e401007387 */ /* 0x000fe80000100800 */
[----:B------:R-:W-:Y:S04]  /*c5c0*/  STL [R1+0x3c4], R226 ;  /* 0x0003c4e201007387 */ /* 0x000fe80000100800 */
[----:B------:R-:W-:Y:S01]  /*c5d0*/  STL [R1+0x398], R229 ;  /* 0x000398e501007387 */ /* 0x000fe20000100800 */
[----:B------:R-:W-:-:S02]  /*c5e0*/  IADD3 R244, P2, R244, UR9, RZ ;  /* 0x00000009f4f47c10 */ /* 0x000fc4000ff5e0ff */
[----:B------:R-:W-:-:S03]  /*c5f0*/  IADD3.X R232, R232, UR6, RZ, P3, !PT ;  /* 0x00000006e8e87c10 */ /* 0x000fc60009ffe4ff */
[----:B------:R0:W-:Y:S01]  /*c600*/  STL [R1+0x390], R244 ;  /* 0x000390f401007387 */ /* 0x0001e20000100800 */
[----:B------:R-:W-:-:S03]  /*c610*/  IADD3 R233, P3, R233, UR9, RZ ;  /* 0x00000009e9e97c10 */ /* 0x000fc6000ff7e0ff */
[----:B0-----:R-:W4:Y:S01]  /*c620*/  LDL.LU R244, [R1+0x394] ;  /* 0x0003940001f47983 */ /* 0x001f220000300800 */
[----:B------:R-:W-:-:S03]  /*c630*/  IADD3.X R239, R239, UR6, RZ, P4, !PT ;  /* 0x00000006efef7c10 */ /* 0x000fc6000a7fe4ff */
[----:B------:R-:W-:Y:S01]  /*c640*/  STL [R1+0x3bc], R227 ;  /* 0x0003bce301007387 */ /* 0x000fe20000100800 */
[----:B------:R-:W-:-:S03]  /*c650*/  IADD3 R235, P4, R235, UR9, RZ ;  /* 0x00000009ebeb7c10 */ /* 0x000fc6000ff9e0ff */
[----:B------:R-:W-:Y:S04]  /*c660*/  STL [R1+0x3b4], R232 ;  /* 0x0003b4e801007387 */ /* 0x000fe80000100800 */
[----:B------:R-:W-:Y:S04]  /*c670*/  STL [R1+0x388], R233 ;  /* 0x000388e901007387 */ /* 0x000fe80000100800 */
[----:B------:R-:W-:Y:S04]  /*c680*/  STL [R1+0x3ac], R239 ;  /* 0x0003acef01007387 */ /* 0x000fe80000100800 */
[----:B------:R-:W4:Y:S04]  /*c690*/  LDL.LU R210, [R1+0x368] ;  /* 0x0003680001d27983 */ /* 0x000f280000300800 */
[----:B------:R-:W-:Y:S04]  /*c6a0*/  STL [R1+0x380], R235 ;  /* 0x000380eb01007387 */ /* 0x000fe80000100800 */
[----:B------:R-:W4:Y:S01]  /*c6b0*/  LDL.LU R207, [R1+0x38c] ;  /* 0x00038c0001cf7983 */ /* 0x000f220000300800 */
[----:B--2---:R-:W-:-:S02]  /*c6c0*/  IADD3.X R240, R240, UR6, RZ, P5, !PT ;  /* 0x00000006f0f07c10 */ /* 0x004fc4000affe4ff */
[----:B------:R-:W-:-:S03]  /*c6d0*/  IADD3 R11, P5, R11, UR9, RZ ;  /* 0x000000090b0b7c10 */ /* 0x000fc6000ffbe0ff */
[----:B------:R-:W-:Y:S04]  /*c6e0*/  STL [R1+0x3a4], R240 ;  /* 0x0003a4f001007387 */ /* 0x000fe80000100800 */
[----:B------:R-:W2:Y:S04]  /*c6f0*/  LDL.LU R206, [R1+0x360] ;  /* 0x0003600001ce7983 */ /* 0x000ea80000300800 */
[----:B------:R0:W-:Y:S04]  /*c700*/  STL [R1+0x378], R11 ;  /* 0x0003780b01007387 */ /* 0x0001e80000100800 */
[----:B------:R-:W2:Y:S04]  /*c710*/  LDL.LU R203, [R1+0x384] ;  /* 0x0003840001cb7983 */ /* 0x000ea80000300800 */
[----:B0-----:R-:W2:Y:S04]  /*c720*/  LDL.LU R11, [R1+0x358] ;  /* 0x00035800010b7983 */ /* 0x001ea80000300800 */
[----:B------:R-:W2:Y:S04]  /*c730*/  LDL.LU R202, [R1+0x37c] ;  /* 0x00037c0001ca7983 */ /* 0x000ea80000300800 */
[----:B------:R-:W2:Y:S01]  /*c740*/  LDL.LU R199, [R1+0x350] ;  /* 0x0003500001c77983 */ /* 0x000ea20000300800 */
[----:B------:R-:W-:-:S05]  /*c750*/  IADD3.X R246, R246, UR6, RZ, P6, !PT ;  /* 0x00000006f6f67c10 */ /* 0x000fca000b7fe4ff */
[----:B------:R0:W-:Y:S04]  /*c760*/  STL [R1+0x39c], R246 ;  /* 0x00039cf601007387 */ /* 0x0001e80000100800 */
[----:B0-----:R-:W2:Y:S04]  /*c770*/  LDL.LU R246, [R1+0x374] ;  /* 0x0003740001f67983 */ /* 0x001ea80000300800 */
[----:B------:R-:W2:Y:S01]  /*c780*/  LDL.LU R198, [R1+0x348] ;  /* 0x0003480001c67983 */ /* 0x000ea20000300800 */
[----:B---3--:R-:W-:-:S03]  /*c790*/  IADD3 R243, P6, R243, UR9, RZ ;  /* 0x00000009f3f37c10 */ /* 0x008fc6000ffde0ff */
[----:B------:R-:W3:Y:S04]  /*c7a0*/  LDL.LU R195, [R1+0x36c] ;  /* 0x00036c0001c37983 */ /* 0x000ee80000300800 */
[----:B------:R-:W3:Y:S04]  /*c7b0*/  LDL.LU R194, [R1+0x340] ;  /* 0x0003400001c27983 */ /* 0x000ee80000300800 */
[----:B------:R0:W-:Y:S04]  /*c7c0*/  STL [R1+0x370], R243 ;  /* 0x000370f301007387 */ /* 0x0001e80000100800 */
        /* <DEDUP_REMOVED lines=9> */
[----:B0-----:R-:W3:Y:S04]  /*c860*/  LDL.LU R243, [R1+0x318] ;  /* 0x0003180001f37983 */ /* 0x001ee80000300800 */
[----:B------:R-:W3:Y:S04]  /*c870*/  LDL.LU R227, [R1+0x33c] ;  /* 0x00033c0001e37983 */ /* 0x000ee80000300800 */
[----:B------:R-:W3:Y:S04]  /*c880*/  LDL.LU R232, [R1+0x310] ;  /* 0x0003100001e87983 */ /* 0x000ee80000300800 */
[----:B------:R-:W3:Y:S01]  /*c890*/  LDL.LU R233, [R1+0x334] ;  /* 0x0003340001e97983 */ /* 0x000ee20000300800 */
[----:B----4-:R-:W-:-:S05]  /*c8a0*/  IADD3.X R244, R244, UR6, RZ, P1, !PT ;  /* 0x00000006f4f47c10 */ /* 0x010fca0008ffe4ff */
[----:B------:R0:W-:Y:S04]  /*c8b0*/  STL [R1+0x394], R244 ;  /* 0x000394f401007387 */ /* 0x0001e80000100800 */
[----:B------:R-:W4:Y:S04]  /*c8c0*/  LDL.LU R239, [R1+0x308] ;  /* 0x0003080001ef7983 */ /* 0x000f280000300800 */
[----:B------:R-:W4:Y:S04]  /*c8d0*/  LDL.LU R235, [R1+0x32c] ;  /* 0x00032c0001eb7983 */ /* 0x000f280000300800 */
[----:B------:R-:W4:Y:S01]  /*c8e0*/  LDL.LU R240, [R1+0x300] ;  /* 0x0003000001f07983 */ /* 0x000f220000300800 */
[----:B------:R-:W-:-:S03]  /*c8f0*/  IADD3 R210, P1, R210, UR9, RZ ;  /* 0x00000009d2d27c10 */ /* 0x000fc6000ff3e0ff */
[----:B0-----:R-:W4:Y:S01]  /*c900*/  LDL.LU R244, [R1+0x324] ;  /* 0x0003240001f47983 */ /* 0x001f220000300800 */
[----:B------:R-:W-:-:S03]  /*c910*/  IADD3.X R207, R207, UR6, RZ, P2, !PT ;  /* 0x00000006cfcf7c10 */ /* 0x000fc600097fe4ff */
[----:B------:R-:W-:Y:S04]  /*c920*/  STL [R1+0x368], R210 ;  /* 0x000368d201007387 */ /* 0x000fe80000100800 */
[----:B------:R-:W-:Y:S01]  /*c930*/  STL [R1+0x38c], R207 ;  /* 0x00038ccf01007387 */ /* 0x000fe20000100800 */
[----:B--2---:R-:W-:Y:S02]  /*c940*/  IADD3 R206, P2, R206, UR9, RZ ;  /* 0x00000009cece7c10 */ /* 0x004fe4000ff5e0ff */
[----:B------:R-:W-:Y:S02]  /*c950*/  IADD3.X R203, R203, UR6, RZ, P3, !PT ;  /* 0x00000006cbcb7c10 */ /* 0x000fe40009ffe4ff */
[----:B------:R-:W-:-:S05]  /*c960*/  IADD3 R11, P3, R11, UR9, RZ ;  /* 0x000000090b0b7c10 */ /* 0x000fca000ff7e0ff */
[----:B------:R0:W-:Y:S01]  /*c970*/  STL [R1+0x358], R11 ;  /* 0x0003580b01007387 */ /* 0x0001e20000100800 */
[----:B------:R-:W-:-:S03]  /*c980*/  IADD3.X R202, R202, UR6, RZ, P4, !PT ;  /* 0x00000006caca7c10 */ /* 0x000fc6000a7fe4ff */
[----:B------:R-:W-:Y:S04]  /*c990*/  STL [R1+0x360], R206 ;  /* 0x000360ce01007387 */ /* 0x000fe80000100800 */
[----:B0-----:R-:W2:Y:S04]  /*c9a0*/  LDL.LU R11, [R1+0x2f8] ;  /* 0x0002f800010b7983 */ /* 0x001ea80000300800 */
[----:B------:R-:W-:Y:S01]  /*c9b0*/  STL [R1+0x384], R203 ;  /* 0x000384cb01007387 */ /* 0x000fe20000100800 */
[----:B------:R-:W-:-:S05]  /*c9c0*/  IADD3.X R246, R246, UR6, RZ, P5, !PT ;  /* 0x00000006f6f67c10 */ /* 0x000fca000affe4ff */
[----:B------:R0:W-:Y:S04]  /*c9d0*/  STL [R1+0x374], R246 ;  /* 0x000374f601007387 */ /* 0x0001e80000100800 */
[----:B------:R-:W-:Y:S04]  /*c9e0*/  STL [R1+0x37c], R202 ;  /* 0x00037cca01007387 */ /* 0x000fe80000100800 */
[----:B0-----:R-:W2:Y:S01]  /*c9f0*/  LDL.LU R246, [R1+0x31c] ;  /* 0x00031c0001f67983 */ /* 0x001ea20000300800 */
[----:B------:R-:W-:Y:S02]  /*ca00*/  IADD3 R199, P4, R199, UR9, RZ ;  /* 0x00000009c7c77c10 */ /* 0x000fe4000ff9e0ff */
[----:B------:R-:W-:-:S02]  /*ca10*/  IADD3 R198, P5, R198, UR9, RZ ;  /* 0x00000009c6c67c10 */ /* 0x000fc4000ffbe0ff */
[----:B---3--:R-:W-:Y:S02]  /*ca20*/  IADD3.X R195, R195, UR6, RZ, P6, !PT ;  /* 0x00000006c3c37c10 */ /* 0x008fe4000b7fe4ff */
[----:B------:R-:W-:Y:S01]  /*ca30*/  IADD3 R194, P6, R194, UR9, RZ ;  /* 0x00000009c2c27c10 */ /* 0x000fe2000ffde0ff */
[----:B------:R-:W-:Y:S01]  /*ca40*/  STL [R1+0x350], R199 ;  /* 0x000350c701007387 */ /* 0x000fe20000100800 */
[----:B------:R-:W-:Y:S02]  /*ca50*/  IADD3.X R220, R220, UR6, RZ, P1, !PT ;  /* 0x00000006dcdc7c10 */ /* 0x000fe40008ffe4ff */
[----:B------:R-:W-:Y:S01]  /*ca60*/  IADD3 R221, P1, R221, UR9, RZ ;  /* 0x00000009dddd7c10 */ /* 0x000fe2000ff3e0ff */
        /* <DEDUP_REMOVED lines=21> */
[----:B------:R0:W-:Y:S04]  /*cbc0*/  STL [R1+0x318], R243 ;  /* 0x000318f301007387 */ /* 0x0001e80000100800 */
[----:B------:R-:W-:Y:S04]  /*cbd0*/  STL [R1+0x320], R226 ;  /* 0x000320e201007387 */ /* 0x000fe80000100800 */
[----:B0-----:R-:W3:Y:S04]  /*cbe0*/  LDL.LU R243, [R1+0x2f0] ;  /* 0x0002f00001f37983 */ /* 0x001ee80000300800 */
[----:B------:R-:W-:Y:S01]  /*cbf0*/  STL [R1+0x344], R229 ;  /* 0x000344e501007387 */ /* 0x000fe20000100800 */
[----:B----4-:R-:W-:-:S03]  /*cc00*/  IADD3 R239, P1, R239, UR9, RZ ;  /* 0x00000009efef7c10 */ /* 0x010fc6000ff3e0ff */
[----:B------:R-:W-:Y:S01]  /*cc10*/  STL [R1+0x33c], R227 ;  /* 0x00033ce301007387 */ /* 0x000fe20000100800 */
[----:B------:R-:W-:-:S03]  /*cc20*/  IADD3.X R235, R235, UR6, RZ, P2, !PT ;  /* 0x00000006ebeb7c10 */ /* 0x000fc600097fe4ff */
[----:B------:R-:W-:Y:S01]  /*cc30*/  STL [R1+0x310], R232 ;  /* 0x000310e801007387 */ /* 0x000fe20000100800 */
[----:B------:R-:W-:-:S03]  /*cc40*/  IADD3 R240, P2, R240, UR9, RZ ;  /* 0x00000009f0f07c10 */ /* 0x000fc6000ff5e0ff */
[----:B------:R-:W-:Y:S01]  /*cc50*/  STL [R1+0x334], R233 ;  /* 0x000334e901007387 */ /* 0x000fe20000100800 */
[----:B------:R-:W-:-:S03]  /*cc60*/  IADD3.X R244, R244, UR6, RZ, P3, !PT ;  /* 0x00000006f4f47c10 */ /* 0x000fc60009ffe4ff */
[----:B------:R-:W-:Y:S04]  /*cc70*/  STL [R1+0x308], R239 ;  /* 0x000308ef01007387 */ /* 0x000fe80000100800 */
[----:B------:R-:W4:Y:S04]  /*cc80*/  LDL.LU R210, [R1+0x314] ;  /* 0x0003140001d27983 */ /* 0x000f280000300800 */
[----:B------:R-:W-:Y:S04]  /*cc90*/  STL [R1+0x32c], R235 ;  /* 0x00032ceb01007387 */ /* 0x000fe80000100800 */
[----:B------:R-:W4:Y:S04]  /*cca0*/  LDL.LU R207, [R1+0x2e8] ;  /* 0x0002e80001cf7983 */ /* 0x000f280000300800 */
[----:B------:R-:W-:Y:S04]  /*ccb0*/  STL [R1+0x300], R240 ;  /* 0x000300f001007387 */ /* 0x000fe80000100800 */
[----:B------:R-:W4:Y:S04]  /*ccc0*/  LDL.LU R206, [R1+0x30c] ;  /* 0x00030c0001ce7983 */ /* 0x000f280000300800 */
[----:B------:R0:W-:Y:S04]  /*ccd0*/  STL [R1+0x324], R244 ;  /* 0x000324f401007387 */ /* 0x0001e80000100800 */
[----:B------:R-:W4:Y:S04]  /*cce0*/  LDL.LU R203, [R1+0x2e0] ;  /* 0x0002e00001cb7983 */ /* 0x000f280000300800 */
[----:B0-----:R-:W4:Y:S04]  /*ccf0*/  LDL.LU R244, [R1+0x304] ;  /* 0x0003040001f47983 */ /* 0x001f280000300800 */
[----:B------:R-:W4:Y:S04]  /*cd00*/  LDL.LU R202, [R1+0x2d8] ;  /* 0x0002d80001ca7983 */ /* 0x000f280000300800 */
[----:B------:R-:W4:Y:S01]  /*cd10*/  LDL.LU R199, [R1+0x2fc] ;  /* 0x0002fc0001c77983 */ /* 0x000f220000300800 */
[----:B--2---:R-:W-:-:S05]  /*cd20*/  IADD3 R11, P3, R11, UR9, RZ ;  /* 0x000000090b0b7c10 */ /* 0x004fca000ff7e0ff */
[----:B------:R0:W-:Y:S04]  /*cd30*/  STL [R1+0x2f8], R11 ;  /* 0x0002f80b01007387 */ /* 0x0001e80000100800 */
[----:B0-----:R-:W2:Y:S04]  /*cd40*/  LDL.LU R11, [R1+0x2d0] ;  /* 0x0002d000010b7983 */ /* 0x001ea80000300800 */
[----:B------:R-:W2:Y:S04]  /*cd50*/  LDL.LU R198, [R1+0x2f4] ;  /* 0x0002f40001c67983 */ /* 0x000ea80000300800 */
[----:B------:R-:W2:Y:S04]  /*cd60*/  LDL.LU R195, [R1+0x2c8] ;  /* 0x0002c80001c37983 */ /* 0x000ea80000300800 */
[----:B------:R-:W2:Y:S01]  /*cd70*/  LDL.LU R194, [R1+0x2ec] ;  /* 0x0002ec0001c27983 */ /* 0x000ea20000300800 */
[----:B------:R-:W-:-:S05]  /*cd80*/  IADD3.X R246, R246, UR6, RZ, P4, !PT ;  /* 0x00000006f6f67c10 */ /* 0x000fca000a7fe4ff */
[----:B------:R0:W-:Y:S04]  /*cd90*/  STL [R1+0x31c], R246 ;  /* 0x00031cf601007387 */ /* 0x0001e80000100800 */
[----:B------:R-:W2:Y:S04]  /*cda0*/  LDL.LU R220, [R1+0x2c0] ;  /* 0x0002c00001dc7983 */ /* 0x000ea80000300800 */
        /* <DEDUP_REMOVED lines=8> */
[----:B0-----:R-:W2:Y:S04]  /*ce30*/  LDL.LU R246, [R1+0x2c4] ;  /* 0x0002c40001f67983 */ /* 0x001ea80000300800 */
[----:B------:R-:W2:Y:S04]  /*ce40*/  LDL.LU R227, [R1+0x298] ;  /* 0x0002980001e37983 */ /* 0x000ea80000300800 */
[----:B------:R-:W2:Y:S04]  /*ce50*/  LDL.LU R232, [R1+0x2bc] ;  /* 0x0002bc0001e87983 */ /* 0x000ea80000300800 */
[----:B------:R-:W2:Y:S01]  /*ce60*/  LDL.LU R233, [R1+0x290] ;  /* 0x0002900001e97983 */ /* 0x000ea20000300800 */
[----:B---3--:R-:W-:-:S05]  /*ce70*/  IADD3 R243, P4, R243, UR9, RZ ;  /* 0x00000009f3f37c10 */ /* 0x008fca000ff9e0ff */
[----:B------:R0:W-:Y:S04]  /*ce80*/  STL [R1+0x2f0], R243 ;  /* 0x0002f0f301007387 */ /* 0x0001e80000100800 */
[----:B------:R-:W3:Y:S04]  /*ce90*/  LDL.LU R239, [R1+0x2b4] ;  /* 0x0002b40001ef7983 */ /* 0x000ee80000300800 */
[----:B------:R-:W3:Y:S04]  /*cea0*/  LDL.LU R235, [R1+0x288] ;  /* 0x0002880001eb7983 */ /* 0x000ee80000300800 */
[----:B------:R-:W3:Y:S04]  /*ceb0*/  LDL.LU R240, [R1+0x2ac] ;  /* 0x0002ac0001f07983 */ /* 0x000ee80000300800 */
[----:B0-----:R-:W3:Y:S01]  /*cec0*/  LDL.LU R243, [R1+0x280] ;  /* 0x0002800001f37983 */ /* 0x001ee20000300800 */
[----:B----4-:R-:W-:-:S02]  /*ced0*/  IADD3.X R210, R210, UR6, RZ, P5, !PT ;  /* 0x00000006d2d27c10 */ /* 0x010fc4000affe4ff */
[----:B------:R-:W-:-:S03]  /*cee0*/  IADD3 R207, P5, R207, UR9, RZ ;  /* 0x00000009cfcf7c10 */ /* 0x000fc6000ffbe0ff */
[----:B------:R-:W-:Y:S04]  /*cef0*/  STL [R1+0x314], R210 ;  /* 0x000314d201007387 */ /* 0x000fe80000100800 */
[----:B------:R-:W-:Y:S01]  /*cf00*/  STL [R1+0x2e8], R207 ;  /* 0x0002e8cf01007387 */ /* 0x000fe20000100800 */
[----:B------:R-:W-:Y:S02]  /*cf10*/  IADD3.X R206, R206, UR6, RZ, P6, !PT ;  /* 0x00000006cece7c10 */ /* 0x000fe4000b7fe4ff */
[----:B------:R-:W-:Y:S02]  /*cf20*/  IADD3 R203, P6, R203, UR9, RZ ;  /* 0x00000009cbcb7c10 */ /* 0x000fe4000ffde0ff */
[----:B------:R-:W-:Y:S02]  /*cf30*/  IADD3.X R244, R244, UR6, RZ, P1, !PT ;  /* 0x00000006f4f47c10 */ /* 0x000fe40008ffe4ff */
[----:B------:R-:W-:-:S03]  /*cf40*/  IADD3 R202, P1, R202, UR9, RZ ;  /* 0x00000009caca7c10 */ /* 0x000fc6000ff3e0ff */
[----:B------:R0:W-:Y:S01]  /*cf50*/  STL [R1+0x304], R244 ;  /* 0x000304f401007387 */ /* 0x0001e20000100800 */
[----:B------:R-:W-:-:S03]  /*cf60*/  IADD3.X R199, R199, UR6, RZ, P2, !PT ;  /* 0x00000006c7c77c10 */ /* 0x000fc600097fe4ff */
[----:B------:R-:W-:Y:S04]  /*cf70*/  STL [R1+0x30c], R206 ;  /* 0x00030cce01007387 */ /* 0x000fe80000100800 */
[----:B0-----:R-:W4:Y:S04]  /*cf80*/  LDL.LU R244, [R1+0x2a4] ;  /* 0x0002a40001f47983 */ /* 0x001f280000300800 */
[----:B------:R-:W-:Y:S01]  /*cf90*/  STL [R1+0x2e0], R203 ;  /* 0x0002e0cb01007387 */ /* 0x000fe20000100800 */
[----:B--2---:R-:W-:Y:S02]  /*cfa0*/  IADD3 R11, P2, R11, UR9, RZ ;  /* 0x000000090b0b7c10 */ /* 0x004fe4000ff5e0ff */
[----:B------:R-:W-:-:S03]  /*cfb0*/  IADD3.X R198, R198, UR6, RZ, P3, !PT ;  /* 0x00000006c6c67c10 */ /* 0x000fc60009ffe4ff */
[----:B------:R0:W-:Y:S01]  /*cfc0*/  STL [R1+0x2d0], R11 ;  /* 0x0002d00b01007387 */ /* 0x0001e20000100800 */
[----:B------:R-:W-:-:S03]  /*cfd0*/  IADD3 R195, P3, R195, UR9, RZ ;  /* 0x00000009c3c37c10 */ /* 0x000fc6000ff7e0ff */
[----:B------:R-:W-:Y:S01]  /*cfe0*/  STL [R1+0x2d8], R202 ;  /* 0x0002d8ca01007387 */ /* 0x000fe20000100800 */
[----:B------:R-:W-:-:S03]  /*cff0*/  IADD3.X R194, R194, UR6, RZ, P4, !PT ;  /* 0x00000006c2c27c10 */ /* 0x000fc6000a7fe4ff */
[----:B0-----:R-:W2:Y:S04]  /*d000*/  LDL.LU R11, [R1+0x278] ;  /* 0x00027800010b7983 */ /* 0x001ea80000300800 */
[----:B------:R-:W-:Y:S04]  /*d010*/  STL [R1+0x2fc], R199 ;  /* 0x0002fcc701007387 */ /* 0x000fe80000100800 */
[----:B------:R-:W-:Y:S04]  /*d020*/  STL [R1+0x2f4], R198 ;  /* 0x0002f4c601007387 */ /* 0x000fe80000100800 */
        /* <DEDUP_REMOVED lines=17> */
[----:B------:R-:W-:-:S05]  /*d140*/  IADD3.X R246, R246, UR6, RZ, P3, !PT ;  /* 0x00000006f6f67c10 */ /* 0x000fca0009ffe4ff */
[----:B------:R0:W-:Y:S04]  /*d150*/  STL [R1+0x2c4], R246 ;  /* 0x0002c4f601007387 */ /* 0x0001e80000100800 */
[----:B------:R1:W-:Y:S04]  /*d160*/  STL [R1+0x2cc], R226 ;  /* 0x0002cce201007387 */ /* 0x0003e80000100800 */
[----:B0-----:R-:W2:Y:S01]  /*d170*/  LDL.LU R246, [R1+0x29c] ;  /* 0x00029c0001f67983 */ /* 0x001ea20000300800 */
[----:B------:R-:W-:Y:S02]  /*d180*/  IADD3 R229, P2, R229, UR9, RZ ;  /* 0x00000009e5e57c10 */ /* 0x000fe4000ff5e0ff */
[----:B------:R-:W-:-:S02]  /*d190*/  IADD3 R227, P3, R227, UR9, RZ ;  /* 0x00000009e3e37c10 */ /* 0x000fc4000ff7e0ff */
[----:B------:R-:W-:Y:S02]  /*d1a0*/  IADD3.X R232, R232, UR6, RZ, P4, !PT ;  /* 0x00000006e8e87c10 */ /* 0x000fe4000a7fe4ff */
[----:B------:R-:W-:Y:S01]  /*d1b0*/  IADD3 R233, P4, R233, UR9, RZ ;  /* 0x00000009e9e97c10 */ /* 0x000fe2000ff9e0ff */
[----:B------:R0:W-:Y:S01]  /*d1c0*/  STL [R1+0x2a0], R229 ;  /* 0x0002a0e501007387 */ /* 0x0001e20000100800 */
[----:B---3--:R-:W-:-:S03]  /*d1d0*/  IADD3.X R239, R239, UR6, RZ, P5, !PT ;  /* 0x00000006efef7c10 */ /* 0x008fc6000affe4ff */
[----:B------:R3:W-:Y:S01]  /*d1e0*/  STL [R1+0x298], R227 ;  /* 0x000298e301007387 */ /* 0x0007e20000100800 */
[----:B------:R-:W-:-:S03]  /*d1f0*/  IADD3 R235, P5, R235, UR9, RZ ;  /* 0x00000009ebeb7c10 */ /* 0x000fc6000ffbe0ff */
[----:B------:R3:W-:Y:S01]  /*d200*/  STL [R1+0x2bc], R232 ;  /* 0x0002bce801007387 */ /* 0x0007e20000100800 */
[----:B------:R-:W-:-:S03]  /*d210*/  IADD3.X R240, R240, UR6, RZ, P6, !PT ;  /* 0x00000006f0f07c10 */ /* 0x000fc6000b7fe4ff */
[----:B------:R-:W-:Y:S01]  /*d220*/  STL [R1+0x290], R233 ;  /* 0x000290e901007387 */ /* 0x000fe20000100800 */
[----:B------:R-:W-:-:S03]  /*d230*/  IADD3 R243, P6, R243, UR9, RZ ;  /* 0x00000009f3f37c10 */ /* 0x000fc6000ffde0ff */
[----:B------:R-:W-:Y:S04]  /*d240*/  STL [R1+0x2b4], R239 ;  /* 0x0002b4ef01007387 */ /* 0x000fe80000100800 */
[----:B------:R-:W3:Y:S04]  /*d250*/  LDL.LU R210, [R1+0x270] ;  /* 0x0002700001d27983 */ /* 0x000ee80000300800 */
[----:B------:R-:W-:Y:S04]  /*d260*/  STL [R1+0x288], R235 ;  /* 0x000288eb01007387 */ /* 0x000fe80000100800 */
[----:B------:R-:W3:Y:S04]  /*d270*/  LDL.LU R207, [R1+0x294] ;  /* 0x0002940001cf7983 */ /* 0x000ee80000300800 */
[----:B------:R-:W-:Y:S04]  /*d280*/  STL [R1+0x2ac], R240 ;  /* 0x0002acf001007387 */ /* 0x000fe80000100800 */
[----:B------:R-:W3:Y:S04]  /*d290*/  LDL.LU R206, [R1+0x268] ;  /* 0x0002680001ce7983 */ /* 0x000ee80000300800 */
[----:B------:R-:W-:Y:S04]  /*d2a0*/  STL [R1+0x280], R243 ;  /* 0x000280f301007387 */ /* 0x000fe80000100800 */
[----:B------:R-:W3:Y:S04]  /*d2b0*/  LDL.LU R203, [R1+0x28c] ;  /* 0x00028c0001cb7983 */ /* 0x000ee80000300800 */
[----:B------:R-:W3:Y:S04]  /*d2c0*/  LDL.LU R202, [R1+0x260] ;  /* 0x0002600001ca7983 */ /* 0x000ee80000300800 */
[----:B------:R-:W3:Y:S04]  /*d2d0*/  LDL.LU R199, [R1+0x284] ;  /* 0x0002840001c77983 */ /* 0x000ee80000300800 */
[----:B------:R-:W3:Y:S04]  /*d2e0*/  LDL.LU R198, [R1+0x258] ;  /* 0x0002580001c67983 */ /* 0x000ee80000300800 */
[----:B------:R-:W3:Y:S01]  /*d2f0*/  LDL.LU R195, [R1+0x27c] ;  /* 0x00027c0001c37983 */ /* 0x000ee20000300800 */
[----:B----4-:R-:W-:-:S05]  /*d300*/  IADD3.X R244, R244, UR6, RZ, P1, !PT ;  /* 0x00000006f4f47c10 */ /* 0x010fca0008ffe4ff */
[----:B------:R-:W-:Y:S04]  /*d310*/  STL [R1+0x2a4], R244 ;  /* 0x0002a4f401007387 */ /* 0x000fe80000100800 */
[----:B------:R-:W4:Y:S04]  /*d320*/  LDL.LU R194, [R1+0x250] ;  /* 0x0002500001c27983 */ /* 0x000f280000300800 */
[----:B------:R-:W4:Y:S04]  /*d330*/  LDL.LU R220, [R1+0x274] ;  /* 0x0002740001dc7983 */ /* 0x000f280000300800 */
[----:B------:R-:W4:Y:S01]  /*d340*/  LDL.LU R221, [R1+0x248] ;  /* 0x0002480001dd7983 */ /* 0x000f220000300800 */
[----:B--2---:R-:W-:-:S05]  /*d350*/  IADD3 R11, P1, R11, UR9, RZ ;  /* 0x000000090b0b7c10 */ /* 0x004fca000ff3e0ff */
[----:B------:R2:W-:Y:S04]  /*d360*/  STL [R1+0x278], R11 ;  /* 0x0002780b01007387 */ /* 0x0005e80000100800 */
[----:B------:R-:W4:Y:S04]  /*d370*/  LDL.LU R219, [R1+0x26c] ;  /* 0x00026c0001db7983 */ /* 0x000f280000300800 */
[----:B------:R-:W4:Y:S04]  /*d380*/  LDL.LU R224, [R1+0x240] ;  /* 0x0002400001e07983 */ /* 0x000f280000300800 */
[----:B------:R-:W4:Y:S04]  /*d390*/  LDL.LU R222, [R1+0x264] ;  /* 0x0002640001de7983 */ /* 0x000f280000300800 */
[----:B------:R-:W4:Y:S04]  /*d3a0*/  LDL.LU R225, [R1+0x238] ;  /* 0x0002380001e17983 */ /* 0x000f280000300800 */
[----:B------:R-:W4:Y:S04]  /*d3b0*/  LDL.LU R228, [R1+0x25c] ;  /* 0x00025c0001e47983 */ /* 0x000f280000300800 */
[----:B-1----:R-:W4:Y:S04]  /*d3c0*/  LDL.LU R226, [R1+0x230] ;  /* 0x0002300001e27983 */ /* 0x002f280000300800 */
[----:B0-----:R-:W4:Y:S04]  /*d3d0*/  LDL.LU R229, [R1+0x254] ;  /* 0x0002540001e57983 */ /* 0x001f280000300800 */
[----:B---3--:R-:W3:Y:S04]  /*d3e0*/  LDL.LU R227, [R1+0x228] ;  /* 0x0002280001e37983 */ /* 0x008ee80000300800 */
[----:B------:R-:W3:Y:S04]  /*d3f0*/  LDL.LU R232, [R1+0x24c] ;  /* 0x00024c0001e87983 */ /* 0x000ee80000300800 */
[----:B--2---:R-:W2:Y:S04]  /*d400*/  LDL.LU R11, [R1+0x220] ;  /* 0x00022000010b7983 */ /* 0x004ea80000300800 */
        /* <DEDUP_REMOVED lines=8> */
[----:B0-----:R-:W2:Y:S01]  /*d490*/  LDL.LU R246, [R1+0x22c] ;  /* 0x00022c0001f67983 */ /* 0x001ea20000300800 */
[----:B------:R-:W-:-:S02]  /*d4a0*/  IADD3 R210, P2, R210, UR9, RZ ;  /* 0x00000009d2d27c10 */ /* 0x000fc4000ff5e0ff */
        /* <DEDUP_REMOVED lines=13> */
[----:B------:R-:W-:Y:S04]  /*d580*/  STL [R1+0x258], R198 ;  /* 0x000258c601007387 */ /* 0x000fe80000100800 */
[----:B------:R-:W-:Y:S01]  /*d590*/  STL [R1+0x27c], R195 ;  /* 0x00027cc301007387 */ /* 0x000fe20000100800 */
[----:B----4-:R-:W-:Y:S02]  /*d5a0*/  IADD3 R194, P6, R194, UR9, RZ ;  /* 0x00000009c2c27c10 */ /* 0x010fe4000ffde0ff */
[----:B------:R-:W-:-:S03]  /*d5b0*/  IADD3.X R220, R220, UR6, RZ, P1, !PT ;  /* 0x00000006dcdc7c10 */ /* 0x000fc60008ffe4ff */
[----:B------:R-:W-:Y:S01]  /*d5c0*/  STL [R1+0x250], R194 ;  /* 0x000250c201007387 */ /* 0x000fe20000100800 */
[----:B------:R-:W-:-:S03]  /*d5d0*/  IADD3 R221, P1, R221, UR9, RZ ;  /* 0x00000009dddd7c10 */ /* 0x000fc6000ff3e0ff */
[----:B------:R-:W-:Y:S04]  /*d5e0*/  STL [R1+0x274], R220 ;  /* 0x000274dc01007387 */ /* 0x000fe80000100800 */
[----:B------:R-:W-:Y:S01]  /*d5f0*/  STL [R1+0x248], R221 ;  /* 0x000248dd01007387 */ /* 0x000fe20000100800 */
[----:B------:R-:W-:Y:S02]  /*d600*/  IADD3.X R219, R219, UR6, RZ, P2, !PT ;  /* 0x00000006dbdb7c10 */ /* 0x000fe400097fe4ff */
        /* <DEDUP_REMOVED lines=12> */
[----:B---3--:R-:W-:Y:S02]  /*d6d0*/  IADD3 R227, P5, R227, UR9, RZ ;  /* 0x00000009e3e37c10 */ /* 0x008fe4000ffbe0ff */
[----:B------:R-:W-:Y:S02]  /*d6e0*/  IADD3.X R232, R232, UR6, RZ, P6, !PT ;  /* 0x00000006e8e87c10 */ /* 0x000fe4000b7fe4ff */
[----:B--2---:R-:W-:Y:S01]  /*d6f0*/  IADD3 R11, P6, R11, UR9, RZ ;  /* 0x000000090b0b7c10 */ /* 0x004fe2000ffde0ff */
[----:B------:R-:W-:Y:S01]  /*d700*/  STL [R1+0x254], R229 ;  /* 0x000254e501007387 */ /* 0x000fe20000100800 */
[----:B------:R-:W-:-:S03]  /*d710*/  IADD3.X R233, R233, UR6, RZ, P1, !PT ;  /* 0x00000006e9e97c10 */ /* 0x000fc60008ffe4ff */
[----:B------:R0:W-:Y:S01]  /*d720*/  STL [R1+0x220], R11 ;  /* 0x0002200b01007387 */ /* 0x0001e20000100800 */
[----:B------:R-:W-:-:S03]  /*d730*/  IADD3 R239, P1, R239, UR9, RZ ;  /* 0x00000009efef7c10 */ /* 0x000fc6000ff3e0ff */
[----:B------:R1:W-:Y:S01]  /*d740*/  STL [R1+0x228], R227 ;  /* 0x000228e301007387 */ /* 0x0003e20000100800 */
[----:B------:R-:W-:-:S03]  /*d750*/  IADD3.X R235, R235, UR6, RZ, P2, !PT ;  /* 0x00000006ebeb7c10 */ /* 0x000fc600097fe4ff */
[----:B0-----:R-:W2:Y:S04]  /*d760*/  LDL.LU R11, [R1+0x200] ;  /* 0x00020000010b7983 */ /* 0x001ea80000300800 */
[----:B------:R0:W-:Y:S04]  /*d770*/  STL [R1+0x24c], R232 ;  /* 0x00024ce801007387 */ /* 0x0001e80000100800 */
[----:B------:R-:W-:Y:S04]  /*d780*/  STL [R1+0x244], R233 ;  /* 0x000244e901007387 */ /* 0x000fe80000100800 */
[----:B------:R-:W-:Y:S01]  /*d790*/  STL [R1+0x218], R239 ;  /* 0x000218ef01007387 */ /* 0x000fe20000100800 */
[----:B------:R-:W-:-:S03]  /*d7a0*/  IADD3 R240, P2, R240, UR9, RZ ;  /* 0x00000009f0f07c10 */ /* 0x000fc6000ff5e0ff */
[----:B------:R-:W-:Y:S01]  /*d7b0*/  STL [R1+0x23c], R235 ;  /* 0x00023ceb01007387 */ /* 0x000fe20000100800 */
[----:B------:R-:W-:-:S03]  /*d7c0*/  IADD3.X R243, R243, UR6, RZ, P3, !PT ;  /* 0x00000006f3f37c10 */ /* 0x000fc60009ffe4ff */
[----:B------:R-:W-:Y:S01]  /*d7d0*/  STL [R1+0x210], R240 ;  /* 0x000210f001007387 */ /* 0x000fe20000100800 */
[----:B------:R-:W-:-:S03]  /*d7e0*/  IADD3 R244, P3, R244, UR9, RZ ;  /* 0x00000009f4f47c10 */ /* 0x000fc6000ff7e0ff */
[----:B------:R-:W3:Y:S01]  /*d7f0*/  LDL.LU R214, [R1+0x224] ;  /* 0x0002240001d67983 */ /* 0x000ee20000300800 */
[----:B------:R-:W-:-:S03]  /*d800*/  IADD3.X R246, R246, UR6, RZ, P4, !PT ;  /* 0x00000006f6f67c10 */ /* 0x000fc6000a7fe4ff */
[----:B------:R-:W-:Y:S04]  /*d810*/  STL [R1+0x234], R243 ;  /* 0x000234f301007387 */ /* 0x000fe80000100800 */
[----:B------:R-:W4:Y:S04]  /*d820*/  LDL.LU R211, [R1+0x1f8] ;  /* 0x0001f80001d37983 */ /* 0x000f280000300800 */
[----:B------:R-:W-:Y:S04]  /*d830*/  STL [R1+0x208], R244 ;  /* 0x000208f401007387 */ /* 0x000fe80000100800 */
[----:B------:R-:W4:Y:S04]  /*d840*/  LDL.LU R210, [R1+0x21c] ;  /* 0x00021c0001d27983 */ /* 0x000f280000300800 */
[----:B------:R0:W-:Y:S04]  /*d850*/  STL [R1+0x22c], R246 ;  /* 0x00022cf601007387 */ /* 0x0001e80000100800 */
[----:B------:R-:W4:Y:S04]  /*d860*/  LDL.LU R207, [R1+0x1f0] ;  /* 0x0001f00001cf7983 */ /* 0x000f280000300800 */
        /* <DEDUP_REMOVED lines=16> */
[----:B-1----:R-:W4:Y:S04]  /*d970*/  LDL.LU R227, [R1+0x1d4] ;  /* 0x0001d40001e37983 */ /* 0x002f280000300800 */
[----:B0-----:R-:W4:Y:S04]  /*d980*/  LDL.LU R232, [R1+0x1a8] ;  /* 0x0001a80001e87983 */ /* 0x001f280000300800 */
[----:B------:R-:W4:Y:S04]  /*d990*/  LDL.LU R246, [R1+0x1cc] ;  /* 0x0001cc0001f67983 */ /* 0x000f280000300800 */
[----:B------:R-:W4:Y:S04]  /*d9a0*/  LDL.LU R233, [R1+0x1a0] ;  /* 0x0001a00001e97983 */ /* 0x000f280000300800 */
[----:B------:R-:W4:Y:S04]  /*d9b0*/  LDL.LU R239, [R1+0x1c4] ;  /* 0x0001c40001ef7983 */ /* 0x000f280000300800 */
[----:B------:R-:W4:Y:S01]  /*d9c0*/  LDL.LU R235, [R1+0x198] ;  /* 0x0001980001eb7983 */ /* 0x000f220000300800 */
[----:B--2---:R-:W-:-:S05]  /*d9d0*/  IADD3 R11, P4, R11, UR9, RZ ;  /* 0x000000090b0b7c10 */ /* 0x004fca000ff9e0ff */
[----:B------:R0:W-:Y:S04]  /*d9e0*/  STL [R1+0x200], R11 ;  /* 0x0002000b01007387 */ /* 0x0001e80000100800 */
[----:B------:R-:W2:Y:S04]  /*d9f0*/  LDL.LU R240, [R1+0x1bc] ;  /* 0x0001bc0001f07983 */ /* 0x000ea80000300800 */
[----:B------:R-:W2:Y:S04]  /*da00*/  LDL.LU R243, [R1+0x190] ;  /* 0x0001900001f37983 */ /* 0x000ea80000300800 */
[----:B------:R-:W2:Y:S04]  /*da10*/  LDL.LU R244, [R1+0x1b4] ;  /* 0x0001b40001f47983 */ /* 0x000ea80000300800 */
[----:B0-----:R-:W2:Y:S01]  /*da20*/  LDL.LU R11, [R1+0x188] ;  /* 0x00018800010b7983 */ /* 0x001ea20000300800 */
[----:B---3--:R-:W-:-:S02]  /*da30*/  IADD3.X R214, R214, UR6, RZ, P5, !PT ;  /* 0x00000006d6d67c10 */ /* 0x008fc4000affe4ff */
[----:B----4-:R-:W-:-:S03]  /*da40*/  IADD3 R211, P5, R211, UR9, RZ ;  /* 0x00000009d3d37c10 */ /* 0x010fc6000ffbe0ff */
        /* <DEDUP_REMOVED lines=42> */
[----:B0-----:R-:W3:Y:S01]  /*dcf0*/  LDL.LU R246, [R1+0x1ac] ;  /* 0x0001ac0001f67983 */ /* 0x001ee20000300800 */
[----:B------:R-:W-:Y:S02]  /*dd00*/  IADD3 R232, P3, R232, UR9, RZ ;  /* 0x00000009e8e87c10 */ /* 0x000fe4000ff7e0ff */
[----:B------:R-:W-:-:S02]  /*dd10*/  IADD3 R233, P4, R233, UR9, RZ ;  /* 0x00000009e9e97c10 */ /* 0x000fc4000ff9e0ff */
[----:B------:R-:W-:Y:S02]  /*dd20*/  IADD3.X R239, R239, UR6, RZ, P5, !PT ;  /* 0x00000006efef7c10 */ /* 0x000fe4000affe4ff */
[----:B------:R-:W-:Y:S01]  /*dd30*/  IADD3 R235, P5, R235, UR9, RZ ;  /* 0x00000009ebeb7c10 */ /* 0x000fe2000ffbe0ff */
[----:B------:R0:W-:Y:S04]  /*dd40*/  STL [R1+0x1a8], R232 ;  /* 0x0001a8e801007387 */ /* 0x0001e80000100800 */
[----:B------:R4:W-:Y:S04]  /*dd50*/  STL [R1+0x1a0], R233 ;  /* 0x0001a0e901007387 */ /* 0x0009e80000100800 */
[----:B------:R4:W-:Y:S04]  /*dd60*/  STL [R1+0x1c4], R239 ;  /* 0x0001c4ef01007387 */ /* 0x0009e80000100800 */
[----:B------:R4:W-:Y:S01]  /*dd70*/  STL [R1+0x198], R235 ;  /* 0x000198eb01007387 */ /* 0x0009e20000100800 */
[----:B--2---:R-:W-:-:S02]  /*dd80*/  IADD3.X R240, R240, UR6, RZ, P6, !PT ;  /* 0x00000006f0f07c10 */ /* 0x004fc4000b7fe4ff */
[----:B------:R-:W-:-:S03]  /*dd90*/  IADD3 R243, P6, R243, UR9, RZ ;  /* 0x00000009f3f37c10 */ /* 0x000fc6000ffde0ff */
[----:B------:R2:W-:Y:S01]  /*dda0*/  STL [R1+0x1bc], R240 ;  /* 0x0001bcf001007387 */ /* 0x0005e20000100800 */
[----:B------:R-:W-:-:S03]  /*ddb0*/  IADD3.X R244, R244, UR6, RZ, P1, !PT ;  /* 0x00000006f4f47c10 */ /* 0x000fc60008ffe4ff */
[----:B------:R-:W3:Y:S01]  /*ddc0*/  LDL.LU R214, [R1+0x180] ;  /* 0x0001800001d67983 */ /* 0x000ee20000300800 */
[----:B------:R-:W-:-:S03]  /*ddd0*/  IADD3 R11, P1, R11, UR9, RZ ;  /* 0x000000090b0b7c10 */ /* 0x000fc6000ff3e0ff */
[----:B------:R3:W-:Y:S04]  /*dde0*/  STL [R1+0x190], R243 ;  /* 0x000190f301007387 */ /* 0x0007e80000100800 */
[----:B------:R-:W3:Y:S04]  /*ddf0*/  LDL.LU R211, [R1+0x1a4] ;  /* 0x0001a40001d37983 */ /* 0x000ee80000300800 */
[----:B------:R3:W-:Y:S04]  /*de00*/  STL [R1+0x1b4], R244 ;  /* 0x0001b4f401007387 */ /* 0x0007e80000100800 */
        /* <DEDUP_REMOVED lines=19> */
[----:B-1----:R-:W3:Y:S04]  /*df40*/  LDL.LU R227, [R1+0x130] ;  /* 0x0001300001e37983 */ /* 0x002ee80000300800 */
[----:B0-----:R-:W3:Y:S04]  /*df50*/  LDL.LU R232, [R1+0x154] ;  /* 0x0001540001e87983 */ /* 0x001ee80000300800 */
[----:B----4-:R-:W4:Y:S04]  /*df60*/  LDL.LU R233, [R1+0x128] ;  /* 0x0001280001e97983 */ /* 0x010f280000300800 */
[----:B------:R-:W4:Y:S04]  /*df70*/  LDL.LU R239, [R1+0x14c] ;  /* 0x00014c0001ef7983 */ /* 0x000f280000300800 */
[----:B------:R-:W4:Y:S04]  /*df80*/  LDL.LU R235, [R1+0x120] ;  /* 0x0001200001eb7983 */ /* 0x000f280000300800 */
[----:B--2---:R-:W2:Y:S01]  /*df90*/  LDL.LU R240, [R1+0x144] ;  /* 0x0001440001f07983 */ /* 0x004ea20000300800 */
[----:B---3--:R-:W-:-:S05]  /*dfa0*/  IADD3.X R246, R246, UR6, RZ, P2, !PT ;  /* 0x00000006f6f67c10 */ /* 0x008fca00097fe4ff */
[----:B------:R0:W-:Y:S04]  /*dfb0*/  STL [R1+0x1ac], R246 ;  /* 0x0001acf601007387 */ /* 0x0001e80000100800 */
[----:B------:R-:W3:Y:S04]  /*dfc0*/  LDL.LU R243, [R1+0x118] ;  /* 0x0001180001f37983 */ /* 0x000ee80000300800 */
[----:B------:R-:W3:Y:S04]  /*dfd0*/  LDL.LU R244, [R1+0x13c] ;  /* 0x00013c0001f47983 */ /* 0x000ee80000300800 */
[----:B------:R-:W3:Y:S04]  /*dfe0*/  LDL.LU R11, [R1+0x110] ;  /* 0x00011000010b7983 */ /* 0x000ee80000300800 */
[----:B0-----:R-:W3:Y:S01]  /*dff0*/  LDL.LU R246, [R1+0x134] ;  /* 0x0001340001f67983 */ /* 0x001ee20000300800 */
[----:B------:R-:W-:-:S02]  /*e000*/  IADD3 R214, P2, R214, UR9, RZ ;  /* 0x00000009d6d67c10 */ /* 0x000fc4000ff5e0ff */
[----:B------:R-:W-:-:S03]  /*e010*/  IADD3.X R211, R211, UR6, RZ, P3, !PT ;  /* 0x00000006d3d37c10 */ /* 0x000fc60009ffe4ff */
[----:B------:R0:W-:Y:S01]  /*e020*/  STL [R1+0x180], R214 ;  /* 0x000180d601007387 */ /* 0x0001e20000100800 */
[----:B------:R-:W-:-:S03]  /*e030*/  IADD3 R210, P3, R210, UR9, RZ ;  /* 0x00000009d2d27c10 */ /* 0x000fc6000ff7e0ff */
[----:B------:R1:W-:Y:S01]  /*e040*/  STL [R1+0x1a4], R211 ;  /* 0x0001a4d301007387 */ /* 0x0003e20000100800 */
        /* <DEDUP_REMOVED lines=38> */
[----:B----4-:R-:W-:-:S03]  /*e2b0*/  IADD3 R233, P1, R233, UR9, RZ ;  /* 0x00000009e9e97c10 */ /* 0x010fc6000ff3e0ff */
[----:B------:R4:W-:Y:S01]  /*e2c0*/  STL [R1+0x154], R232 ;  /* 0x000154e801007387 */ /* 0x0009e20000100800 */
[----:B------:R-:W-:-:S03]  /*e2d0*/  IADD3.X R239, R239, UR6, RZ, P2, !PT ;  /* 0x00000006efef7c10 */ /* 0x000fc600097fe4ff */
[----:B------:R4:W-:Y:S01]  /*e2e0*/  STL [R1+0x128], R233 ;  /* 0x000128e901007387 */ /* 0x0009e20000100800 */
[----:B------:R-:W-:-:S03]  /*e2f0*/  IADD3 R235, P2, R235, UR9, RZ ;  /* 0x00000009ebeb7c10 */ /* 0x000fc6000ff5e0ff */
[----:B------:R4:W-:Y:S01]  /*e300*/  STL [R1+0x14c], R239 ;  /* 0x00014cef01007387 */ /* 0x0009e20000100800 */
[----:B--2---:R-:W-:-:S03]  /*e310*/  IADD3.X R240, R240, UR6, RZ, P3, !PT ;  /* 0x00000006f0f07c10 */ /* 0x004fc60009ffe4ff */
[----:B------:R2:W-:Y:S04]  /*e320*/  STL [R1+0x120], R235 ;  /* 0x000120eb01007387 */ /* 0x0005e80000100800 */
[----:B------:R2:W-:Y:S01]  /*e330*/  STL [R1+0x144], R240 ;  /* 0x000144f001007387 */ /* 0x0005e20000100800 */
[----:B---3--:R-:W-:Y:S02]  /*e340*/  IADD3 R243, P3, R243, UR9, RZ ;  /* 0x00000009f3f37c10 */ /* 0x008fe4000ff7e0ff */
[----:B------:R-:W-:-:S03]  /*e350*/  IADD3.X R244, R244, UR6, RZ, P4, !PT ;  /* 0x00000006f4f47c10 */ /* 0x000fc6000a7fe4ff */
[----:B------:R3:W-:Y:S01]  /*e360*/  STL [R1+0x118], R243 ;  /* 0x000118f301007387 */ /* 0x0007e20000100800 */
[----:B------:R-:W-:-:S03]  /*e370*/  IADD3 R11, P4, R11, UR8, RZ ;  /* 0x000000080b0b7c10 */ /* 0x000fc6000ff9e0ff */
[----:B------:R-:W3:Y:S01]  /*e380*/  LDL.LU R215, [R1+0x108] ;  /* 0x0001080001d77983 */ /* 0x000ee20000300800 */
[----:B------:R-:W-:-:S03]  /*e390*/  IADD3.X R246, R246, UR6, RZ, P5, !PT ;  /* 0x00000006f6f67c10 */ /* 0x000fc6000affe4ff */
[----:B------:R3:W-:Y:S04]  /*e3a0*/  STL [R1+0x13c], R244 ;  /* 0x00013cf401007387 */ /* 0x0007e80000100800 */
[----:B0-----:R-:W3:Y:S04]  /*e3b0*/  LDL.LU R214, [R1+0x12c] ;  /* 0x00012c0001d67983 */ /* 0x001ee80000300800 */
[----:B------:R0:W-:Y:S04]  /*e3c0*/  STL [R1+0x110], R11 ;  /* 0x0001100b01007387 */ /* 0x0001e80000100800 */
[----:B-1----:R-:W3:Y:S04]  /*e3d0*/  LDL.LU R211, [R1+0x100] ;  /* 0x0001000001d37983 */ /* 0x002ee80000300800 */
        /* <DEDUP_REMOVED lines=20> */
[----:B----4-:R-:W4:Y:S04]  /*e520*/  LDL.LU R232, [R1+0xb0] ;  /* 0x0000b00001e87983 */ /* 0x010f280000300800 */
[----:B------:R-:W4:Y:S04]  /*e530*/  LDL.LU R233, [R1+0xd4] ;  /* 0x0000d40001e97983 */ /* 0x000f280000300800 */
[----:B------:R-:W4:Y:S04]  /*e540*/  LDL.LU R239, [R1+0xa8] ;  /* 0x0000a80001ef7983 */ /* 0x000f280000300800 */
[----:B--2---:R-:W2:Y:S04]  /*e550*/  LDL.LU R235, [R1+0xcc] ;  /* 0x0000cc0001eb7983 */ /* 0x004ea80000300800 */
[----:B------:R-:W2:Y:S04]  /*e560*/  LDL.LU R240, [R1+0xa0] ;  /* 0x0000a00001f07983 */ /* 0x000ea80000300800 */
[----:B---3--:R-:W3:Y:S04]  /*e570*/  LDL.LU R243, [R1+0xc4] ;  /* 0x0000c40001f37983 */ /* 0x008ee80000300800 */
[----:B------:R-:W3:Y:S04]  /*e580*/  LDL.LU R244, [R1+0x98] ;  /* 0x0000980001f47983 */ /* 0x000ee80000300800 */
[----:B0-----:R-:W3:Y:S04]  /*e590*/  LDL.LU R11, [R1+0xbc] ;  /* 0x0000bc00010b7983 */ /* 0x001ee80000300800 */
[----:B-1----:R-:W3:Y:S04]  /*e5a0*/  LDL.LU R246, [R1+0x90] ;  /* 0x0000900001f67983 */ /* 0x002ee80000300800 */
[----:B------:R-:W-:Y:S04]  /*e5b0*/  STS.U8 [R10+UR7+0x4180], R18 ;  /* 0x004180120a007988 */ /* 0x000fe80008000007 */
[----:B------:R-:W-:Y:S04]  /*e5c0*/  STS.U8 [R10+UR7+0x4380], R17 ;  /* 0x004380110a007988 */ /* 0x000fe80008000007 */
[----:B------:R-:W-:Y:S04]  /*e5d0*/  STS.U8 [R10+UR7+0x4580], R16 ;  /* 0x004580100a007988 */ /* 0x000fe80008000007 */
[----:B------:R-:W-:Y:S04]  /*e5e0*/  STS.U8 [R10+UR7+0x4780], R157 ;  /* 0x0047809d0a007988 */ /* 0x000fe80008000007 */
[----:B------:R-:W-:Y:S04]  /*e5f0*/  STS.U8 [R10+UR7+0x4980], R164 ;  /* 0x004980a40a007988 */ /* 0x000fe80008000007 */
[----:B------:R-:W-:Y:S04]  /*e600*/  STS.U8 [R10+UR7+0x4b80], R174 ;  /* 0x004b80ae0a007988 */ /* 0x000fe80008000007 */
[----:B------:R-:W-:Y:S04]  /*e610*/  STS.U8 [R10+UR7+0x4d80], R189 ;  /* 0x004d80bd0a007988 */ /* 0x000fe80008000007 */
[----:B------:R-:W-:Y:S01]  /*e620*/  STS.U8 [R10+UR7+0x4f80], R238 ;  /* 0x004f80ee0a007988 */ /* 0x000fe20008000007 */
[----:B------:R0:W-:Y:S06]  /*e630*/  MEMBAR.ALL.CTA ;  /* 0x0000000000007992 */ /* 0x0001ec0000008000 */
[----:B0-----:R-:W0:Y:S02]  /*e640*/  FENCE.VIEW.ASYNC.S ;  /* 0x00000000000073c6 */ /* 0x001e240000000000 */
[----:B0-----:R-:W-:Y:S06]  /*e650*/  BAR.SYNC.DEFER_BLOCKING 0x0 ;  /* 0x0000000000007b1d */ /* 0x001fec0000010000 */
[----:B------:R-:W-:Y:S01]  /*e660*/  UMOV UR40, UR10 ;  /* 0x0000000a00287c82 */ /* 0x000fe20008000000 */
[----:B------:R-:W-:Y:S01]  /*e670*/  UMOV UR41, 0x80000020 ;  /* 0x8000002000297882 */ /* 0x000fe20000000000 */
[----:B------:R-:W-:-:S06]  /*e680*/  WARPGROUP.ARRIVE ;  /* 0x00000000000079c5 */ /* 0x000fcc0000000000 */
[----:B------:R-:W-:Y:S01]  /*e690*/  QGMMA.64x64x32.F32.E4M3.E4M3 R120, gdesc[UR40], R120 ;  /* 0x00e00000287879f3 */ /* 0x000fe20008700878 */
[----:B------:R-:W-:Y:S01]  /*e6a0*/  UMOV UR34, UR42 ;  /* 0x0000002a00227c82 */ /* 0x000fe20008000000 */
[----:B------:R-:W-:Y:S02]  /*e6b0*/  UMOV UR35, UR43 ;  /* 0x0000002b00237c82 */ /* 0x000fe40008000000 */
[----:B------:R-:W-:Y:S01]  /*e6c0*/  QGMMA.64x64x32.F32.E4M3.E4M3 R120, gdesc[UR36], R120 ;  /* 0x00e00000247879f3 */ /* 0x000fe20008700878 */
[----:B------:R-:W-:-:S03]  /*e6d0*/  IADD3 R215, P5, R215, UR8, RZ ;  /* 0x00000008d7d77c10 */ /* 0x000fc6000ffbe0ff */
[----:B------:R-:W-:Y:S01]  /*e6e0*/  QGMMA.64x64x32.F32.E4M3.E4M3 R88, gdesc[UR32], R88 ;  /* 0x00e00000205879f3 */ /* 0x000fe20008700858 */
[----:B------:R-:W-:Y:S01]  /*e6f0*/  IADD3.X R214, R214, UR6, RZ, P6, !PT ;  /* 0x00000006d6d67c10 */ /* 0x000fe2000b7fe4ff */
        /* <DEDUP_REMOVED lines=48> */
[----:B------:R2:W-:Y:S01]  /*ea00*/  STL [R1+0xa8], R239 ;  /* 0x0000a8ef01007387 */ /* 0x0005e20000100800 */
[----:B------:R-:W-:-:S03]  /*ea10*/  IADD3 R240, P6, R240, UR8, RZ ;  /* 0x00000008f0f07c10 */ /* 0x000fc6000ffde0ff */
[----:B------:R2:W-:Y:S01]  /*ea20*/  STL [R1+0xcc], R235 ;  /* 0x0000cceb01007387 */ /* 0x0005e20000100800 */
[----:B---3--:R-:W-:-:S03]  /*ea30*/  IADD3.X R243, R243, UR5, RZ, P1, !PT ;  /* 0x00000005f3f37c10 */ /* 0x008fc60008ffe4ff */
[----:B------:R3:W-:Y:S01]  /*ea40*/  STL [R1+0xa0], R240 ;  /* 0x0000a0f001007387 */ /* 0x0007e20000100800 */
[----:B------:R-:W-:-:S03]  /*ea50*/  IADD3 R244, P1, R244, UR8, RZ ;  /* 0x00000008f4f47c10 */ /* 0x000fc6000ff3e0ff */
[----:B------:R3:W-:Y:S01]  /*ea60*/  STL [R1+0xc4], R243 ;  /* 0x0000c4f301007387 */ /* 0x0007e20000100800 */
[----:B------:R-:W-:-:S03]  /*ea70*/  IADD3.X R11, R11, UR5, RZ, P2, !PT ;  /* 0x000000050b0b7c10 */ /* 0x000fc600097fe4ff */
[----:B0-----:R-:W3:Y:S01]  /*ea80*/  LDL.LU R215, [R1+0xb4] ;  /* 0x0000b40001d77983 */ /* 0x001ee20000300800 */
[----:B------:R-:W-:-:S03]  /*ea90*/  IADD3 R246, P2, R246, UR8, RZ ;  /* 0x00000008f6f67c10 */ /* 0x000fc6000ff5e0ff */
[----:B------:R0:W-:Y:S04]  /*eaa0*/  STL [R1+0x98], R244 ;  /* 0x000098f401007387 */ /* 0x0001e80000100800 */
[----:B-1----:R-:W3:Y:S04]  /*eab0*/  LDL.LU R214, [R1+0x88] ;  /* 0x0000880001d67983 */ /* 0x002ee80000300800 */
        /* <DEDUP_REMOVED lines=30> */
[----:B------:R-:W3:Y:S01]  /*eca0*/  LDL.LU R246, [R1+0x3c] ;  /* 0x00003c0001f67983 */ /* 0x000ee20000300800 */
[----:B------:R-:W-:Y:S01]  /*ecb0*/  UMOV UR30, UR38 ;  /* 0x00000026001e7c82 */ /* 0x000fe20008000000 */
[----:B------:R-:W-:Y:S01]  /*ecc0*/  UMOV UR31, UR39 ;  /* 0x00000027001f7c82 */ /* 0x000fe20008000000 */
[----:B------:R-:W-:Y:S01]  /*ecd0*/  UMOV UR26, UR42 ;  /* 0x0000002a001a7c82 */ /* 0x000fe20008000000 */
[----:B------:R-:W-:Y:S01]  /*ece0*/  UMOV UR27, UR43 ;  /* 0x0000002b001b7c82 */ /* 0x000fe20008000000 */
[----:B------:R-:W-:Y:S04]  /*ecf0*/  QGMMA.64x64x32.F32.E4M3.E4M3 R88, gdesc[UR28], R88 ;  /* 0x00e000001c5879f3 */ /* 0x000fe80008700858 */
[----:B------:R-:W-:Y:S01]  /*ed00*/  QGMMA.64x64x32.F32.E4M3.E4M3 R56, gdesc[UR24], R56 ;  /* 0x00e00000183879f3 */ /* 0x000fe20008700838 */
        /* <DEDUP_REMOVED lines=8> */
[----:B------:R-:W-:-:S05]  /*ed90*/  VIADD R6, R6, 0x1 ;  /* 0x0000000106067836 */ /* 0x000fca0000000000 */
[----:B------:R-:W-:Y:S01]  /*eda0*/  ISETP.NE.U32.AND P0, PT, R6, R9, PT ;  /* 0x000000090600720c */ /* 0x000fe20003f05070 */
[----:B------:R-:W-:Y:S01]  /*edb0*/  QGMMA.64x64x32.F32.E4M3.E4M3 R24, gdesc[UR12], R24, gsb0 ;  /* 0x00e000000c1879f3 */ /* 0x000fe20008000818 */
        /* <DEDUP_REMOVED lines=41> */
[----:B----4-:R-:W-:-:S03]  /*f050*/  IADD3 R227, P1, R227, UR8, RZ ;  /* 0x00000008e3e37c10 */ /* 0x010fc6000ff3e0ff */
[----:B------:R-:W-:Y:S01]  /*f060*/  STL [R1+0x64], R229 ;  /* 0x000064e501007387 */ /* 0x000fe20000100800 */
[----:B------:R-:W-:-:S03]  /*f070*/  IADD3.X R232, R232, UR5, RZ, P2, !PT ;  /* 0x00000005e8e87c10 */ /* 0x000fc600097fe4ff */
[----:B------:R-:W-:Y:S01]  /*f080*/  STL [R1+0x38], R227 ;  /* 0x000038e301007387 */ /* 0x000fe20000100800 */
[----:B------:R-:W-:-:S03]  /*f090*/  IADD3 R233, P2, R233, UR8, RZ ;  /* 0x00000008e9e97c10 */ /* 0x000fc6000ff5e0ff */
[----:B------:R-:W-:Y:S01]  /*f0a0*/  STL [R1+0x5c], R232 ;  /* 0x00005ce801007387 */ /* 0x000fe20000100800 */
[----:B--2---:R-:W-:-:S03]  /*f0b0*/  IADD3.X R239, R239, UR5, RZ, P3, !PT ;  /* 0x00000005efef7c10 */ /* 0x004fc60009ffe4ff */
[----:B------:R-:W-:Y:S01]  /*f0c0*/  STL [R1+0x30], R233 ;  /* 0x000030e901007387 */ /* 0x000fe20000100800 */
[----:B------:R-:W-:-:S03]  /*f0d0*/  IADD3 R235, P3, R235, UR8, RZ ;  /* 0x00000008ebeb7c10 */ /* 0x000fc6000ff7e0ff */
[----:B------:R-:W-:Y:S01]  /*f0e0*/  STL [R1+0x54], R239 ;  /* 0x000054ef01007387 */ /* 0x000fe20000100800 */
[----:B---3--:R-:W-:-:S03]  /*f0f0*/  IADD3.X R240, R240, UR5, RZ, P4, !PT ;  /* 0x00000005f0f07c10 */ /* 0x008fc6000a7fe4ff */
        /* <DEDUP_REMOVED lines=8> */
[----:B------:R-:W-:Y:S02]  /*f180*/  IADD3.X R2, R2, UR5, RZ, P2, !PT ;  /* 0x0000000502027c10 */ /* 0x000fe400097fe4ff */
[----:B------:R-:W-:Y:S01]  /*f190*/  IADD3.X R246, R246, UR5, RZ, P6, !PT ;  /* 0x00000005f6f67c10 */ /* 0x000fe2000b7fe4ff */
[----:B------:R0:W-:Y:S01]  /*f1a0*/  STL [R1+0x34], R3 ;  /* 0x0000340301007387 */ /* 0x0001e20000100800 */
[----:B------:R-:W-:-:S03]  /*f1b0*/  IADD3.X R0, R0, UR5, RZ, P3, !PT ;  /* 0x0000000500007c10 */ /* 0x000fc60009ffe4ff */
[----:B------:R-:W-:Y:S01]  /*f1c0*/  STL [R1+0x18], R11 ;  /* 0x0000180b01007387 */ /* 0x000fe20000100800 */
[----:B------:R-:W-:Y:S02]  /*f1d0*/  IADD3.X R247, R247, UR5, RZ, P5, !PT ;  /* 0x00000005f7f77c10 */ /* 0x000fe4000affe4ff */
[----:B------:R-:W-:Y:S01]  /*f1e0*/  IADD3.X R252, R252, UR5, RZ, P4, !PT ;  /* 0x00000005fcfc7c10 */ /* 0x000fe2000a7fe4ff */
[----:B0-----:R0:W5:Y:S04]  /*f1f0*/  LDL.LU R3, [R1+0x58c] ;  /* 0x00058c0001037983 */ /* 0x0011680000300800 */
[----:B------:R-:W-:Y:S04]  /*f200*/  STL [R1+0x3c], R246 ;  /* 0x00003cf601007387 */ /* 0x000fe80000100800 */
[----:B------:R1:W-:Y:S04]  /*f210*/  STL [R1+0x2c], R2 ;  /* 0x00002c0201007387 */ /* 0x0003e80000100800 */
[----:B-1----:R0:W5:Y:S04]  /*f220*/  LDL.LU R2, [R1+0x588] ;  /* 0x0005880001027983 */ /* 0x0021680000300800 */
[----:B------:R1:W-:Y:S04]  /*f230*/  STL [R1+0x24], R0 ;  /* 0x0000240001007387 */ /* 0x0003e80000100800 */
[----:B-1----:R0:W5:Y:S04]  /*f240*/  LDL.LU R0, [R1+0x584] ;  /* 0x0005840001007983 */ /* 0x0021680000300800 */
[----:B------:R0:W-:Y:S04]  /*f250*/  STL [R1+0x14], R247 ;  /* 0x000014f701007387 */ /* 0x0001e80000100800 */
[----:B------:R0:W-:Y:S01]  /*f260*/  STL [R1+0x1c], R252 ;  /* 0x00001cfc01007387 */ /* 0x0001e20000100800 */
[----:B------:R-:W-:-:S02]  /*f270*/  WARPGROUP.DEPBAR.LE gsb0, 0x0 ;  /* 0x00008000000079c5 */ /* 0x000fc40000010000 */
[----:B------:R-:W-:Y:S05]  /*f280*/  @P0 BRA `(.L_x_2) ;  /* 0xffffff6800c80947 */ /* 0x000fea000383ffff */
.L_x_1:
[----:B------:R-:W2:Y:S01]  /*f290*/  LDL.LU R19, [R1+0x580] ;  /* 0x0005800001137983 */ /* 0x000ea20000300800 */
[----:B------:R-:W-:Y:S01]  /*f2a0*/  F2FP.SATFINITE.E4M3.F32.PACK_AB_MERGE_C R120, R121, R120, RZ ;  /* 0x000000787978723e */ /* 0x000fe200048070ff */
[C---:B-----5:R-:W-:Y:S01]  /*f2b0*/  VIADD R5, R2.reuse, 0x3f ;  /* 0x0000003f02057836 */ /* 0x060fe20000000000 */
[----:B------:R-:W-:Y:S01]  /*f2c0*/  F2FP.SATFINITE.E4M3.F32.PACK_AB_MERGE_C R56, R57, R56, RZ ;  /* 0x000000383938723e */ /* 0x000fe200048070ff */
[----:B------:R-:W1:Y:S01]  /*f2d0*/  S2R R4, SR_TID.X ;  /* 0x0000000000047919 */ /* 0x000e620000002100 */
[----:B------:R-:W-:Y:S01]  /*f2e0*/  VIADD R6, R2, 0x1 ;  /* 0x0000000102067836 */ /* 0x000fe20000000000 */
[----:B------:R-:W-:Y:S01]  /*f2f0*/  LOP3.LUT R120, R120, 0xffff, RZ, 0xc0, !PT ;  /* 0x0000ffff78787812 */ /* 0x000fe200078ec0ff */
[----:B------:R-:W-:Y:S01]  /*f300*/  ULDC.64 UR26, c[0x0][0x228] ;  /* 0x00008a00001a7ab9 */ /* 0x000fe20000000a00 */
[----:B------:R-:W-:Y:S01]  /*f310*/  LOP3.LUT R9, R56, 0xffff, RZ, 0xc0, !PT ;  /* 0x0000ffff38097812 */ /* 0x000fe200078ec0ff */
[----:B------:R-:W-:Y:S01]  /*f320*/  ULDC UR4, c[0x0][0x22c] ;  /* 0x00008b0000047ab9 */ /* 0x000fe20000000800 */
[----:B------:R-:W-:Y:S01]  /*f330*/  ISETP.GE.AND P0, PT, R5, UR27, PT ;  /* 0x0000001b05007c0c */ /* 0x000fe2000bf06270 */
[----:B------:R-:W-:Y:S01]  /*f340*/  VIADD R11, R2, 0x2 ;  /* 0x00000002020b7836 */ /* 0x000fe20000000000 */
[----:B------:R-:W-:Y:S01]  /*f350*/  F2FP.SATFINITE.E4M3.F32.PACK_AB_MERGE_C R122, R123, R122, RZ ;  /* 0x0000007a7b7a723e */ /* 0x000fe200048070ff */
[----:B------:R-:W-:Y:S01]  /*f360*/  ULDC UR24, c[0x0][0x248] ;  /* 0x0000920000187ab9 */ /* 0x000fe20000000800 */
[----:B------:R-:W-:Y:S01]  /*f370*/  F2FP.SATFINITE.E4M3.F32.PACK_AB_MERGE_C R58, R59, R58, RZ ;  /* 0x0000003a3b3a723e */ /* 0x000fe200048070ff */
[----:B------:R-:W-:Y:S01]  /*f380*/  ULDC.64 UR28, c[0x0][0x228] ;  /* 0x00008a00001c7ab9 */ /* 0x000fe20000000a00 */
[----:B------:R-:W-:Y:S01]  /*f390*/  ISETP.GE.AND P2, PT, R6, UR4, PT ;  /* 0x0000000406007c0c */ /* 0x000fe2000bf46270 */
[----:B------:R-:W-:Y:S01]  /*f3a0*/  ULDC UR4, c[0x0][0x22c] ;  /* 0x00008b0000047ab9 */ /* 0x000fe20000000800 */
[----:B------:R-:W-:Y:S01]  /*f3b0*/  SHF.R.U32.HI R5, RZ, 0x8, R120 ;  /* 0x00000008ff057819 */ /* 0x000fe20000011678 */
[----:B------:R-:W-:Y:S01]  /*f3c0*/  ULDC.64 UR22, c[0x0][0x228] ;  /* 0x00008a0000167ab9 */ /* 0x000fe20000000a00 */
[----:B------:R-:W-:Y:S01]  /*f3d0*/  F2FP.SATFINITE.E4M3.F32.PACK_AB_MERGE_C R88, R89, R88, RZ ;  /* 0x000000585958723e */ /* 0x000fe200048070ff */
[----:B------:R-:W-:Y:S01]  /*f3e0*/  ULDC.64 UR20, c[0x0][0x228] ;  /* 0x00008a0000147ab9 */ /* 0x000fe20000000a00 */
[----:B------:R-:W-:Y:S01]  /*f3f0*/  F2FP.SATFINITE.E4M3.F32.PACK_AB_MERGE_C R24, R25, R24, RZ ;  /* 0x000000181918723e */ /* 0x000fe200048070ff */
[----:B------:R-:W-:Y:S01]  /*f400*/  ULDC.64 UR18, c[0x0][0x228] ;  /* 0x00008a0000127ab9 */ /* 0x000fe20000000a00 */
[----:B------:R-:W-:Y:S01]  /*f410*/  SHF.R.U32.HI R6, RZ, 0x8, R9 ;  /* 0x00000008ff067819 */ /* 0x000fe20000011609 */
[----:B------:R-:W-:Y:S01]  /*f420*/  ULDC.64 UR16, c[0x0][0x228] ;  /* 0x00008a0000107ab9 */ /* 0x000fe20000000a00 */
[----:B------:R-:W-:Y:S01]  /*f430*/  F2FP.SATFINITE.E4M3.F32.PACK_AB_MERGE_C R90, R91, R90, RZ ;  /* 0x0000005a5b5a723e */ /* 0x000fe200048070ff */
[----:B------:R-:W-:Y:S01]  /*f440*/  ULDC.64 UR14, c[0x0][0x228] ;  /* 0x00008a00000e7ab9 */ /* 0x000fe20000000a00 */
[----:B------:R-:W-:Y:S01]  /*f450*/  F2FP.SATFINITE.E4M3.F32.PACK_AB_MERGE_C R26, R27, R26, RZ ;  /* 0x0000001a1b1a723e */ /* 0x000fe200048070ff */
[----:B------:R-:W-:Y:S01]  /*f460*/  ULDC.64 UR12, c[0x0][0x228] ;  /* 0x00008a00000c7ab9 */ /* 0x000fe20000000a00 */
[----:B------:R-:W-:Y:S01]  /*f470*/  LOP3.LUT R12, R5, 0xffff, RZ, 0xc0, !PT ;  /* 0x0000ffff050c7812 */ /* 0x000fe200078ec0ff */
[----:B------:R-:W-:Y:S01]  /*f480*/  ULDC.64 UR10, c[0x0][0x228] ;  /* 0x00008a00000a7ab9 */ /* 0x000fe20000000a00 */
[----:B------:R-:W-:Y:S01]  /*f490*/  ISETP.GE.AND P3, PT, R11, UR4, PT ;  /* 0x000000040b007c0c */ /* 0x000fe2000bf66270 */
[----:B------:R-:W-:Y:S01]  /*f4a0*/  ULDC.64 UR4, c[0x0][0x220] ;  /* 0x0000880000047ab9 */ /* 0x000fe20000000a00 */
[----:B------:R-:W-:Y:S01]  /*f4b0*/  LOP3.LUT R122, R122, 0xffff, RZ, 0xc0, !PT ;  /* 0x0000ffff7a7a7812 */ /* 0x000fe200078ec0ff */
[----:B------:R-:W-:Y:S01]  /*f4c0*/  ULDC.64 UR8, c[0x0][0x228] ;  /* 0x00008a0000087ab9 */ /* 0x000fe20000000a00 */
[----:B-1----:R-:W-:Y:S01]  /*f4d0*/  IMAD.SHL.U32 R7, R4, 0x10, RZ ;  /* 0x0000001004077824 */ /* 0x002fe200078e00ff */
[----:B------:R-:W-:Y:S01]  /*f4e0*/  LOP3.LUT R13, R58, 0xffff, RZ, 0xc0, !PT ;  /* 0x0000ffff3a0d7812 */ /* 0x000fe200078ec0ff */
[----:B------:R-:W-:Y:S01]  /*f4f0*/  IMAD.SHL.U32 R8, R4, 0x40, RZ ;  /* 0x0000004004087824 */ /* 0x000fe200078e00ff */
[----:B------:R-:W-:-:S02]  /*f500*/  LOP3.LUT R5, R6, 0xffff, RZ, 0xc0, !PT ;  /* 0x0000ffff06057812 */ /* 0x000fc400078ec0ff */
[----:B------:R-:W-:Y:S02]  /*f510*/  LOP3.LUT R7, R7, 0xf0, RZ, 0xc0, !PT ;  /* 0x000000f007077812 */ /* 0x000fe400078ec0ff */
[----:B------:R-:W-:Y:S02]  /*f520*/  LOP3.LUT R10, R8, 0x400, RZ, 0xc0, !PT ;  /* 0x00000400080a7812 */ /* 0x000fe400078ec0ff */
[----:B------:R-:W-:Y:S02]  /*f530*/  LOP3.LUT R88, R88, 0xffff, RZ, 0xc0, !PT ;  /* 0x0000ffff58587812 */ /* 0x000fe400078ec0ff */
[----:B------:R-:W-:Y:S02]  /*f540*/  LOP3.LUT R11, R24, 0xffff, RZ, 0xc0, !PT ;  /* 0x0000ffff180b7812 */ /* 0x000fe400078ec0ff */
[----:B------:R-:W-:Y:S02]  /*f550*/  LOP3.LUT R90, R90, 0xffff, RZ, 0xc0, !PT ;  /* 0x0000ffff5a5a7812 */ /* 0x000fe400078ec0ff */
[----:B------:R-:W-:-:S02]  /*f560*/  LOP3.LUT R15, R26, 0xffff, RZ, 0xc0, !PT ;  /* 0x0000ffff1a0f7812 */ /* 0x000fc400078ec0ff */
[----:B------:R-:W-:Y:S02]  /*f570*/  PRMT R8, R120, 0x3340, R9 ;  /* 0x0000334078087816 */ /* 0x000fe40000000009 */
[----:B------:R-:W-:Y:S02]  /*f580*/  IADD3 R16, R10, UR7, R7 ;  /* 0x000000070a107c10 */ /* 0x000fe4000fffe007 */
[----:B------:R-:W-:Y:S02]  /*f590*/  SHF.R.U32.HI R6, RZ, 0x8, R122 ;  /* 0x00000008ff067819 */ /* 0x000fe4000001167a */
[----:B------:R-:W-:Y:S02]  /*f5a0*/  PRMT R9, R122, 0x3340, R13 ;  /* 0x000033407a097816 */ /* 0x000fe4000000000d */
[----:B------:R-:W-:Y:S02]  /*f5b0*/  PRMT R5, R12, 0x3340, R5 ;  /* 0x000033400c057816 */ /* 0x000fe40000000005 */
[----:B------:R-:W-:-:S02]  /*f5c0*/  SHF.R.U32.HI R13, RZ, 0x8, R13 ;  /* 0x00000008ff0d7819 */ /* 0x000fc4000001160d */
[--C-:B------:R-:W-:Y:S02]  /*f5d0*/  PRMT R10, R88, 0x3340, R11.reuse ;  /* 0x00003340580a7816 */ /* 0x100fe4000000000b */
[----:B------:R-:W-:Y:S02]  /*f5e0*/  SHF.R.U32.HI R14, RZ, 0x8, R11 ;  /* 0x00000008ff0e7819 */ /* 0x000fe4000001160b */
[----:B------:R-:W-:Y:S02]  /*f5f0*/  SHF.R.U32.HI R12, RZ, 0x8, R90 ;  /* 0x00000008ff0c7819 */ /* 0x000fe4000001165a */
[--C-:B------:R-:W-:Y:S02]  /*f600*/  PRMT R11, R90, 0x3340, R15.reuse ;  /* 0x000033405a0b7816 */ /* 0x100fe4000000000f */
[----:B------:R-:W-:Y:S02]  /*f610*/  SHF.R.U32.HI R15, RZ, 0x8, R15 ;  /* 0x00000008ff0f7819 */ /* 0x000fe4000001160f */
[----:B------:R-:W-:-:S02]  /*f620*/  LOP3.LUT R17, R6, 0xffff, RZ, 0xc0, !PT ;  /* 0x0000ffff06117812 */ /* 0x000fc400078ec0ff */
[----:B------:R-:W-:Y:S02]  /*f630*/  F2FP.SATFINITE.E4M3.F32.PACK_AB_MERGE_C R124, R125, R124, RZ ;  /* 0x0000007c7d7c723e */ /* 0x000fe400048070ff */
[----:B------:R-:W-:Y:S02]  /*f640*/  F2FP.SATFINITE.E4M3.F32.PACK_AB_MERGE_C R60, R61, R60, RZ ;  /* 0x0000003c3d3c723e */ /* 0x000fe400048070ff */
[----:B------:R-:W-:Y:S02]  /*f650*/  SHF.R.U32.HI R7, RZ, 0x8, R88 ;  /* 0x00000008ff077819 */ /* 0x000fe40000011658 */
[----:B------:R-:W-:Y:S02]  /*f660*/  LOP3.LUT R6, R13, 0xffff, RZ, 0xc0, !PT ;  /* 0x0000ffff0d067812 */ /* 0x000fe400078ec0ff */
[----:B------:R-:W-:Y:S02]  /*f670*/  LOP3.LUT R13, R12, 0xffff, RZ, 0xc0, !PT ;  /* 0x0000ffff0c0d7812 */ /* 0x000fe400078ec0ff */
[----:B------:R-:W-:-:S02]  /*f680*/  F2FP.SATFINITE.E4M3.F32.PACK_AB_MERGE_C R126, R127, R126, RZ ;  /* 0x0000007e7f7e723e */ /* 0x000fc400048070ff */
[----:B------:R-:W-:Y:S02]  /*f690*/  LOP3.LUT R12, R15, 0xffff, RZ, 0xc0, !PT ;  /* 0x0000ffff0f0c7812 */ /* 0x000fe400078ec0ff */
[----:B------:R-:W-:Y:S02]  /*f6a0*/  F2FP.SATFINITE.E4M3.F32.PACK_AB_MERGE_C R62, R63, R62, RZ ;  /* 0x0000003e3f3e723e */ /* 0x000fe400048070ff */
[----:B------:R-:W-:Y:S02]  /*f6b0*/  F2FP.SATFINITE.E4M3.F32.PACK_AB_MERGE_C R92, R93, R92, RZ ;  /* 0x0000005c5d5c723e */ /* 0x000fe400048070ff */
[----:B------:R-:W-:Y:S02]  /*f6c0*/  F2FP.SATFINITE.E4M3.F32.PACK_AB_MERGE_C R28, R29, R28, RZ ;  /* 0x0000001c1d1c723e */ /* 0x000fe400048070ff */
[----:B------:R-:W-:Y:S02]  /*f6d0*/  LOP3.LUT R18, R7, 0xffff, RZ, 0xc0, !PT ;  /* 0x0000ffff07127812 */ /* 0x000fe400078ec0ff */
[----:B------:R-:W-:-:S02]  /*f6e0*/  LOP3.LUT R124, R124, 0xffff, RZ, 0xc0, !PT ;  /* 0x0000ffff7c7c7812 */ /* 0x000fc400078ec0ff */
[----:B------:R-:W-:Y:S02]  /*f6f0*/  LOP3.LUT R21, R60, 0xffff, RZ, 0xc0, !PT ;  /* 0x0000ffff3c157812 */ /* 0x000fe400078ec0ff */
[----:B------:R-:W-:Y:S02]  /*f700*/  LOP3.LUT R7, R14, 0xffff, RZ, 0xc0, !PT ;  /* 0x0000ffff0e077812 */ /* 0x000fe400078ec0ff */
[----:B------:R-:W-:Y:S02]  /*f710*/  F2FP.SATFINITE.E4M3.F32.PACK_AB_MERGE_C R94, R95, R94, RZ ;  /* 0x0000005e5f5e723e */ /* 0x000fe400048070ff */
[----:B------:R-:W-:Y:S02]  /*f720*/  F2FP.SATFINITE.E4M3.F32.PACK_AB_MERGE_C R30, R31, R30, RZ ;  /* 0x0000001e1f1e723e */ /* 0x000fe400048070ff */
[----:B------:R-:W-:Y:S02]  /*f730*/  PRMT R12, R13, 0x3340, R12 ;  /* 0x000033400d0c7816 */ /* 0x000fe4000000000c */
[----:B------:R-:W-:-:S02]  /*f740*/  LOP3.LUT R126, R126, 0xffff, RZ, 0xc0, !PT ;  /* 0x0000ffff7e7e7812 */ /* 0x000fc400078ec0ff */
[----:B------:R-:W-:Y:S02]  /*f750*/  PRMT R6, R17, 0x3340, R6 ;  /* 0x0000334011067816 */ /* 0x000fe40000000006 */
[----:B------:R-:W-:Y:S02]  /*f760*/  LOP3.LUT R13, R62, 0xffff, RZ, 0xc0, !PT ;  /* 0x0000ffff3e0d7812 */ /* 0x000fe400078ec0ff */
[----:B------:R-:W-:Y:S02]  /*f770*/  LOP3.LUT R92, R92, 0xffff, RZ, 0xc0, !PT ;  /* 0x0000ffff5c5c7812 */ /* 0x000fe400078ec0ff */
[----:B------:R-:W-:Y:S02]  /*f780*/  LOP3.LUT R23, R28, 0xffff, RZ, 0xc0, !PT ;  /* 0x0000ffff1c177812 */ /* 0x000fe400078ec0ff */
[----:B------:R-:W-:Y:S02]  /*f790*/  SHF.R.U32.HI R17, RZ, 0x8, R124 ;  /* 0x00000008ff117819 */ /* 0x000fe4000001167c */
[----:B------:R-:W-:-:S02]  /*f7a0*/  PRMT R7, R18, 0x3340, R7 ;  /* 0x0000334012077816 */ /* 0x000fc40000000007 */
[----:B------:R-:W-:Y:S02]  /*f7b0*/  LOP3.LUT R94, R94, 0xffff, RZ, 0xc0, !PT ;  /* 0x0000ffff5e5e7812 */ /* 0x000fe400078ec0ff */
[----:B------:R-:W-:Y:S02]  /*f7c0*/  LOP3.LUT R27, R30, 0xffff, RZ, 0xc0, !PT ;  /* 0x0000ffff1e1b7812 */ /* 0x000fe400078ec0ff */
[----:B------:R-:W-:Y:S02]  /*f7d0*/  SHF.R.U32.HI R18, RZ, 0x8, R126 ;  /* 0x00000008ff127819 */ /* 0x000fe4000001167e */
[----:B------:R-:W-:Y:S02]  /*f7e0*/  SHF.R.U32.HI R22, RZ, 0x8, R13 ;  /* 0x00000008ff167819 */ /* 0x000fe4000001160d */
[----:B------:R-:W-:Y:S02]  /*f7f0*/  PRMT R14, R92, 0x3340, R23 ;  /* 0x000033405c0e7816 */ /* 0x000fe40000000017 */
[----:B------:R-:W-:-:S02]  /*f800*/  LOP3.LUT R26, R17, 0xffff, RZ, 0xc0, !PT ;  /* 0x0000ffff111a7812 */ /* 0x000fc400078ec0ff */
[----:B------:R-:W-:Y:S02]  /*f810*/  SHF.R.U32.HI R23, RZ, 0x8, R23 ;  /* 0x00000008ff177819 */ /* 0x000fe40000011617 */
[----:B------:R-:W-:Y:S02]  /*f820*/  SHF.R.U32.HI R20, RZ, 0x8, R94 ;  /* 0x00000008ff147819 */ /* 0x000fe4000001165e */
[----:B------:R-:W-:Y:S02]  /*f830*/  SHF.R.U32.HI R24, RZ, 0x8, R27 ;  /* 0x00000008ff187819 */ /* 0x000fe4000001161b */
[----:B------:R-:W-:Y:S02]  /*f840*/  F2FP.SATFINITE.E4M3.F32.PACK_AB_MERGE_C R128, R129, R128, RZ ;  /* 0x000000808180723e */ /* 0x000fe400048070ff */
[----:B------:R-:W-:Y:S02]  /*f850*/  LOP3.LUT R24, R24, 0xffff, RZ, 0xc0, !PT ;  /* 0x0000ffff18187812 */ /* 0x000fe400078ec0ff */
[----:B------:R-:W-:-:S02]  /*f860*/  F2FP.SATFINITE.E4M3.F32.PACK_AB_MERGE_C R130, R131, R130, RZ ;  /* 0x000000828382723e */ /* 0x000fc400048070ff */
[----:B------:R-:W-:Y:S02]  /*f870*/  F2FP.SATFINITE.E4M3.F32.PACK_AB_MERGE_C R64, R65, R64, RZ ;  /* 0x000000404140723e */ /* 0x000fe400048070ff */
[----:B------:R-:W-:Y:S02]  /*f880*/  F2FP.SATFINITE.E4M3.F32.PACK_AB_MERGE_C R96, R97, R96, RZ ;  /* 0x000000606160723e */ /* 0x000fe400048070ff */
[----:B------:R-:W-:Y:S02]  /*f890*/  F2FP.SATFINITE.E4M3.F32.PACK_AB_MERGE_C R32, R33, R32, RZ ;  /* 0x000000202120723e */ /* 0x000fe400048070ff */
[----:B------:R-:W-:Y:S02]  /*f8a0*/  LOP3.LUT R128, R128, 0xffff, RZ, 0xc0, !PT ;  /* 0x0000ffff80807812 */ /* 0x000fe400078ec0ff */
[----:B------:R-:W-:Y:S02]  /*f8b0*/  F2FP.SATFINITE.E4M3.F32.PACK_AB_MERGE_C R66, R67, R66, RZ ;  /* 0x000000424342723e */ /* 0x000fe400048070ff */
[----:B------:R-:W-:-:S02]  /*f8c0*/  LOP3.LUT R130, R130, 0xffff, RZ, 0xc0, !PT ;  /* 0x0000ffff82827812 */ /* 0x000fc400078ec0ff */
[----:B------:R-:W-:Y:S02]  /*f8d0*/  LOP3.LUT R96, R96, 0xffff, RZ, 0xc0, !PT ;  /* 0x0000ffff60607812 */ /* 0x000fe400078ec0ff */
[----:B------:R-:W-:Y:S02]  /*f8e0*/  LOP3.LUT R29, R32, 0xffff, RZ, 0xc0, !PT ;  /* 0x0000ffff201d7812 */ /* 0x000fe400078ec0ff */
[----:B------:R-:W-:Y:S02]  /*f8f0*/  F2FP.SATFINITE.E4M3.F32.PACK_AB_MERGE_C R98, R99, R98, RZ ;  /* 0x000000626362723e */ /* 0x000fe400048070ff */
[----:B------:R-:W-:Y:S02]  /*f900*/  F2FP.SATFINITE.E4M3.F32.PACK_AB_MERGE_C R34, R35, R34, RZ ;  /* 0x000000222322723e */ /* 0x000fe400048070ff */
[----:B------:R-:W-:Y:S02]  /*f910*/  PRMT R15, R126, 0x3340, R13 ;  /* 0x000033407e0f7816 */ /* 0x000fe4000000000d */
[----:B------:R-:W-:-:S02]  /*f920*/  PRMT R13, R94, 0x3340, R27 ;  /* 0x000033405e0d7816 */ /* 0x000fc4000000001b */
[----:B------:R-:W-:Y:S02]  /*f930*/  LOP3.LUT R31, R66, 0xffff, RZ, 0xc0, !PT ;  /* 0x0000ffff421f7812 */ /* 0x000fe400078ec0ff */
[----:B------:R-:W-:Y:S02]  /*f940*/  SHF.R.U32.HI R27, RZ, 0x8, R130 ;  /* 0x00000008ff1b7819 */ /* 0x000fe40000011682 */
[----:B------:R-:W-:Y:S02]  /*f950*/  SHF.R.U32.HI R28, RZ, 0x8, R96 ;  /* 0x00000008ff1c7819 */ /* 0x000fe40000011660 */
[----:B------:R-:W-:Y:S02]  /*f960*/  SHF.R.U32.HI R32, RZ, 0x8, R29 ;  /* 0x00000008ff207819 */ /* 0x000fe4000001161d */
[----:B------:R-:W-:Y:S02]  /*f970*/  LOP3.LUT R98, R98, 0xffff, RZ, 0xc0, !PT ;  /* 0x0000ffff62627812 */ /* 0x000fe400078ec0ff */
[----:B------:R-:W-:-:S02]  /*f980*/  LOP3.LUT R33, R34, 0xffff, RZ, 0xc0, !PT ;  /* 0x0000ffff22217812 */ /* 0x000fc400078ec0ff */
[----:B------:R-:W-:Y:S02]  /*f990*/  LOP3.LUT R32, R32, 0xffff, RZ, 0xc0, !PT ;  /* 0x0000ffff20207812 */ /* 0x000fe400078ec0ff */
[----:B------:R-:W-:Y:S02]  /*f9a0*/  F2FP.SATFINITE.E4M3.F32.PACK_AB_MERGE_C R132, R133, R132, RZ ;  /* 0x000000848584723e */ /* 0x000fe400048070ff */
[----:B------:R-:W-:Y:S02]  /*f9b0*/  F2FP.SATFINITE.E4M3.F32.PACK_AB_MERGE_C R68, R69, R68, RZ ;  /* 0x000000444544723e */ /* 0x000fe400048070ff */
[----:B------:R-:W-:Y:S02]  /*f9c0*/  F2FP.SATFINITE.E4M3.F32.PACK_AB_MERGE_C R134, R135, R134, RZ ;  /* 0x000000868786723e */ /* 0x000fe400048070ff */
[----:B------:R-:W-:Y:S02]  /*f9d0*/  F2FP.SATFINITE.E4M3.F32.PACK_AB_MERGE_C R100, R101, R100, RZ ;  /* 0x000000646564723e */ /* 0x000fe400048070ff */
[----:B------:R-:W-:-:S02]  /*f9e0*/  F2FP.SATFINITE.E4M3.F32.PACK_AB_MERGE_C R36, R37, R36, RZ ;  /* 0x000000242524723e */ /* 0x000fc400048070ff */
[----:B------:R-:W-:Y:S02]  /*f9f0*/  F2FP.SATFINITE.E4M3.F32.PACK_AB_MERGE_C R70, R71, R70, RZ ;  /* 0x000000464746723e */ /* 0x000fe400048070ff */
[----:B------:R-:W-:Y:S02]  /*fa00*/  LOP3.LUT R132, R132, 0xffff, RZ, 0xc0, !PT ;  /* 0x0000ffff84847812 */ /* 0x000fe400078ec0ff */
[----:B------:R-:W-:Y:S02]  /*fa10*/  LOP3.LUT R134, R134, 0xffff, RZ, 0xc0, !PT ;  /* 0x0000ffff86867812 */ /* 0x000fe400078ec0ff */
[----:B------:R-:W-:Y:S02]  /*fa20*/  LOP3.LUT R100, R100, 0xffff, RZ, 0xc0, !PT ;  /* 0x0000ffff64647812 */ /* 0x000fe400078ec0ff */
[----:B------:R-:W-:Y:S02]  /*fa30*/  F2FP.SATFINITE.E4M3.F32.PACK_AB_MERGE_C R102, R103, R102, RZ ;  /* 0x000000666766723e */ /* 0x000fe400048070ff */
[----:B------:R-:W-:-:S02]  /*fa40*/  F2FP.SATFINITE.E4M3.F32.PACK_AB_MERGE_C R38, R39, R38, RZ ;  /* 0x000000262726723e */ /* 0x000fc400048070ff */
[----:B------:R-:W-:Y:S02]  /*fa50*/  F2FP.SATFINITE.E4M3.F32.PACK_AB_MERGE_C R42, R43, R42, RZ ;  /* 0x0000002a2b2a723e */ /* 0x000fe400048070ff */
[----:B------:R-:W-:Y:S02]  /*fa60*/  F2FP.SATFINITE.E4M3.F32.PACK_AB_MERGE_C R40, R41, R40, RZ ;  /* 0x000000282928723e */ /* 0x000fe400048070ff */
[----:B------:R-:W-:Y:S02]  /*fa70*/  F2FP.SATFINITE.E4M3.F32.PACK_AB_MERGE_C R44, R45, R44, RZ ;  /* 0x0000002c2d2c723e */ /* 0x000fe400048070ff */
[----:B------:R-:W-:Y:S02]  /*fa80*/  LOP3.LUT R102, R102, 0xffff, RZ, 0xc0, !PT ;  /* 0x0000ffff66667812 */ /* 0x000fe400078ec0ff */
[----:B------:R-:W-:Y:S02]  /*fa90*/  F2FP.SATFINITE.E4M3.F32.PACK_AB_MERGE_C R46, R47, R46, RZ ;  /* 0x0000002e2f2e723e */ /* 0x000fe400048070ff */
[----:B------:R-:W-:-:S02]  /*faa0*/  F2FP.SATFINITE.E4M3.F32.PACK_AB_MERGE_C R48, R49, R48, RZ ;  /* 0x000000303130723e */ /* 0x000fc400048070ff */
[----:B------:R-:W-:Y:S02]  /*fab0*/  F2FP.SATFINITE.E4M3.F32.PACK_AB_MERGE_C R136, R137, R136, RZ ;  /* 0x000000888988723e */ /* 0x000fe400048070ff */
[----:B------:R-:W-:Y:S02]  /*fac0*/  F2FP.SATFINITE.E4M3.F32.PACK_AB_MERGE_C R72, R73, R72, RZ ;  /* 0x000000484948723e */ /* 0x000fe400048070ff */
[----:B------:R-:W-:Y:S02]  /*fad0*/  F2FP.SATFINITE.E4M3.F32.PACK_AB_MERGE_C R138, R139, R138, RZ ;  /* 0x0000008a8b8a723e */ /* 0x000fe400048070ff */
[----:B------:R-:W-:Y:S02]  /*fae0*/  F2FP.SATFINITE.E4M3.F32.PACK_AB_MERGE_C R104, R105, R104, RZ ;  /* 0x000000686968723e */ /* 0x000fe400048070ff */
[----:B------:R-:W-:Y:S02]  /*faf0*/  F2FP.SATFINITE.E4M3.F32.PACK_AB_MERGE_C R74, R75, R74, RZ ;  /* 0x0000004a4b4a723e */ /* 0x000fe400048070ff */
[----:B------:R-:W-:-:S02]  /*fb00*/  LOP3.LUT R136, R136, 0xffff, RZ, 0xc0, !PT ;  /* 0x0000ffff88887812 */ /* 0x000fc400078ec0ff */
[----:B------:R-:W-:Y:S02]  /*fb10*/  LOP3.LUT R138, R138, 0xffff, RZ, 0xc0, !PT ;  /* 0x0000ffff8a8a7812 */ /* 0x000fe400078ec0ff */
[----:B------:R-:W-:Y:S02]  /*fb20*/  F2FP.SATFINITE.E4M3.F32.PACK_AB_MERGE_C R106, R107, R106, RZ ;  /* 0x0000006a6b6a723e */ /* 0x000fe400048070ff */
[----:B------:R-:W-:Y:S02]  /*fb30*/  LOP3.LUT R104, R104, 0xffff, RZ, 0xc0, !PT ;  /* 0x0000ffff68687812 */ /* 0x000fe400078ec0ff */
        /* <DEDUP_REMOVED lines=9> */
[----:B------:R-:W-:Y:S02]  /*fbd0*/  F2FP.SATFINITE.E4M3.F32.PACK_AB_MERGE_C R110, R111, R110, RZ ;  /* 0x0000006e6f6e723e */ /* 0x000fe400048070ff */
[----:B------:R-:W-:Y:S02]  /*fbe0*/  LOP3.LUT R142, R142, 0xffff, RZ, 0xc0, !PT ;  /* 0x0000ffff8e8e7812 */ /* 0x000fe400078ec0ff */
[----:B------:R-:W-:Y:S02]  /*fbf0*/  F2FP.SATFINITE.E4M3.F32.PACK_AB_MERGE_C R50, R51, R50, RZ ;  /* 0x000000323332723e */ /* 0x000fe400048070ff */
[----:B------:R-:W-:Y:S02]  /*fc00*/  LOP3.LUT R108, R108, 0xffff, RZ, 0xc0, !PT ;  /* 0x0000ffff6c6c7812 */ /* 0x000fe400078ec0ff */
[----:B------:R-:W-:Y:S02]  /*fc10*/  LOP3.LUT R110, R110, 0xffff, RZ, 0xc0, !PT ;  /* 0x0000ffff6e6e7812 */ /* 0x000fe400078ec0ff */
        /* <DEDUP_REMOVED lines=8> */
[----:B------:R-:W-:Y:S02]  /*fca0*/  LOP3.LUT R112, R112, 0xffff, RZ, 0xc0, !PT ;  /* 0x0000ffff70707812 */ /* 0x000fe400078ec0ff */
[----:B------:R-:W-:Y:S02]  /*fcb0*/  LOP3.LUT R114, R114, 0xffff, RZ, 0xc0, !PT ;  /* 0x0000ffff72727812 */ /* 0x000fe400078ec0ff */
[----:B------:R-:W-:Y:S02]  /*fcc0*/  PRMT R8, R8, 0x5410, R5 ;  /* 0x0000541008087816 */ /* 0x000fe40000000005 */
[----:B------:R-:W-:Y:S02]  /*fcd0*/  PRMT R9, R9, 0x5410, R6 ;  /* 0x0000541009097816 */ /* 0x000fe40000000006 */
[----:B------:R-:W-:-:S02]  /*fce0*/  PRMT R10, R10, 0x5410, R7 ;  /* 0x000054100a0a7816 */ /* 0x000fc40000000007 */
[----:B------:R-:W-:Y:S02]  /*fcf0*/  PRMT R11, R11, 0x5410, R12 ;  /* 0x000054100b0b7816 */ /* 0x000fe4000000000c */
[----:B------:R-:W-:Y:S02]  /*fd00*/  F2FP.SATFINITE.E4M3.F32.PACK_AB_MERGE_C R148, R149, R148, RZ ;  /* 0x000000949594723e */ /* 0x000fe400048070ff */
[----:B------:R-:W-:Y:S02]  /*fd10*/  F2FP.SATFINITE.E4M3.F32.PACK_AB_MERGE_C R150, R151, R150, RZ ;  /* 0x000000969796723e */ /* 0x000fe400048070ff */
[----:B------:R-:W-:Y:S02]  /*fd20*/  F2FP.SATFINITE.E4M3.F32.PACK_AB_MERGE_C R84, R85, R84, RZ ;  /* 0x000000545554723e */ /* 0x000fe400048070ff */
[----:B--2---:R-:W-:Y:S02]  /*fd30*/  LOP3.LUT R25, R19, 0x300, RZ, 0xc0, !PT ;  /* 0x0000030013197812 */ /* 0x004fe400078ec0ff */
[----:B------:R-:W-:-:S02]  /*fd40*/  SHF.R.U32.HI R19, RZ, 0x8, R92 ;  /* 0x00000008ff137819 */ /* 0x000fc4000001165c */
[----:B------:R-:W-:Y:S01]  /*fd50*/  F2FP.SATFINITE.E4M3.F32.PACK_AB_MERGE_C R86, R87, R86, RZ ;  /* 0x000000565756723e */ /* 0x000fe200048070ff */
[----:B------:R-:W-:Y:S01]  /*fd60*/  IMAD.IADD R25, R25, 0x1, R16 ;  /* 0x0000000119197824 */ /* 0x000fe200078e0210 */
[--C-:B------:R-:W-:Y:S01]  /*fd70*/  PRMT R16, R124, 0x3340, R21.reuse ;  /* 0x000033407c107816 */ /* 0x100fe20000000015 */
[----:B------:R-:W-:Y:S01]  /*fd80*/  BAR.SYNC.DEFER_BLOCKING 0x0 ;  /* 0x0000000000007b1d */ /* 0x000fe20000010000 */
[----:B------:R-:W-:Y:S02]  /*fd90*/  SHF.R.U32.HI R21, RZ, 0x8, R21 ;  /* 0x00000008ff157819 */ /* 0x000fe40000011615 */
[----:B------:R-:W-:Y:S02]  /*fda0*/  LOP3.LUT R148, R148, 0xffff, RZ, 0xc0, !PT ;  /* 0x0000ffff94947812 */ /* 0x000fe400078ec0ff */
[----:B------:R-:W-:Y:S02]  /*fdb0*/  LOP3.LUT R17, R21, 0xffff, RZ, 0xc0, !PT ;  /* 0x0000ffff15117812 */ /* 0x000fe400078ec0ff */
[----:B------:R-:W-:-:S02]  /*fdc0*/  LOP3.LUT R21, R18, 0xffff, RZ, 0xc0, !PT ;  /* 0x0000ffff12157812 */ /* 0x000fc400078ec0ff */
[----:B------:R-:W-:Y:S02]  /*fdd0*/  LOP3.LUT R18, R22, 0xffff, RZ, 0xc0, !PT ;  /* 0x0000ffff16127812 */ /* 0x000fe400078ec0ff */
[----:B------:R-:W-:Y:S02]  /*fde0*/  LOP3.LUT R22, R19, 0xffff, RZ, 0xc0, !PT ;  /* 0x0000ffff13167812 */ /* 0x000fe400078ec0ff */
[----:B------:R-:W-:Y:S02]  /*fdf0*/  LOP3.LUT R19, R23, 0xffff, RZ, 0xc0, !PT ;  /* 0x0000ffff17137812 */ /* 0x000fe400078ec0ff */
[----:B------:R-:W-:Y:S02]  /*fe00*/  LOP3.LUT R23, R20, 0xffff, RZ, 0xc0, !PT ;  /* 0x0000ffff14177812 */ /* 0x000fe400078ec0ff */
[----:B------:R-:W-:Y:S02]  /*fe10*/  PRMT R19, R22, 0x3340, R19 ;  /* 0x0000334016137816 */ /* 0x000fe40000000013 */
[----:B------:R-:W-:-:S02]  /*fe20*/  PRMT R22, R23, 0x3340, R24 ;  /* 0x0000334017167816 */ /* 0x000fc40000000018 */
[----:B------:R-:W-:Y:S02]  /*fe30*/  LOP3.LUT R23, R64, 0xffff, RZ, 0xc0, !PT ;  /* 0x0000ffff40177812 */ /* 0x000fe400078ec0ff */
[----:B------:R-:W-:Y:S01]  /*fe40*/  SHF.R.U32.HI R20, RZ, 0x8, R128 ;  /* 0x00000008ff147819 */ /* 0x000fe20000011680 */
[----:B------:R-:W-:Y:S01]  /*fe50*/  STSM.16.M88.4 [R25], R8 ;  /* 0x0000000819007844 */ /* 0x000fe20000000200 */
[--C-:B------:R-:W-:Y:S02]  /*fe60*/  SHF.R.U32.HI R30, RZ, 0x8, R23.reuse ;  /* 0x00000008ff1e7819 */ /* 0x100fe40000011617 */
[----:B------:R-:W-:Y:S02]  /*fe70*/  PRMT R18, R21, 0x3340, R18 ;  /* 0x0000334015127816 */ /* 0x000fe40000000012 */
[----:B------:R-:W-:Y:S02]  /*fe80*/  PRMT R21, R128, 0x3340, R23 ;  /* 0x0000334080157816 */ /* 0x000fe40000000017 */
[----:B------:R-:W-:-:S02]  /*fe90*/  LOP3.LUT R35, R20, 0xffff, RZ, 0xc0, !PT ;  /* 0x0000ffff14237812 */ /* 0x000fc400078ec0ff */
[----:B------:R-:W-:Y:S02]  /*fea0*/  PRMT R23, R130, 0x3340, R31 ;  /* 0x0000334082177816 */ /* 0x000fe4000000001f */
[----:B------:R-:W-:Y:S02]  /*feb0*/  LOP3.LUT R30, R30, 0xffff, RZ, 0xc0, !PT ;  /* 0x0000ffff1e1e7812 */ /* 0x000fe400078ec0ff */
[----:B------:R-:W-:Y:S02]  /*fec0*/  LOP3.LUT R20, R27, 0xffff, RZ, 0xc0, !PT ;  /* 0x0000ffff1b147812 */ /* 0x000fe400078ec0ff */
[----:B------:R-:W-:Y:S02]  /*fed0*/  PRMT R17, R26, 0x3340, R17 ;  /* 0x000033401a117816 */ /* 0x000fe40000000011 */
[----:B------:R-:W-:Y:S02]  /*fee0*/  SHF.R.U32.HI R31, RZ, 0x8, R31 ;  /* 0x00000008ff1f7819 */ /* 0x000fe4000001161f */
[----:B------:R-:W-:-:S02]  /*fef0*/  LOP3.LUT R27, R28, 0xffff, RZ, 0xc0, !PT ;  /* 0x0000ffff1c1b7812 */ /* 0x000fc400078ec0ff */
[----:B------:R-:W-:Y:S02]  /*ff00*/  PRMT R24, R96, 0x3340, R29 ;  /* 0x0000334060187816 */ /* 0x000fe4000000001d */
[--C-:B------:R-:W-:Y:S02]  /*ff10*/  PRMT R26, R98, 0x3340, R33.reuse ;  /* 0x00003340621a7816 */ /* 0x100fe40000000021 */
[----:B------:R-:W-:Y:S02]  /*ff20*/  SHF.R.U32.HI R29, RZ, 0x8, R98 ;  /* 0x00000008ff1d7819 */ /* 0x000fe40000011662 */
[----:B------:R-:W-:Y:S02]  /*ff30*/  SHF.R.U32.HI R33, RZ, 0x8, R33 ;  /* 0x00000008ff217819 */ /* 0x000fe40000011621 */
[----:B------:R-:W-:Y:S02]  /*ff40*/  PRMT R34, R35, 0x3340, R30 ;  /* 0x0000334023227816 */ /* 0x000fe4000000001e */
[----:B------:R-:W-:-:S02]  /*ff50*/  LOP3.LUT R31, R31, 0xffff, RZ, 0xc0, !PT ;  /* 0x0000ffff1f1f7812 */ /* 0x000fc400078ec0ff */
[----:B------:R-:W-:Y:S02]  /*ff60*/  PRMT R35, R27, 0x3340, R32 ;  /* 0x000033401b237816 */ /* 0x000fe40000000020 */
[----:B------:R-:W-:Y:S02]  /*ff70*/  LOP3.LUT R27, R68, 0xffff, RZ, 0xc0, !PT ;  /* 0x0000ffff441b7812 */ /* 0x000fe400078ec0ff */
[----:B------:R-:W-:Y:S02]  /*ff80*/  LOP3.LUT R28, R29, 0xffff, RZ, 0xc0, !PT ;  /* 0x0000ffff1d1c7812 */ /* 0x000fe400078ec0ff */
[----:B------:R-:W-:Y:S02]  /*ff90*/  LOP3.LUT R33, R33, 0xffff, RZ, 0xc0, !PT ;  /* 0x0000ffff21217812 */ /* 0x000fe400078ec0ff */
[----:B------:R-:W-:Y:S02]  /*ffa0*/  LOP3.LUT R29, R36, 0xffff, RZ, 0xc0, !PT ;  /* 0x0000ffff241d7812 */ /* 0x000fe400078ec0ff */
[----:B------:R-:W-:-:S02]  /*ffb0*/  PRMT R56, R20, 0x3340, R31 ;  /* 0x0000334014387816 */ /* 0x000fc4000000001f */
[----:B------:R-:W-:Y:S02]  /*ffc0*/  LOP3.LUT R31, R70, 0xffff, RZ, 0xc0, !PT ;  /* 0x0000ffff461f7812 */ /* 0x000fe400078ec0ff */
[----:B------:R-:W-:Y:S02]  /*ffd0*/  SHF.R.U32.HI R20, RZ, 0x8, R132 ;  /* 0x00000008ff147819 */ /* 0x000fe40000011684 */
[--C-:B------:R-:W-:Y:S02]  /*ffe0*/  PRMT R43, R132, 0x3340, R27.reuse ;  /* 0x00003340842b7816 */ /* 0x100fe4000000001b */
[----:B------:R-:W-:Y:S02]  /*fff0*/  SHF.R.U32.HI R30, RZ, 0x8, R27 ;  /* 0x00000008ff1e7819 */ /* 0x000fe4000001161b */
[----:B------:R-:W-:Y:S02]  /*10000*/  PRMT R41, R28, 0x3340, R33 ;  /* 0x000033401c297816 */ /* 0x000fe40000000021 */
[----:B------:R-:W-:-:S02]  /*10010*/  SHF.R.U32.HI R27, RZ, 0x8, R134 ;  /* 0x00000008ff1b7819 */ /* 0x000fc40000011686 */
[----:B------:R-:W-:Y:S02]  /*10020*/  SHF.R.U32.HI R28, RZ, 0x8, R100 ;  /* 0x00000008ff1c7819 */ /* 0x000fe40000011664 */
[----:B------:R-:W-:Y:S02]  /*10030*/  SHF.R.U32.HI R32, RZ, 0x8, R29 ;  /* 0x00000008ff207819 */ /* 0x000fe4000001161d */
[----:B------:R-:W-:Y:S02]  /*10040*/  LOP3.LUT R33, R38, 0xffff, RZ, 0xc0, !PT ;  /* 0x0000ffff26217812 */ /* 0x000fe400078ec0ff */
[--C-:B------:R-:W-:Y:S02]  /*10050*/  PRMT R45, R134, 0x3340, R31.reuse ;  /* 0x00003340862d7816 */ /* 0x100fe4000000001f */
[----:B------:R-:W-:Y:S02]  /*10060*/  LOP3.LUT R37, R20, 0xffff, RZ, 0xc0, !PT ;  /* 0x0000ffff14257812 */ /* 0x000fe400078ec0ff */
[----:B------:R-:W-:-:S02]  /*10070*/  SHF.R.U32.HI R31, RZ, 0x8, R31 ;  /* 0x00000008ff1f7819 */ /* 0x000fc4000001161f */
[----:B------:R-:W-:Y:S02]  /*10080*/  LOP3.LUT R20, R27, 0xffff, RZ, 0xc0, !PT ;  /* 0x0000ffff1b147812 */ /* 0x000fe400078ec0ff */
[----:B------:R-:W-:Y:S02]  /*10090*/  LOP3.LUT R27, R28, 0xffff, RZ, 0xc0, !PT ;  /* 0x0000ffff1c1b7812 */ /* 0x000fe400078ec0ff */
[----:B------:R-:W-:Y:S02]  /*100a0*/  LOP3.LUT R32, R32, 0xffff, RZ, 0xc0, !PT ;  /* 0x0000ffff20207812 */ /* 0x000fe400078ec0ff */
[----:B------:R-:W-:Y:S02]  /*100b0*/  PRMT R47, R100, 0x3340, R29 ;  /* 0x00003340642f7816 */ /* 0x000fe4000000001d */
[----:B------:R-:W-:Y:S02]  /*100c0*/  PRMT R49, R102, 0x3340, R33 ;  /* 0x0000334066317816 */ /* 0x000fe40000000021 */
[----:B------:R-:W-:-:S02]  /*100d0*/  SHF.R.U32.HI R29, RZ, 0x8, R102 ;  /* 0x00000008ff1d7819 */ /* 0x000fc40000011666 */
[----:B------:R-:W-:Y:S02]  /*100e0*/  SHF.R.U32.HI R33, RZ, 0x8, R33 ;  /* 0x00000008ff217819 */ /* 0x000fe40000011621 */
[----:B------:R-:W-:Y:S02]  /*100f0*/  LOP3.LUT R31, R31, 0xffff, RZ, 0xc0, !PT ;  /* 0x0000ffff1f1f7812 */ /* 0x000fe400078ec0ff */
[----:B------:R-:W-:Y:S02]  /*10100*/  LOP3.LUT R30, R30, 0xffff, RZ, 0xc0, !PT ;  /* 0x0000ffff1e1e7812 */ /* 0x000fe400078ec0ff */
[----:B------:R-:W-:Y:S02]  /*10110*/  PRMT R62, R27, 0x3340, R32 ;  /* 0x000033401b3e7816 */ /* 0x000fe40000000020 */
[----:B------:R-:W-:Y:S02]  /*10120*/  LOP3.LUT R27, R72, 0xffff, RZ, 0xc0, !PT ;  /* 0x0000ffff481b7812 */ /* 0x000fe400078ec0ff */
[----:B------:R-:W-:-:S02]  /*10130*/  LOP3.LUT R28, R29, 0xffff, RZ, 0xc0, !PT ;  /* 0x0000ffff1d1c7812 */ /* 0x000fc400078ec0ff */
[----:B------:R-:W-:Y:S02]  /*10140*/  LOP3.LUT R33, R33, 0xffff, RZ, 0xc0, !PT ;  /* 0x0000ffff21217812 */ /* 0x000fe400078ec0ff */
[----:B------:R-:W-:Y:S02]  /*10150*/  PRMT R60, R20, 0x3340, R31 ;  /* 0x00003340143c7816 */ /* 0x000fe4000000001f */
[----:B------:R-:W-:Y:S02]  /*10160*/  LOP3.LUT R29, R40, 0xffff, RZ, 0xc0, !PT ;  /* 0x0000ffff281d7812 */ /* 0x000fe400078ec0ff */
[----:B------:R-:W-:Y:S02]  /*10170*/  PRMT R58, R37, 0x3340, R30 ;  /* 0x00003340253a7816 */ /* 0x000fe4000000001e */
[----:B------:R-:W-:Y:S02]  /*10180*/  LOP3.LUT R31, R74, 0xffff, RZ, 0xc0, !PT ;  /* 0x0000ffff4a1f7812 */ /* 0x000fe400078ec0ff */
[----:B------:R-:W-:-:S02]  /*10190*/  SHF.R.U32.HI R20, RZ, 0x8, R136 ;  /* 0x00000008ff147819 */ /* 0x000fc40000011688 */
[--C-:B------:R-:W-:Y:S02]  /*101a0*/  PRMT R40, R136, 0x3340, R27.reuse ;  /* 0x0000334088287816 */ /* 0x100fe4000000001b */
[----:B------:R-:W-:Y:S02]  /*101b0*/  SHF.R.U32.HI R30, RZ, 0x8, R27 ;  /* 0x00000008ff1e7819 */ /* 0x000fe4000001161b */
[----:B------:R-:W-:Y:S02]  /*101c0*/  PRMT R64, R28, 0x3340, R33 ;  /* 0x000033401c407816 */ /* 0x000fe40000000021 */
[----:B------:R-:W-:Y:S02]  /*101d0*/  SHF.R.U32.HI R27, RZ, 0x8, R138 ;  /* 0x00000008ff1b7819 */ /* 0x000fe4000001168a */
[----:B------:R-:W-:Y:S02]  /*101e0*/  LOP3.LUT R33, R42, 0xffff, RZ, 0xc0, !PT ;  /* 0x0000ffff2a217812 */ /* 0x000fe400078ec0ff */
[----:B------:R-:W-:-:S02]  /*101f0*/  SHF.R.U32.HI R28, RZ, 0x8, R104 ;  /* 0x00000008ff1c7819 */ /* 0x000fc40000011668 */
[----:B------:R-:W-:Y:S02]  /*10200*/  SHF.R.U32.HI R32, RZ, 0x8, R29 ;  /* 0x00000008ff207819 */ /* 0x000fe4000001161d */
[--C-:B------:R-:W-:Y:S02]  /*10210*/  PRMT R42, R138, 0x3340, R31.reuse ;  /* 0x000033408a2a7816 */ /* 0x100fe4000000001f */
[----:B------:R-:W-:Y:S02]  /*10220*/  SHF.R.U32.HI R31, RZ, 0x8, R31 ;  /* 0x00000008ff1f7819 */ /* 0x000fe4000001161f */
[----:B------:R-:W-:Y:S02]  /*10230*/  LOP3.LUT R37, R20, 0xffff, RZ, 0xc0, !PT ;  /* 0x0000ffff14257812 */ /* 0x000fe400078ec0ff */
[----:B------:R-:W-:Y:S02]  /*10240*/  LOP3.LUT R20, R27, 0xffff, RZ, 0xc0, !PT ;  /* 0x0000ffff1b147812 */ /* 0x000fe400078ec0ff */
[----:B------:R-:W-:-:S02]  /*10250*/  PRMT R55, R104, 0x3340, R29 ;  /* 0x0000334068377816 */ /* 0x000fc4000000001d */
[--C-:B------:R-:W-:Y:S02]  /*10260*/  PRMT R57, R106, 0x3340, R33.reuse ;  /* 0x000033406a397816 */ /* 0x100fe40000000021 */
[----:B------:R-:W-:Y:S02]  /*10270*/  LOP3.LUT R27, R28, 0xffff, RZ, 0xc0, !PT ;  /* 0x0000ffff1c1b7812 */ /* 0x000fe400078ec0ff */
[----:B------:R-:W-:Y:S02]  /*10280*/  LOP3.LUT R32, R32, 0xffff, RZ, 0xc0, !PT ;  /* 0x0000ffff20207812 */ /* 0x000fe400078ec0ff */
[----:B------:R-:W-:Y:S02]  /*10290*/  SHF.R.U32.HI R29, RZ, 0x8, R106 ;  /* 0x00000008ff1d7819 */ /* 0x000fe4000001166a */
[----:B------:R-:W-:Y:S02]  /*102a0*/  SHF.R.U32.HI R33, RZ, 0x8, R33 ;  /* 0x00000008ff217819 */ /* 0x000fe40000011621 */
[----:B------:R-:W-:-:S02]  /*102b0*/  LOP3.LUT R31, R31, 0xffff, RZ, 0xc0, !PT ;  /* 0x0000ffff1f1f7812 */ /* 0x000fc400078ec0ff */
[----:B------:R-:W-:Y:S02]  /*102c0*/  LOP3.LUT R30, R30, 0xffff, RZ, 0xc0, !PT ;  /* 0x0000ffff1e1e7812 */ /* 0x000fe400078ec0ff */
[----:B------:R-:W-:Y:S02]  /*102d0*/  PRMT R66, R27, 0x3340, R32 ;  /* 0x000033401b427816 */ /* 0x000fe40000000020 */
[----:B------:R-:W-:Y:S02]  /*102e0*/  LOP3.LUT R28, R29, 0xffff, RZ, 0xc0, !PT ;  /* 0x0000ffff1d1c7812 */ /* 0x000fe400078ec0ff */
[----:B------:R-:W-:Y:S02]  /*102f0*/  LOP3.LUT R33, R33, 0xffff, RZ, 0xc0, !PT ;  /* 0x0000ffff21217812 */ /* 0x000fe400078ec0ff */
[----:B------:R-:W-:Y:S02]  /*10300*/  LOP3.LUT R27, R76, 0xffff, RZ, 0xc0, !PT ;  /* 0x0000ffff4c1b7812 */ /* 0x000fe400078ec0ff */
[----:B------:R-:W-:-:S02]  /*10310*/  PRMT R53, R20, 0x3340, R31 ;  /* 0x0000334014357816 */ /* 0x000fc4000000001f */
[----:B------:R-:W-:Y:S02]  /*10320*/  LOP3.LUT R31, R78, 0xffff, RZ, 0xc0, !PT ;  /* 0x0000ffff4e1f7812 */ /* 0x000fe400078ec0ff */
[----:B------:R-:W-:Y:S02]  /*10330*/  LOP3.LUT R29, R44, 0xffff, RZ, 0xc0, !PT ;  /* 0x0000ffff2c1d7812 */ /* 0x000fe400078ec0ff */
[----:B------:R-:W-:Y:S02]  /*10340*/  PRMT R51, R37, 0x3340, R30 ;  /* 0x0000334025337816 */ /* 0x000fe4000000001e */
[----:B------:R-:W-:Y:S02]  /*10350*/  PRMT R68, R28, 0x3340, R33 ;  /* 0x000033401c447816 */ /* 0x000fe40000000021 */
[----:B------:R-:W-:Y:S02]  /*10360*/  SHF.R.U32.HI R20, RZ, 0x8, R140 ;  /* 0x00000008ff147819 */ /* 0x000fe4000001168c */
[----:B------:R-:W-:-:S02]  /*10370*/  PRMT R44, R140, 0x3340, R27 ;  /* 0x000033408c2c7816 */ /* 0x000fc4000000001b */
[----:B------:R-:W-:Y:S02]  /*10380*/  SHF.R.U32.HI R30, RZ, 0x8, R27 ;  /* 0x00000008ff1e7819 */ /* 0x000fe4000001161b */
[----:B------:R-:W-:Y:S02]  /*10390*/  LOP3.LUT R33, R46, 0xffff, RZ, 0xc0, !PT ;  /* 0x0000ffff2e217812 */ /* 0x000fe400078ec0ff */
[----:B------:R-:W-:Y:S02]  /*103a0*/  SHF.R.U32.HI R27, RZ, 0x8, R142 ;  /* 0x00000008ff1b7819 */ /* 0x000fe4000001168e */
[----:B------:R-:W-:Y:S02]  /*103b0*/  PRMT R46, R142, 0x3340, R31 ;  /* 0x000033408e2e7816 */ /* 0x000fe4000000001f */
[----:B------:R-:W-:Y:S02]  /*103c0*/  SHF.R.U32.HI R28, RZ, 0x8, R108 ;  /* 0x00000008ff1c7819 */ /* 0x000fe4000001166c */
[----:B------:R-:W-:-:S02]  /*103d0*/  SHF.R.U32.HI R32, RZ, 0x8, R29 ;  /* 0x00000008ff207819 */ /* 0x000fc4000001161d */
[----:B------:R-:W-:Y:S02]  /*103e0*/  SHF.R.U32.HI R31, RZ, 0x8, R31 ;  /* 0x00000008ff1f7819 */ /* 0x000fe4000001161f */
[----:B------:R-:W-:Y:S02]  /*103f0*/  LOP3.LUT R37, R20, 0xffff, RZ, 0xc0, !PT ;  /* 0x0000ffff14257812 */ /* 0x000fe400078ec0ff */
[----:B------:R-:W-:Y:S02]  /*10400*/  PRMT R63, R108, 0x3340, R29 ;  /* 0x000033406c3f7816 */ /* 0x000fe4000000001d */
[----:B------:R-:W-:Y:S02]  /*10410*/  PRMT R65, R110, 0x3340, R33 ;  /* 0x000033406e417816 */ /* 0x000fe40000000021 */
[----:B------:R-:W-:Y:S02]  /*10420*/  LOP3.LUT R20, R27, 0xffff, RZ, 0xc0, !PT ;  /* 0x0000ffff1b147812 */ /* 0x000fe400078ec0ff */
[----:B------:R-:W-:-:S02]  /*10430*/  SHF.R.U32.HI R29, RZ, 0x8, R110 ;  /* 0x00000008ff1d7819 */ /* 0x000fc4000001166e */
[----:B------:R-:W-:Y:S02]  /*10440*/  SHF.R.U32.HI R33, RZ, 0x8, R33 ;  /* 0x00000008ff217819 */ /* 0x000fe40000011621 */
        /* <DEDUP_REMOVED lines=8> */
[----:B------:R-:W-:Y:S02]  /*104d0*/  LOP3.LUT R27, R80, 0xffff, RZ, 0xc0, !PT ;  /* 0x0000ffff501b7812 */ /* 0x000fe400078ec0ff */
[----:B------:R-:W-:Y:S02]  /*104e0*/  LOP3.LUT R31, R82, 0xffff, RZ, 0xc0, !PT ;  /* 0x0000ffff521f7812 */ /* 0x000fe400078ec0ff */
[----:B------:R-:W-:-:S02]  /*104f0*/  LOP3.LUT R29, R48, 0xffff, RZ, 0xc0, !PT ;  /* 0x0000ffff301d7812 */ /* 0x000fc400078ec0ff */
[----:B------:R-:W-:Y:S02]  /*10500*/  PRMT R59, R37, 0x3340, R30 ;  /* 0x00003340253b7816 */ /* 0x000fe4000000001e */
[----:B------:R-:W-:Y:S02]  /*10510*/  PRMT R72, R28, 0x3340, R33 ;  /* 0x000033401c487816 */ /* 0x000fe40000000021 */
[----:B------:R-:W-:Y:S02]  /*10520*/  LOP3.LUT R33, R50, 0xffff, RZ, 0xc0, !PT ;  /* 0x0000ffff32217812 */ /* 0x000fe400078ec0ff */
[----:B------:R-:W-:Y:S02]  /*10530*/  SHF.R.U32.HI R20, RZ, 0x8, R144 ;  /* 0x00000008ff147819 */ /* 0x000fe40000011690 */
[--C-:B------:R-:W-:Y:S02]  /*10540*/  PRMT R48, R144, 0x3340, R27.reuse ;  /* 0x0000334090307816 */ /* 0x100fe4000000001b */
[----:B------:R-:W-:-:S02]  /*10550*/  SHF.R.U32.HI R30, RZ, 0x8, R27 ;  /* 0x00000008ff1e7819 */ /* 0x000fc4000001161b */
[----:B------:R-:W-:Y:S02]  /*10560*/  SHF.R.U32.HI R27, RZ, 0x8, R146 ;  /* 0x00000008ff1b7819 */ /* 0x000fe40000011692 */
[--C-:B------:R-:W-:Y:S02]  /*10570*/  PRMT R50, R146, 0x3340, R31.reuse ;  /* 0x0000334092327816 */ /* 0x100fe4000000001f */
[----:B------:R-:W-:Y:S02]  /*10580*/  SHF.R.U32.HI R31, RZ, 0x8, R31 ;  /* 0x00000008ff1f7819 */ /* 0x000fe4000001161f */
[----:B------:R-:W-:Y:S02]  /*10590*/  SHF.R.U32.HI R28, RZ, 0x8, R112 ;  /* 0x00000008ff1c7819 */ /* 0x000fe40000011670 */
[--C-:B------:R-:W-:Y:S02]  /*105a0*/  SHF.R.U32.HI R32, RZ, 0x8, R29.reuse ;  /* 0x00000008ff207819 */ /* 0x100fe4000001161d */
[----:B------:R-:W-:-:S02]  /*105b0*/  PRMT R71, R112, 0x3340, R29 ;  /* 0x0000334070477816 */ /* 0x000fc4000000001d */
[--C-:B------:R-:W-:Y:S02]  /*105c0*/  PRMT R73, R114, 0x3340, R33.reuse ;  /* 0x0000334072497816 */ /* 0x100fe40000000021 */
[----:B------:R-:W-:Y:S02]  /*105d0*/  LOP3.LUT R37, R20, 0xffff, RZ, 0xc0, !PT ;  /* 0x0000ffff14257812 */ /* 0x000fe400078ec0ff */
[----:B------:R-:W-:Y:S02]  /*105e0*/  SHF.R.U32.HI R29, RZ, 0x8, R114 ;  /* 0x00000008ff1d7819 */ /* 0x000fe40000011672 */
[----:B------:R-:W-:Y:S02]  /*105f0*/  SHF.R.U32.HI R33, RZ, 0x8, R33 ;  /* 0x00000008ff217819 */ /* 0x000fe40000011621 */
[----:B------:R-:W-:Y:S02]  /*10600*/  LOP3.LUT R20, R27, 0xffff, RZ, 0xc0, !PT ;  /* 0x0000ffff1b147812 */ /* 0x000fe400078ec0ff */
[----:B------:R-:W-:-:S02]  /*10610*/  LOP3.LUT R31, R31, 0xffff, RZ, 0xc0, !PT ;  /* 0x0000ffff1f1f7812 */ /* 0x000fc400078ec0ff */
[----:B------:R-:W-:Y:S02]  /*10620*/  LOP3.LUT R27, R28, 0xffff, RZ, 0xc0, !PT ;  /* 0x0000ffff1c1b7812 */ /* 0x000fe400078ec0ff */
[----:B------:R-:W-:Y:S02]  /*10630*/  LOP3.LUT R32, R32, 0xffff, RZ, 0xc0, !PT ;  /* 0x0000ffff20207812 */ /* 0x000fe400078ec0ff */
[----:B------:R-:W-:Y:S02]  /*10640*/  LOP3.LUT R28, R29, 0xffff, RZ, 0xc0, !PT ;  /* 0x0000ffff1d1c7812 */ /* 0x000fe400078ec0ff */
[----:B------:R-:W-:Y:S02]  /*10650*/  LOP3.LUT R33, R33, 0xffff, RZ, 0xc0, !PT ;  /* 0x0000ffff21217812 */ /* 0x000fe400078ec0ff */
[----:B------:R-:W-:Y:S02]  /*10660*/  LOP3.LUT R30, R30, 0xffff, RZ, 0xc0, !PT ;  /* 0x0000ffff1e1e7812 */ /* 0x000fe400078ec0ff */
[----:B------:R-:W-:-:S02]  /*10670*/  PRMT R69, R20, 0x3340, R31 ;  /* 0x0000334014457816 */ /* 0x000fc4000000001f */
[----:B------:R-:W-:Y:S02]  /*10680*/  PRMT R74, R27, 0x3340, R32 ;  /* 0x000033401b4a7816 */ /* 0x000fe40000000020 */
[----:B------:R-:W-:Y:S02]  /*10690*/  LOP3.LUT R150, R150, 0xffff, RZ, 0xc0, !PT ;  /* 0x0000ffff96967812 */ /* 0x000fe400078ec0ff */
[----:B------:R-:W-:Y:S02]  /*106a0*/  LOP3.LUT R27, R84, 0xffff, RZ, 0xc0, !PT ;  /* 0x0000ffff541b7812 */ /* 0x000fe400078ec0ff */
[----:B------:R-:W-:Y:S02]  /*106b0*/  LOP3.LUT R31, R86, 0xffff, RZ, 0xc0, !PT ;  /* 0x0000ffff561f7812 */ /* 0x000fe400078ec0ff */
[----:B------:R-:W-:Y:S02]  /*106c0*/  PRMT R76, R28, 0x3340, R33 ;  /* 0x000033401c4c7816 */ /* 0x000fe40000000021 */
[----:B------:R-:W-:-:S02]  /*106d0*/  PRMT R67, R37, 0x3340, R30 ;  /* 0x0000334025437816 */ /* 0x000fc4000000001e */
[----:B------:R-:W-:Y:S02]  /*106e0*/  LOP3.LUT R29, R52, 0xffff, RZ, 0xc0, !PT ;  /* 0x0000ffff341d7812 */ /* 0x000fe400078ec0ff */
[----:B------:R-:W-:Y:S02]  /*106f0*/  LOP3.LUT R33, R54, 0xffff, RZ, 0xc0, !PT ;  /* 0x0000ffff36217812 */ /* 0x000fe400078ec0ff */
[----:B------:R-:W-:Y:S02]  /*10700*/  SHF.R.U32.HI R20, RZ, 0x8, R148 ;  /* 0x00000008ff147819 */ /* 0x000fe40000011694 */
[--C-:B------:R-:W-:Y:S02]  /*10710*/  PRMT R52, R148, 0x3340, R27.reuse ;  /* 0x0000334094347816 */ /* 0x100fe4000000001b */
[----:B------:R-:W-:Y:S02]  /*10720*/  SHF.R.U32.HI R30, RZ, 0x8, R27 ;  /* 0x00000008ff1e7819 */ /* 0x000fe4000001161b */
[----:B------:R-:W-:-:S02]  /*10730*/  PRMT R54, R150, 0x3340, R31 ;  /* 0x0000334096367816 */ /* 0x000fc4000000001f */
[----:B------:R-:W-:Y:S02]  /*10740*/  F2FP.SATFINITE.E4M3.F32.PACK_AB_MERGE_C R116, R117, R116, RZ ;  /* 0x000000747574723e */ /* 0x000fe400048070ff */
[----:B------:R-:W-:Y:S02]  /*10750*/  SHF.R.U32.HI R27, RZ, 0x8, R150 ;  /* 0x00000008ff1b7819 */ /* 0x000fe40000011696 */
[----:B------:R-:W-:Y:S02]  /*10760*/  SHF.R.U32.HI R31, RZ, 0x8, R31 ;  /* 0x00000008ff1f7819 */ /* 0x000fe4000001161f */
[----:B------:R-:W-:Y:S02]  /*10770*/  LOP3.LUT R37, R20, 0xffff, RZ, 0xc0, !PT ;  /* 0x0000ffff14257812 */ /* 0x000fe400078ec0ff */
[----:B------:R-:W-:Y:S02]  /*10780*/  LOP3.LUT R116, R116, 0xffff, RZ, 0xc0, !PT ;  /* 0x0000ffff74747812 */ /* 0x000fe400078ec0ff */
[----:B------:R-:W-:-:S02]  /*10790*/  LOP3.LUT R20, R27, 0xffff, RZ, 0xc0, !PT ;  /* 0x0000ffff1b147812 */ /* 0x000fc400078ec0ff */
[----:B------:R-:W-:Y:S02]  /*107a0*/  LOP3.LUT R31, R31, 0xffff, RZ, 0xc0, !PT ;  /* 0x0000ffff1f1f7812 */ /* 0x000fe400078ec0ff */
[----:B------:R-:W-:Y:S02]  /*107b0*/  SHF.R.U32.HI R28, RZ, 0x8, R116 ;  /* 0x00000008ff1c7819 */ /* 0x000fe40000011674 */
[----:B------:R-:W-:Y:S02]  /*107c0*/  PRMT R75, R20, 0x3340, R31 ;  /* 0x00003340144b7816 */ /* 0x000fe4000000001f */
[----:B------:R-:W-:Y:S02]  /*107d0*/  SHF.R.U32.HI R32, RZ, 0x8, R29 ;  /* 0x00000008ff207819 */ /* 0x000fe4000001161d */
[----:B------:R-:W-:Y:S02]  /*107e0*/  LOP3.LUT R20, R4, 0x7f, RZ, 0xc0, !PT ;  /* 0x0000007f04147812 */ /* 0x000fe400078ec0ff */
[----:B------:R-:W-:-:S02]  /*107f0*/  LOP3.LUT R39, R28, 0xffff, RZ, 0xc0, !PT ;  /* 0x0000ffff1c277812 */ /* 0x000fc400078ec0ff */
[----:B------:R-:W-:Y:S02]  /*10800*/  LOP3.LUT R30, R30, 0xffff, RZ, 0xc0, !PT ;  /* 0x0000ffff1e1e7812 */ /* 0x000fe400078ec0ff */
[----:B------:R-:W-:Y:S02]  /*10810*/  LOP3.LUT R32, R32, 0xffff, RZ, 0xc0, !PT ;  /* 0x0000ffff20207812 */ /* 0x000fe400078ec0ff */
[----:B------:R-:W-:Y:S01]  /*10820*/  LEA R20, R20, UR7, 0x4 ;  /* 0x0000000714147c11 */ /* 0x000fe2000f8e20ff */
[----:B------:R-:W-:Y:S01]  /*10830*/  BAR.SYNC.DEFER_BLOCKING 0x0 ;  /* 0x0000000000007b1d */ /* 0x000fe20000010000 */
[----:B------:R-:W-:Y:S02]  /*10840*/  PRMT R27, R37, 0x3340, R30 ;  /* 0x00003340251b7816 */ /* 0x000fe4000000001e */
[----:B------:R-:W-:Y:S02]  /*10850*/  PRMT R78, R39, 0x3340, R32 ;  /* 0x00003340274e7816 */ /* 0x000fe40000000020 */
[----:B------:R-:W-:Y:S01]  /*10860*/  PRMT R16, R16, 0x5410, R17 ;  /* 0x0000541010107816 */ /* 0x000fe20000000011 */
[----:B------:R-:W-:Y:S01]  /*10870*/  ULDC.64 UR6, c[0x0][0x228] ;  /* 0x00008a0000067ab9 */ /* 0x000fe20000000a00 */
[----:B------:R-:W-:-:S02]  /*10880*/  PRMT R17, R15, 0x5410, R18 ;  /* 0x000054100f117816 */ /* 0x000fc40000000012 */
[----:B------:R-:W-:Y:S02]  /*10890*/  PRMT R18, R14, 0x5410, R19 ;  /* 0x000054100e127816 */ /* 0x000fe40000000013 */
[----:B------:R-:W-:Y:S02]  /*108a0*/  PRMT R19, R13, 0x5410, R22 ;  /* 0x000054100d137816 */ /* 0x000fe40000000016 */
[----:B------:R-:W-:Y:S02]  /*108b0*/  F2FP.SATFINITE.E4M3.F32.PACK_AB_MERGE_C R118, R119, R118, RZ ;  /* 0x000000767776723e */ /* 0x000fe400048070ff */
[----:B------:R-:W-:Y:S02]  /*108c0*/  PRMT R77, R116, 0x3340, R29 ;  /* 0x00003340744d7816 */ /* 0x000fe4000000001d */
[----:B------:R-:W-:Y:S02]  /*108d0*/  LOP3.LUT R118, R118, 0xffff, RZ, 0xc0, !PT ;  /* 0x0000ffff76767812 */ /* 0x000fe400078ec0ff */
[----:B------:R-:W-:-:S02]  /*108e0*/  PRMT R4, R21, 0x5410, R34 ;  /* 0x0000541015047816 */ /* 0x000fc40000000022 */
[--C-:B------:R-:W-:Y:S02]  /*108f0*/  PRMT R79, R118, 0x3340, R33.reuse ;  /* 0x00003340764f7816 */ /* 0x100fe40000000021 */
[----:B------:R-:W-:Y:S01]  /*10900*/  SHF.R.U32.HI R33, RZ, 0x8, R33 ;  /* 0x00000008ff217819 */ /* 0x000fe20000011621 */
[----:B------:R-:W1:Y:S01]  /*10910*/  LDS.128 R36, [R20] ;  /* 0x0000000014247984 */ /* 0x000e620000000c00 */
[----:B------:R-:W-:Y:S02]  /*10920*/  SHF.R.U32.HI R29, RZ, 0x8, R118 ;  /* 0x00000008ff1d7819 */ /* 0x000fe40000011676 */
[----:B------:R-:W-:Y:S01]  /*10930*/  LOP3.LUT R33, R33, 0xffff, RZ, 0xc0, !PT ;  /* 0x0000ffff21217812 */ /* 0x000fe200078ec0ff */
[----:B------:R-:W-:Y:S01]  /*10940*/  BAR.SYNC.DEFER_BLOCKING 0x0 ;  /* 0x0000000000007b1d */ /* 0x000fe20000010000 */
[----:B------:R-:W-:Y:S02]  /*10950*/  LOP3.LUT R28, R29, 0xffff, RZ, 0xc0, !PT ;  /* 0x0000ffff1d1c7812 */ /* 0x000fe400078ec0ff */
[----:B------:R-:W-:-:S02]  /*10960*/  PRMT R6, R24, 0x5410, R35 ;  /* 0x0000541018067816 */ /* 0x000fc40000000023 */
[----:B------:R-:W-:-:S03]  /*10970*/  PRMT R80, R28, 0x3340, R33 ;  /* 0x000033401c507816 */ /* 0x000fc60000000021 */
[----:B------:R-:W2:Y:S01]  /*10980*/  LDC R24, c[0x0][0x244] ;  /* 0x00009100ff187b82 */ /* 0x000ea20000000800 */
        /* <DEDUP_REMOVED lines=8> */
[----:B------:R-:W-:Y:S01]  /*10a10*/  PRMT R42, R55, 0x5410, R66 ;  /* 0x00005410372a7816 */ /* 0x000fe20000000042 */
[----:B------:R-:W-:Y:S01]  /*10a20*/  STSM.16.M88.4 [R25], R16 ;  /* 0x0000001019007844 */ /* 0x000fe20000000200 */
[----:B------:R-:W-:Y:S02]  /*10a30*/  PRMT R43, R57, 0x5410, R68 ;  /* 0x00005410392b7816 */ /* 0x000fe40000000044 */
[----:B------:R-:W-:Y:S01]  /*10a40*/  PRMT R45, R46, 0x5410, R61 ;  /* 0x000054102e2d7816 */ /* 0x000fe2000000003d */
[----:B------:R-:W-:Y:S01]  /*10a50*/  BAR.SYNC.DEFER_BLOCKING 0x0 ;  /* 0x0000000000007b1d */ /* 0x000fe20000010000 */
[----:B------:R-:W-:Y:S01]  /*10a60*/  PRMT R44, R44, 0x5410, R59 ;  /* 0x000054102c2c7816 */ /* 0x000fe2000000003b */
[----:B--2---:R-:W-:Y:S01]  /*10a70*/  IMAD R21, R0, R24, RZ ;  /* 0x0000001800157224 */ /* 0x004fe200078e02ff */
[----:B------:R-:W-:-:S02]  /*10a80*/  PRMT R46, R63, 0x5410, R70 ;  /* 0x000054103f2e7816 */ /* 0x000fc40000000046 */
[----:B------:R-:W-:Y:S01]  /*10a90*/  PRMT R47, R65, 0x5410, R72 ;  /* 0x00005410412f7816 */ /* 0x000fe20000000048 */
[----:B------:R-:W-:Y:S01]  /*10aa0*/  IMAD R24, R24, 0x80, R21 ;  /* 0x0000008018187824 */ /* 0x000fe200078e0215 */
        /* <DEDUP_REMOVED lines=8> */
[----:B------:R-:W-:Y:S01]  /*10b30*/  ISETP.GE.AND P1, PT, R0, UR6, PT ;  /* 0x0000000600007c0c */ /* 0x000fe2000bf26270 */
[----:B------:R-:W2:Y:S01]  /*10b40*/  LDS.128 R32, [R20] ;  /* 0x0000000014207984 */ /* 0x000ea20000000c00 */
[----:B------:R-:W-:Y:S01]  /*10b50*/  BAR.SYNC.DEFER_BLOCKING 0x0 ;  /* 0x0000000000007b1d */ /* 0x000fe20000010000 */
[----:B------:R-:W-:Y:S02]  /*10b60*/  IADD3 R22, P4, R21, UR4, RZ ;  /* 0x0000000415167c10 */ /* 0x000fe4000ff9e0ff */
[----:B------:R-:W-:-:S02]  /*10b70*/  ISETP.LT.AND P1, PT, R2, UR29, !P1 ;  /* 0x0000001d02007c0c */ /* 0x000fc4000cf21270 */
[----:B------:R-:W-:Y:S02]  /*10b80*/  LEA.HI.X.SX32 R21, R21, UR5, 0x1, P4 ;  /* 0x0000000515157c11 */ /* 0x000fe4000a0f0eff */
[----:B------:R-:W-:Y:S01]  /*10b90*/  IADD3 R23, P5, R24, UR4, RZ ;  /* 0x0000000418177c10 */ /* 0x000fe2000ffbe0ff */
[----:B------:R-:W-:-:S03]  /*10ba0*/  ULDC UR4, c[0x0][0x22c] ;  /* 0x00008b0000047ab9 */ /* 0x000fc60000000800 */
[----:B------:R-:W-:Y:S02]  /*10bb0*/  LEA.HI.X.SX32 R24, R24, UR5, 0x1, P5 ;  /* 0x0000000518187c11 */ /* 0x000fe4000a8f0eff */
[----:B------:R-:W-:Y:S01]  /*10bc0*/  ISETP.LT.AND P5, PT, R0, UR20, !P2 ;  /* 0x0000001400007c0c */ /* 0x000fe2000d7a1270 */
[----:B------:R-:W-:Y:S01]  /*10bd0*/  STSM.16.M88.4 [R25], R4 ;  /* 0x0000000419007844 */ /* 0x000fe20000000200 */
[----:B------:R-:W-:Y:S06]  /*10be0*/  BAR.SYNC.DEFER_BLOCKING 0x0 ;  /* 0x0000000000007b1d */ /* 0x000fec0000010000 */
[----:B------:R-:W3:Y:S02]  /*10bf0*/  LDS.128 R28, [R20] ;  /* 0x00000000141c7984 */ /* 0x000ee40000000c00 */
[----:B------:R-:W-:Y:S06]  /*10c00*/  BAR.SYNC.DEFER_BLOCKING 0x0 ;  /* 0x0000000000007b1d */ /* 0x000fec0000010000 */
[----:B------:R-:W-:Y:S02]  /*10c10*/  STSM.16.M88.4 [R25], R12 ;  /* 0x0000000c19007844 */ /* 0x000fe40000000200 */
[----:B------:R-:W-:Y:S06]  /*10c20*/  BAR.SYNC.DEFER_BLOCKING 0x0 ;  /* 0x0000000000007b1d */ /* 0x000fec0000010000 */
[----:B------:R-:W4:Y:S02]  /*10c30*/  LDS.128 R16, [R20] ;  /* 0x0000000014107984 */ /* 0x000f240000000c00 */
[----:B------:R-:W-:Y:S06]  /*10c40*/  BAR.SYNC.DEFER_BLOCKING 0x0 ;  /* 0x0000000000007b1d */ /* 0x000fec0000010000 */
[----:B------:R0:W-:Y:S02]  /*10c50*/  STSM.16.M88.4 [R25], R40 ;  /* 0x0000002819007844 */ /* 0x0001e40000000200 */
[----:B------:R-:W-:Y:S01]  /*10c60*/  BAR.SYNC.DEFER_BLOCKING 0x0 ;  /* 0x0000000000007b1d */ /* 0x000fe20000010000 */
[----:B0-----:R-:W-:Y:S01]  /*10c70*/  IMAD R40, R2, UR24, RZ ;  /* 0x0000001802287c24 */ /* 0x001fe2000f8e02ff */
[----:B-1----:R-:W-:-:S03]  /*10c80*/  PRMT R43, R36, 0x7770, RZ ;  /* 0x00007770242b7816 */ /* 0x002fc600000000ff */
[C---:B------:R-:W-:Y:S01]  /*10c90*/  VIADD R42, R40.reuse, UR24 ;  /* 0x00000018282a7c36 */ /* 0x040fe20008000000 */
[----:B------:R-:W-:Y:S02]  /*10ca0*/  SHF.R.S32.HI R41, RZ, 0x1f, R40 ;  /* 0x0000001fff297819 */ /* 0x000fe40000011428 */
[----:B------:R-:W-:Y:S01]  /*10cb0*/  IADD3 R26, P4, R40, R22, RZ ;  /* 0x00000016281a7210 */ /* 0x000fe20007f9e0ff */
[----:B------:R-:W0:Y:S04]  /*10cc0*/  LDS.128 R12, [R20] ;  /* 0x00000000140c7984 */ /* 0x000e280000000c00 */
[----:B------:R-:W-:Y:S01]  /*10cd0*/  IMAD.X R27, R41, 0x1, R21, P4 ;  /* 0x00000001291b7824 */ /* 0x000fe200020e0615 */
[----:B------:R-:W-:Y:S01]  /*10ce0*/  BAR.SYNC.DEFER_BLOCKING 0x0 ;  /* 0x0000000000007b1d */ /* 0x000fe20000010000 */
[----:B------:R-:W-:-:S04]  /*10cf0*/  ISETP.GE.AND P4, PT, R2, UR7, PT ;  /* 0x0000000702007c0c */ /* 0x000fc8000bf86270 */
[----:B------:R-:W-:Y:S01]  /*10d00*/  ISETP.LT.AND P4, PT, R3, UR22, !P4 ;  /* 0x0000001603007c0c */ /* 0x000fe2000e781270 */
[----:B------:R-:W-:Y:S01]  /*10d10*/  ULDC.64 UR6, c[0x0][0x228] ;  /* 0x00008a0000067ab9 */ /* 0x000fe20000000a00 */
[----:B------:R1:W-:Y:S01]  /*10d20*/  STSM.16.M88.4 [R25], R44 ;  /* 0x0000002c19007844 */ /* 0x0003e20000000200 */
[----:B------:R-:W-:Y:S01]  /*10d30*/  BAR.SYNC.DEFER_BLOCKING 0x0 ;  /* 0x0000000000007b1d */ /* 0x000fe20000010000 */
[----:B-1----:R-:W-:Y:S01]  /*10d40*/  SHF.R.S32.HI R45, RZ, 0x1f, R42 ;  /* 0x0000001fff2d7819 */ /* 0x002fe2000001142a */
[----:B------:R-:W-:Y:S01]  /*10d50*/  VIADD R46, R42, UR24 ;  /* 0x000000182a2e7c36 */ /* 0x000fe20008000000 */
[----:B------:R-:W-:-:S03]  /*10d60*/  PRMT R47, R36, 0x7772, RZ ;  /* 0x00007772242f7816 */ /* 0x000fc600000000ff */
[----:B------:R-:W1:Y:S02]  /*10d70*/  LDS.128 R8, [R20] ;  /* 0x0000000014087984 */ /* 0x000e640000000c00 */
[----:B------:R-:W-:Y:S06]  /*10d80*/  BAR.SYNC.DEFER_BLOCKING 0x0 ;  /* 0x0000000000007b1d */ /* 0x000fec0000010000 */
[----:B------:R2:W-:Y:S02]  /*10d90*/  STSM.16.M88.4 [R25], R48 ;  /* 0x0000003019007844 */ /* 0x0005e40000000200 */
[----:B------:R-:W-:Y:S01]  /*10da0*/  BAR.SYNC.DEFER_BLOCKING 0x0 ;  /* 0x0000000000007b1d */ /* 0x000fe20000010000 */
[----:B--2---:R-:W-:-:S02]  /*10db0*/  SHF.R.S32.HI R48, RZ, 0x1f, R46 ;  /* 0x0000001fff307819 */ /* 0x004fc4000001142e */
[----:B------:R-:W-:-:S03]  /*10dc0*/  PRMT R49, R36, 0x7773, RZ ;  /* 0x0000777324317816 */ /* 0x000fc600000000ff */
[----:B------:R-:W2:Y:S02]  /*10dd0*/  LDS.128 R4, [R20] ;  /* 0x0000000014047984 */ /* 0x000ea40000000c00 */
[----:B------:R-:W-:Y:S06]  /*10de0*/  BAR.SYNC.DEFER_BLOCKING 0x0 ;  /* 0x0000000000007b1d */ /* 0x000fec0000010000 */
[----:B------:R3:W-:Y:S02]  /*10df0*/  STSM.16.M88.4 [R25], R52 ;  /* 0x0000003419007844 */ /* 0x0007e40000000200 */
[----:B------:R-:W-:Y:S01]  /*10e00*/  BAR.SYNC.DEFER_BLOCKING 0x0 ;  /* 0x0000000000007b1d */ /* 0x000fe20000010000 */
[----:B---3--:R-:W-:Y:S01]  /*10e10*/  PRMT R25, R36, 0x7771, RZ ;  /* 0x0000777124197816 */ /* 0x008fe200000000ff */
[----:B------:R-:W-:-:S04]  /*10e20*/  VIADD R36, R46, UR24 ;  /* 0x000000182e247c36 */ /* 0x000fc80008000000 */
[----:B------:R3:W-:Y:S01]  /*10e30*/  @P1 STG.E.U8 desc[UR44][R26.64], R43 ;  /* 0x0000002b1a001986 */ /* 0x0007e2000c10112c */
[----:B------:R-:W-:-:S05]  /*10e40*/  IADD3 R40, P1, R40, R23, RZ ;  /* 0x0000001728287210 */ /* 0x000fca0007f3e0ff */
[----:B------:R-:W-:-:S05]  /*10e50*/  IMAD.X R41, R41, 0x1, R24, P1 ;  /* 0x0000000129297824 */ /* 0x000fca00008e0618 */
[----:B------:R4:W-:Y:S01]  /*10e60*/  @P4 STG.E.U8 desc[UR44][R40.64], R25 ;  /* 0x0000001928004986 */ /* 0x0009e2000c10112c */
[-C--:B---3--:R-:W-:Y:S01]  /*10e70*/  IADD3 R26, P6, R42, R22.reuse, RZ ;  /* 0x000000162a1a7210 */ /* 0x088fe20007fde0ff */
[----:B------:R-:W-:Y:S01]  /*10e80*/  VIADD R43, R2, 0x3 ;  /* 0x00000003022b7836 */ /* 0x000fe20000000000 */
[----:B------:R-:W-:Y:S02]  /*10e90*/  ISETP.LT.AND P4, PT, R3, UR18, !P2 ;  /* 0x0000001203007c0c */ /* 0x000fe4000d781270 */
[----:B------:R-:W-:Y:S01]  /*10ea0*/  IADD3 R42, P2, R42, R23, RZ ;  /* 0x000000172a2a7210 */ /* 0x000fe20007f5e0ff */
[----:B------:R-:W-:Y:S01]  /*10eb0*/  IMAD.X R27, R45, 0x1, R21, P6 ;  /* 0x000000012d1b7824 */ /* 0x000fe200030e0615 */
[----:B------:R-:W-:Y:S01]  /*10ec0*/  ISETP.GE.AND P1, PT, R43, UR4, PT ;  /* 0x000000042b007c0c */ /* 0x000fe2000bf26270 */
[----:B------:R-:W-:Y:S01]  /*10ed0*/  ULDC UR4, c[0x0][0x22c] ;  /* 0x00008b0000047ab9 */ /* 0x000fe20000000800 */
[----:B------:R-:W-:Y:S01]  /*10ee0*/  IADD3 R44, P6, R46, R22, RZ ;  /* 0x000000162e2c7210 */ /* 0x000fe20007fde0ff */
[----:B------:R-:W-:Y:S01]  /*10ef0*/  IMAD.X R43, R45, 0x1, R24, P2 ;  /* 0x000000012d2b7824 */ /* 0x000fe200010e0618 */
[----:B------:R3:W-:Y:S01]  /*10f00*/  @P5 STG.E.U8 desc[UR44][R26.64], R47 ;  /* 0x0000002f1a005986 */ /* 0x0007e2000c10112c */
[----:B------:R-:W-:Y:S01]  /*10f10*/  ISETP.LT.AND P5, PT, R0, UR16, !P3 ;  /* 0x0000001000007c0c */ /* 0x000fe2000dfa1270 */
[----:B----4-:R-:W-:-:S02]  /*10f20*/  VIADD R25, R2, 0x4 ;  /* 0x0000000402197836 */ /* 0x010fc40000000000 */
[----:B------:R-:W-:Y:S01]  /*10f30*/  IMAD.X R45, R48, 0x1, R21, P6 ;  /* 0x00000001302d7824 */ /* 0x000fe200030e0615 */
[----:B------:R4:W-:Y:S01]  /*10f40*/  @P4 STG.E.U8 desc[UR44][R42.64], R49 ;  /* 0x000000312a004986 */ /* 0x0009e2000c10112c */
[----:B------:R-:W-:Y:S02]  /*10f50*/  ISETP.LT.AND P4, PT, R3, UR14, !P3 ;  /* 0x0000000e03007c0c */ /* 0x000fe4000df81270 */
[----:B------:R-:W-:Y:S02]  /*10f60*/  IADD3 R40, P6, R36, R22, RZ ;  /* 0x0000001624287210 */ /* 0x000fe40007fde0ff */
[----:B------:R-:W-:Y:S01]  /*10f70*/  ISETP.GE.AND P2, PT, R25, UR4, PT ;  /* 0x0000000419007c0c */ /* 0x000fe2000bf46270 */
[----:B------:R-:W-:Y:S01]  /*10f80*/  VIADD R25, R2, 0x5 ;  /* 0x0000000502197836 */ /* 0x000fe20000000000 */
[----:B---3--:R-:W-:Y:S01]  /*10f90*/  PRMT R47, R37, 0x7770, RZ ;  /* 0x00007770252f7816 */ /* 0x008fe200000000ff */
[----:B------:R-:W-:Y:S01]  /*10fa0*/  ULDC UR4, c[0x0][0x22c] ;  /* 0x00008b0000047ab9 */ /* 0x000fe20000000800 */
[----:B------:R-:W-:-:S02]  /*10fb0*/  IADD3 R26, P3, R46, R23, RZ ;  /* 0x000000172e1a7210 */ /* 0x000fc40007f7e0ff */
[----:B------:R-:W-:Y:S01]  /*10fc0*/  SHF.R.S32.HI R46, RZ, 0x1f, R36 ;  /* 0x0000001fff2e7819 */ /* 0x000fe20000011424 */
[----:B------:R3:W-:Y:S01]  /*10fd0*/  @P5 STG.E.U8 desc[UR44][R44.64], R47 ;  /* 0x0000002f2c005986 */ /* 0x0007e2000c10112c */
[----:B------:R-:W-:Y:S01]  /*10fe0*/  ISETP.LT.AND P5, PT, R0, UR12, !P1 ;  /* 0x0000000c00007c0c */ /* 0x000fe2000cfa1270 */
[----:B------:R-:W-:Y:S01]  /*10ff0*/  IMAD.X R27, R48, 0x1, R24, P3 ;  /* 0x00000001301b7824 */ /* 0x000fe200018e0618 */
[----:B------:R-:W-:Y:S01]  /*11000*/  ISETP.GE.AND P3, PT, R25, UR4, PT ;  /* 0x0000000419007c0c */ /* 0x000fe2000bf66270 */
[----:B------:R-:W-:Y:S01]  /*11010*/  IMAD.X R41, R46, 0x1, R21, P6 ;  /* 0x000000012e297824 */ /* 0x000fe200030e0615 */
[----:B------:R-:W-:Y:S01]  /*11020*/  ULDC UR4, c[0x0][0x22c] ;  /* 0x00008b0000047ab9 */ /* 0x000fe20000000800 */
[----:B------:R-:W-:Y:S01]  /*11030*/  VIADD R25, R2, 0x6 ;  /* 0x0000000602197836 */ /* 0x000fe20000000000 */
[----:B----4-:R-:W-:Y:S02]  /*11040*/  PRMT R49, R38, 0x7771, RZ ;  /* 0x0000777126317816 */ /* 0x010fe400000000ff */
[C---:B---3--:R-:W-:Y:S01]  /*11050*/  PRMT R47, R37.reuse, 0x7771, RZ ;  /* 0x00007771252f7816 */ /* 0x048fe200000000ff */
[----:B------:R-:W-:Y:S01]  /*11060*/  VIADD R44, R36, UR24 ;  /* 0x00000018242c7c36 */ /* 0x000fe20008000000 */
[----:B------:R-:W-:-:S03]  /*11070*/  PRMT R45, R37, 0x7772, RZ ;  /* 0x00007772252d7816 */ /* 0x000fc600000000ff */
[----:B------:R3:W-:Y:S01]  /*11080*/  @P4 STG.E.U8 desc[UR44][R26.64], R47 ;  /* 0x0000002f1a004986 */ /* 0x0007e2000c10112c */
[----:B------:R-:W-:Y:S01]  /*11090*/  ISETP.LT.AND P4, PT, R3, UR10, !P1 ;  /* 0x0000000a03007c0c */ /* 0x000fe2000cf81270 */
[----:B------:R-:W-:Y:S01]  /*110a0*/  ULDC UR10, c[0x0][0x228] ;  /* 0x00008a00000a7ab9 */ /* 0x000fe20000000800 */
[----:B------:R-:W-:Y:S01]  /*110b0*/  IADD3 R42, P1, R36, R23, RZ ;  /* 0x00000017242a7210 */ /* 0x000fe20007f3e0ff */
[----:B------:R4:W-:Y:S01]  /*110c0*/  @P5 STG.E.U8 desc[UR44][R40.64], R45 ;  /* 0x0000002d28005986 */ /* 0x0009e2000c10112c */
[----:B------:R-:W-:Y:S01]  /*110d0*/  ISETP.LT.AND P5, PT, R0, UR8, !P2 ;  /* 0x0000000800007c0c */ /* 0x000fe2000d7a1270 */
[----:B------:R-:W-:Y:S01]  /*110e0*/  ULDC UR8, c[0x0][0x22c] ;  /* 0x00008b0000087ab9 */ /* 0x000fe20000000800 */
[----:B------:R-:W-:Y:S01]  /*110f0*/  SHF.R.S32.HI R48, RZ, 0x1f, R44 ;  /* 0x0000001fff307819 */ /* 0x000fe2000001142c */
[----:B------:R-:W-:Y:S01]  /*11100*/  IMAD.X R43, R46, 0x1, R24, P1 ;  /* 0x000000012e2b7824 */ /* 0x000fe200008e0618 */
[----:B------:R-:W-:Y:S02]  /*11110*/  IADD3 R36, P6, R44, R22, RZ ;  /* 0x000000162c247210 */ /* 0x000fe40007fde0ff */
[----:B------:R-:W-:Y:S01]  /*11120*/  ISETP.GE.AND P1, PT, R25, UR4, PT ;  /* 0x0000000419007c0c */ /* 0x000fe2000bf26270 */
[----:B------:R-:W-:Y:S01]  /*11130*/  ULDC.64 UR4, c[0x0][0x228] ;  /* 0x00008a0000047ab9 */ /* 0x000fe20000000a00 */
[----:B---3--:R-:W-:Y:S01]  /*11140*/  PRMT R47, R38, 0x7770, RZ ;  /* 0x00007770262f7816 */ /* 0x008fe200000000ff */
[----:B------:R-:W-:Y:S01]  /*11150*/  VIADD R25, R2, 0x7 ;  /* 0x0000000702197836 */ /* 0x000fe20000000000 */
[----:B----4-:R-:W-:Y:S01]  /*11160*/  PRMT R41, R37, 0x7773, RZ ;  /* 0x0000777325297816 */ /* 0x010fe200000000ff */
[----:B------:R-:W-:-:S02]  /*11170*/  IMAD.X R37, R48, 0x1, R21, P6 ;  /* 0x0000000130257824 */ /* 0x000fc400030e0615 */
[C---:B------:R-:W-:Y:S02]  /*11180*/  VIADD R45, R44.reuse, UR24 ;  /* 0x000000182c2d7c36 */ /* 0x040fe40008000000 */
        /* <DEDUP_REMOVED lines=9> */
[----:B------:R-:W-:-:S02]  /*11220*/  IADD3 R40, P6, R45, R22, RZ ;  /* 0x000000162d287210 */ /* 0x000fc40007fde0ff */
[----:B------:R-:W-:Y:S01]  /*11230*/  ISETP.GE.AND P2, PT, R25, UR8, PT ;  /* 0x0000000819007c0c */ /* 0x000fe2000bf46270 */
[----:B------:R-:W-:Y:S01]  /*11240*/  VIADD R25, R2, 0x8 ;  /* 0x0000000802197836 */ /* 0x000fe20000000000 */
[----:B---3--:R-:W-:Y:S01]  /*11250*/  PRMT R43, R38, 0x7773, RZ ;  /* 0x00007773262b7816 */ /* 0x008fe200000000ff */
[----:B------:R-:W-:Y:S01]  /*11260*/  IMAD.X R41, R44, 0x1, R21, P6 ;  /* 0x000000012c297824 */ /* 0x000fe200030e0615 */
[----:B------:R3:W-:Y:S01]  /*11270*/  @P4 STG.E.U8 desc[UR44][R26.64], R49 ;  /* 0x000000311a004986 */ /* 0x0007e2000c10112c */
[----:B----4-:R-:W-:Y:S01]  /*11280*/  PRMT R47, R38, 0x7772, RZ ;  /* 0x00007772262f7816 */ /* 0x010fe200000000ff */
[----:B------:R-:W-:Y:S01]  /*11290*/  ULDC UR8, c[0x0][0x228] ;  /* 0x00008a0000087ab9 */ /* 0x000fe20000000800 */
[----:B------:R-:W-:Y:S02]  /*112a0*/  ISETP.LT.AND P4, PT, R3, UR26, !P3 ;  /* 0x0000001a03007c0c */ /* 0x000fe4000df81270 */
[C---:B------:R-:W-:Y:S01]  /*112b0*/  IADD3 R36, P3, R45.reuse, R23, RZ ;  /* 0x000000172d247210 */ /* 0x040fe20007f7e0ff */
[----:B------:R-:W-:Y:S01]  /*112c0*/  VIADD R45, R45, UR24 ;  /* 0x000000182d2d7c36 */ /* 0x000fe20008000000 */
[----:B------:R4:W-:Y:S01]  /*112d0*/  @P5 STG.E.U8 desc[UR44][R40.64], R47 ;  /* 0x0000002f28005986 */ /* 0x0009e2000c10112c */
[----:B------:R-:W-:-:S02]  /*112e0*/  ISETP.LT.AND P5, PT, R0, UR28, !P1 ;  /* 0x0000001c00007c0c */ /* 0x000fc4000cfa1270 */
[--C-:B------:R-:W-:Y:S01]  /*112f0*/  IMAD.X R37, R44, 0x1, R24.reuse, P3 ;  /* 0x000000012c257824 */ /* 0x100fe200018e0618 */
[----:B------:R-:W-:Y:S02]  /*11300*/  SHF.R.S32.HI R38, RZ, 0x1f, R45 ;  /* 0x0000001fff267819 */ /* 0x000fe4000001142d */
[-C--:B---3--:R-:W-:Y:S02]  /*11310*/  IADD3 R26, P6, R45, R22.reuse, RZ ;  /* 0x000000162d1a7210 */ /* 0x088fe40007fde0ff */
[----:B------:R-:W-:Y:S01]  /*11320*/  ISETP.GE.AND P3, PT, R25, UR4, PT ;  /* 0x0000000419007c0c */ /* 0x000fe2000bf66270 */
[----:B------:R-:W-:Y:S01]  /*11330*/  VIADD R25, R2, 0x9 ;  /* 0x0000000902197836 */ /* 0x000fe20000000000 */
[----:B------:R-:W-:Y:S01]  /*11340*/  PRMT R49, R39, 0x7770, RZ ;  /* 0x0000777027317816 */ /* 0x000fe200000000ff */
[----:B------:R-:W-:Y:S01]  /*11350*/  IMAD.X R27, R38, 0x1, R21, P6 ;  /* 0x00000001261b7824 */ /* 0x000fe200030e0615 */
[----:B------:R-:W-:Y:S01]  /*11360*/  ULDC UR4, c[0x0][0x22c] ;  /* 0x00008b0000047ab9 */ /* 0x000fe20000000800 */
[----:B------:R3:W-:Y:S01]  /*11370*/  @P4 STG.E.U8 desc[UR44][R36.64], R43 ;  /* 0x0000002b24004986 */ /* 0x0007e2000c10112c */
[----:B------:R-:W-:Y:S01]  /*11380*/  ISETP.GE.AND P4, PT, R25, UR4, PT ;  /* 0x0000000419007c0c */ /* 0x000fe2000bf86270 */
[----:B------:R-:W-:Y:S01]  /*11390*/  ULDC UR4, c[0x0][0x228] ;  /* 0x00008a0000047ab9 */ /* 0x000fe20000000800 */
[----:B------:R-:W-:Y:S01]  /*113a0*/  ISETP.LT.AND P1, PT, R3, UR6, !P1 ;  /* 0x0000000603007c0c */ /* 0x000fe2000cf21270 */
[----:B------:R0:W-:Y:S01]  /*113b0*/  @P5 STG.E.U8 desc[UR44][R26.64], R49 ;  /* 0x000000311a005986 */ /* 0x0001e2000c10112c */
[C---:B----4-:R-:W-:Y:S01]  /*113c0*/  IADD3 R40, P6, R45.reuse, R23, RZ ;  /* 0x000000172d287210 */ /* 0x050fe20007fde0ff */
[----:B------:R-:W-:Y:S01]  /*113d0*/  VIADD R45, R45, UR24 ;  /* 0x000000182d2d7c36 */ /* 0x000fe20008000000 */
[----:B------:R-:W-:Y:S01]  /*113e0*/  ISETP.LT.AND P5, PT, R0, UR4, !P2 ;  /* 0x0000000400007c0c */ /* 0x000fe2000d7a1270 */
[----:B------:R-:W-:Y:S01]  /*113f0*/  ULDC UR4, c[0x0][0x228] ;  /* 0x00008a0000047ab9 */ /* 0x000fe20000000800 */
[C---:B------:R-:W-:Y:S01]  /*11400*/  PRMT R47, R39.reuse, 0x7773, RZ ;  /* 0x00007773272f7816 */ /* 0x040fe200000000ff */
[----:B------:R-:W-:Y:S01]  /*11410*/  IMAD.X R41, R38, 0x1, R24, P6 ;  /* 0x0000000126297824 */ /* 0x000fe200030e0618 */
[C---:B------:R-:W-:Y:S01]  /*11420*/  PRMT R25, R39.reuse, 0x7771, RZ ;  /* 0x0000777127197816 */ /* 0x040fe200000000ff */
[----:B------:R-:W-:Y:S01]  /*11430*/  ULDC UR6, c[0x0][0x228] ;  /* 0x00008a0000067ab9 */ /* 0x000fe20000000800 */
[----:B---3--:R-:W-:Y:S01]  /*11440*/  PRMT R43, R39, 0x7772, RZ ;  /* 0x00007772272b7816 */ /* 0x008fe200000000ff */
[C---:B------:R-:W-:Y:S01]  /*11450*/  VIADD R42, R45.reuse, UR24 ;  /* 0x000000182d2a7c36 */ /* 0x040fe20008000000 */
[----:B------:R-:W-:Y:S01]  /*11460*/  SHF.R.S32.HI R39, RZ, 0x1f, R45 ;  /* 0x0000001fff277819 */ /* 0x000fe2000001142d */
[----:B------:R3:W-:Y:S01]  /*11470*/  @P1 STG.E.U8 desc[UR44][R40.64], R25 ;  /* 0x0000001928001986 */ /* 0x0007e2000c10112c */
[----:B------:R-:W-:-:S02]  /*11480*/  IADD3 R36, P6, R45, R22, RZ ;  /* 0x000000162d247210 */ /* 0x000fc40007fde0ff */
[----:B------:R-:W-:Y:S01]  /*11490*/  ISETP.LT.AND P2, PT, R3, UR4, !P2 ;  /* 0x0000000403007c0c */ /* 0x000fe2000d741270 */
[----:B------:R-:W-:Y:S01]  /*114a0*/  ULDC UR4, c[0x0][0x22c] ;  /* 0x00008b0000047ab9 */ /* 0x000fe20000000800 */
[----:B0-----:R-:W-:Y:S01]  /*114b0*/  IADD3 R26, P1, R45, R23, RZ ;  /* 0x000000172d1a7210 */ /* 0x001fe20007f3e0ff */
[C---:B------:R-:W-:Y:S01]  /*114c0*/  IMAD.X R37, R39.reuse, 0x1, R21, P6 ;  /* 0x0000000127257824 */ /* 0x040fe200030e0615 */
[----:B------:R-:W-:Y:S01]  /*114d0*/  ISETP.LT.AND P6, PT, R0, UR6, !P3 ;  /* 0x0000000600007c0c */ /* 0x000fe2000dfc1270 */
[----:B------:R-:W-:Y:S01]  /*114e0*/  ULDC UR6, c[0x0][0x228] ;  /* 0x00008a0000067ab9 */ /* 0x000fe20000000800 */
[----:B------:R-:W-:Y:S01]  /*114f0*/  SHF.R.S32.HI R44, RZ, 0x1f, R42 ;  /* 0x0000001fff2c7819 */ /* 0x000fe2000001142a */
[----:B------:R-:W-:Y:S01]  /*11500*/  IMAD.X R27, R39, 0x1, R24, P1 ;  /* 0x00000001271b7824 */ /* 0x000fe200008e0618 */
[----:B------:R0:W-:Y:S01]  /*11510*/  @P5 STG.E.U8 desc[UR44][R36.64], R43 ;  /* 0x0000002b24005986 */ /* 0x0001e2000c10112c */
[----:B---3--:R-:W-:Y:S01]  /*11520*/  VIADD R25, R2, 0xa ;  /* 0x0000000a02197836 */ /* 0x008fe20000000000 */
[----:B------:R-:W-:-:S02]  /*11530*/  IADD3 R38, P5, R42, R22, RZ ;  /* 0x000000162a267210 */ /* 0x000fc40007fbe0ff */
[----:B------:R-:W-:Y:S01]  /*11540*/  PRMT R45, R32, 0x7770, RZ ;  /* 0x00007770202d7816 */ /* 0x000fe200000000ff */
[----:B------:R3:W-:Y:S01]  /*11550*/  @P2 STG.E.U8 desc[UR44][R26.64], R47 ;  /* 0x0000002f1a002986 */ /* 0x0007e2000c10112c */
[----:B------:R-:W-:Y:S01]  /*11560*/  ISETP.GE.AND P1, PT, R25, UR4, PT ;  /* 0x0000000419007c0c */ /* 0x000fe2000bf26270 */
[----:B------:R-:W-:Y:S01]  /*11570*/  ULDC UR4, c[0x0][0x228] ;  /* 0x00008a0000047ab9 */ /* 0x000fe20000000800 */
[----:B------:R-:W-:Y:S01]  /*11580*/  IMAD.X R39, R44, 0x1, R21, P5 ;  /* 0x000000012c277824 */ /* 0x000fe200028e0615 */
[----:B------:R-:W-:Y:S01]  /*11590*/  ISETP.LT.AND P3, PT, R3, UR4, !P3 ;  /* 0x0000000403007c0c */ /* 0x000fe2000df61270 */
[----:B------:R-:W-:Y:S01]  /*115a0*/  VIADD R25, R2, 0xb ;  /* 0x0000000b02197836 */ /* 0x000fe20000000000 */
[----:B------:R-:W-:Y:S01]  /*115b0*/  ISETP.LT.AND P5, PT, R0, UR6, !P4 ;  /* 0x0000000600007c0c */ /* 0x000fe2000e7a1270 */
[C---:B0-----:R-:W-:Y:S01]  /*115c0*/  VIADD R43, R42.reuse, UR24 ;  /* 0x000000182a2b7c36 */ /* 0x041fe20008000000 */
[----:B------:R-:W-:Y:S01]  /*115d0*/  IADD3 R36, P2, R42, R23, RZ ;  /* 0x000000172a247210 */ /* 0x000fe20007f5e0ff */
[----:B------:R0:W-:Y:S01]  /*115e0*/  @P6 STG.E.U8 desc[UR44][R38.64], R45 ;  /* 0x0000002d26006986 */ /* 0x0001e2000c10112c */
[----:B------:R-:W-:Y:S01]  /*115f0*/  ULDC UR4, c[0x0][0x22c] ;  /* 0x00008b0000047ab9 */ /* 0x000fe20000000800 */
[----:B------:R-:W-:Y:S01]  /*11600*/  ULDC UR6, c[0x0][0x228] ;  /* 0x00008a0000067ab9 */ /* 0x000fe20000000800 */
[----:B------:R-:W-:Y:S01]  /*11610*/  SHF.R.S32.HI R46, RZ, 0x1f, R43 ;  /* 0x0000001fff2e7819 */ /* 0x000fe2000001142b */
[----:B------:R-:W-:Y:S01]  /*11620*/  IMAD.X R37, R44, 0x1, R24, P2 ;  /* 0x000000012c257824 */ /* 0x000fe200010e0618 */
[C---:B------:R-:W-:Y:S01]  /*11630*/  IADD3 R40, P6, R43.reuse, R22, RZ ;  /* 0x000000162b287210 */ /* 0x040fe20007fde0ff */
[----:B------:R-:W-:Y:S01]  /*11640*/  VIADD R42, R43, UR24 ;  /* 0x000000182b2a7c36 */ /* 0x000fe20008000000 */
[----:B---3--:R-:W-:-:S02]  /*11650*/  PRMT R47, R32, 0x7771, RZ ;  /* 0x00007771202f7816 */ /* 0x008fc400000000ff */
[----:B------:R-:W-:Y:S01]  /*11660*/  ISETP.GE.AND P2, PT, R25, UR4, PT ;  /* 0x0000000419007c0c */ /* 0x000fe2000bf46270 */
[----:B------:R-:W-:Y:S01]  /*11670*/  ULDC UR4, c[0x0][0x228] ;  /* 0x00008a0000047ab9 */ /* 0x000fe20000000800 */
[--C-:B------:R-:W-:Y:S01]  /*11680*/  IMAD.X R41, R46, 0x1, R21.reuse, P6 ;  /* 0x000000012e297824 */ /* 0x100fe200030e0615 */
[----:B0-----:R-:W-:Y:S01]  /*11690*/  PRMT R45, R32, 0x7772, RZ ;  /* 0x00007772202d7816 */ /* 0x001fe200000000ff */
[----:B------:R-:W-:Y:S01]  /*116a0*/  @P3 STG.E.U8 desc[UR44][R36.64], R47 ;  /* 0x0000002f24003986 */ /* 0x000fe2000c10112c */
[----:B------:R-:W-:Y:S01]  /*116b0*/  ISETP.LT.AND P4, PT, R3, UR4, !P4 ;  /* 0x0000000403007c0c */ /* 0x000fe2000e781270 */
[----:B------:R-:W-:Y:S01]  /*116c0*/  VIADD R25, R2, 0xc ;  /* 0x0000000c02197836 */ /* 0x000fe20000000000 */
[----:B------:R-:W-:Y:S01]  /*116d0*/  IADD3 R26, P3, R43, R23, RZ ;  /* 0x000000172b1a7210 */ /* 0x000fe20007f7e0ff */
[----:B------:R0:W-:Y:S01]  /*116e0*/  @P5 STG.E.U8 desc[UR44][R40.64], R45 ;  /* 0x0000002d28005986 */ /* 0x0001e2000c10112c */
[----:B------:R-:W-:Y:S01]  /*116f0*/  ISETP.LT.AND P5, PT, R0, UR6, !P1 ;  /* 0x0000000600007c0c */ /* 0x000fe2000cfa1270 */
[----:B------:R-:W-:Y:S01]  /*11700*/  ULDC UR4, c[0x0][0x22c] ;  /* 0x00008b0000047ab9 */ /* 0x000fe20000000800 */
[----:B------:R-:W-:Y:S01]  /*11710*/  SHF.R.S32.HI R44, RZ, 0x1f, R42 ;  /* 0x0000001fff2c7819 */ /* 0x000fe2000001142a */
[----:B------:R-:W-:Y:S01]  /*11720*/  IMAD.X R27, R46, 0x1, R24, P3 ;  /* 0x000000012e1b7824 */ /* 0x000fe200018e0618 */
[----:B------:R-:W-:Y:S01]  /*11730*/  IADD3 R38, P6, R42, R22, RZ ;  /* 0x000000162a267210 */ /* 0x000fe20007fde0ff */
[----:B------:R-:W-:Y:S01]  /*11740*/  ULDC UR6, c[0x0][0x228] ;  /* 0x00008a0000067ab9 */ /* 0x000fe20000000800 */
[----:B------:R-:W-:Y:S01]  /*11750*/  ISETP.GE.AND P3, PT, R25, UR4, PT ;  /* 0x0000000419007c0c */ /* 0x000fe2000bf66270 */
[----:B------:R-:W-:Y:S01]  /*11760*/  ULDC UR4, c[0x0][0x228] ;  /* 0x00008a0000047ab9 */ /* 0x000fe20000000800 */
[----:B------:R-:W-:Y:S01]  /*11770*/  PRMT R43, R33, 0x7770, RZ ;  /* 0x00007770212b7816 */ /* 0x000fe200000000ff */
[----:B------:R-:W-:Y:S01]  /*11780*/  IMAD.X R39, R44, 0x1, R21, P6 ;  /* 0x000000012c277824 */ /* 0x000fe200030e0615 */
[----:B0-----:R-:W-:Y:S01]  /*11790*/  PRMT R45, R32, 0x7773, RZ ;  /* 0x00007773202d7816 */ /* 0x001fe200000000ff */
[----:B------:R-:W-:-:S02]  /*117a0*/  VIADD R32, R42, UR24 ;  /* 0x000000182a207c36 */ /* 0x000fc40008000000 */
[----:B------:R-:W-:Y:S02]  /*117b0*/  VIADD R25, R2, 0xd ;  /* 0x0000000d02197836 */ /* 0x000fe40000000000 */
        /* <DEDUP_REMOVED lines=11> */
[----:B------:R-:W-:Y:S01]  /*11870*/  ULDC UR4, c[0x0][0x228] ;  /* 0x00008a0000047ab9 */ /* 0x000fe20000000800 */
[----:B------:R-:W-:Y:S01]  /*11880*/  VIADD R25, R2, 0xe ;  /* 0x0000000e02197836 */ /* 0x000fe20000000000 */
[----:B0-----:R-:W-:Y:S01]  /*11890*/  PRMT R45, R34, 0x7771, RZ ;  /* 0x00007771222d7816 */ /* 0x001fe200000000ff */
[----:B------:R-:W-:Y:S01]  /*118a0*/  IMAD.X R41, R42, 0x1, R21, P6 ;  /* 0x000000012a297824 */ /* 0x000fe200030e0615 */
[C---:B---3--:R-:W-:Y:S01]  /*118b0*/  PRMT R43, R33.reuse, 0x7771, RZ ;  /* 0x00007771212b7816 */ /* 0x048fe200000000ff */
[----:B------:R-:W-:Y:S01]  /*118c0*/  VIADD R38, R32, UR24 ;  /* 0x0000001820267c36 */ /* 0x000fe20008000000 */
[----:B------:R-:W-:-:S03]  /*118d0*/  PRMT R39, R33, 0x7772, RZ ;  /* 0x0000777221277816 */ /* 0x000fc600000000ff */
[----:B------:R0:W-:Y:S01]  /*118e0*/  @P4 STG.E.U8 desc[UR44][R36.64], R43 ;  /* 0x0000002b24004986 */ /* 0x0001e2000c10112c */
[----:B------:R-:W-:Y:S01]  /*118f0*/  ISETP.LT.AND P4, PT, R3, UR4, !P2 ;  /* 0x0000000403007c0c */ /* 0x000fe2000d781270 */
[----:B------:R-:W-:Y:S01]  /*11900*/  ULDC UR4, c[0x0][0x22c] ;  /* 0x00008b0000047ab9 */ /* 0x000fe20000000800 */
[-C--:B------:R-:W-:Y:S01]  /*11910*/  IADD3 R26, P2, R32, R23.reuse, RZ ;  /* 0x00000017201a7210 */ /* 0x080fe20007f5e0ff */
[----:B------:R3:W-:Y:S01]  /*11920*/  @P5 STG.E.U8 desc[UR44][R40.64], R39 ;  /* 0x0000002728005986 */ /* 0x0007e2000c10112c */
[----:B------:R-:W-:Y:S01]  /*11930*/  ISETP.LT.AND P5, PT, R0, UR6, !P3 ;  /* 0x0000000600007c0c */ /* 0x000fe2000dfa1270 */
[----:B------:R-:W-:Y:S01]  /*11940*/  ULDC UR6, c[0x0][0x228] ;  /* 0x00008a0000067ab9 */ /* 0x000fe20000000800 */
[----:B------:R-:W-:Y:S01]  /*11950*/  SHF.R.S32.HI R44, RZ, 0x1f, R38 ;  /* 0x0000001fff2c7819 */ /* 0x000fe20000011426 */
[--C-:B------:R-:W-:Y:S01]  /*11960*/  IMAD.X R27, R42, 0x1, R24.reuse, P2 ;  /* 0x000000012a1b7824 */ /* 0x100fe200010e0618 */
[-C--:B------:R-:W-:Y:S02]  /*11970*/  IADD3 R32, P6, R38, R22.reuse, RZ ;  /* 0x0000001626207210 */ /* 0x080fe40007fde0ff */
[----:B------:R-:W-:Y:S01]  /*11980*/  ISETP.GE.AND P2, PT, R25, UR4, PT ;  /* 0x0000000419007c0c */ /* 0x000fe2000bf46270 */
[----:B------:R-:W-:Y:S01]  /*11990*/  VIADD R25, R2, 0xf ;  /* 0x0000000f02197836 */ /* 0x000fe20000000000 */
[----:B0-----:R-:W-:Y:S01]  /*119a0*/  PRMT R43, R33, 0x7773, RZ ;  /* 0x00007773212b7816 */ /* 0x001fe200000000ff */
[----:B------:R-:W-:Y:S01]  /*119b0*/  IMAD.X R33, R44, 0x1, R21, P6 ;  /* 0x000000012c217824 */ /* 0x000fe200030e0615 */
[----:B------:R-:W-:Y:S01]  /*119c0*/  ULDC UR4, c[0x0][0x22c] ;  /* 0x00008b0000047ab9 */ /* 0x000fe20000000800 */
[----:B---3--:R-:W-:Y:S01]  /*119d0*/  PRMT R41, R34, 0x7770, RZ ;  /* 0x0000777022297816 */ /* 0x008fe200000000ff */
[C---:B------:R-:W-:Y:S01]  /*119e0*/  VIADD R39, R38.reuse, UR24 ;  /* 0x0000001826277c36 */ /* 0x040fe20008000000 */
        /* <DEDUP_REMOVED lines=9> */
[----:B------:R-:W-:Y:S01]  /*11a80*/  ISETP.GE.AND P3, PT, R25, UR4, PT ;  /* 0x0000000419007c0c */ /* 0x000fe2000bf66270 */
[----:B------:R-:W-:Y:S01]  /*11a90*/  ULDC UR4, c[0x0][0x228] ;  /* 0x00008a0000047ab9 */ /* 0x000fe20000000800 */
[----:B------:R-:W-:Y:S01]  /*11aa0*/  VIADD R25, R2, 0x10 ;  /* 0x0000001002197836 */ /* 0x000fe20000000000 */
[----:B0-----:R-:W-:-:S02]  /*11ab0*/  IADD3 R26, P6, R39, R22, RZ ;  /* 0x00000016271a7210 */ /* 0x001fc40007fde0ff */
[----:B------:R0:W-:Y:S01]  /*11ac0*/  @P4 STG.E.U8 desc[UR44][R36.64], R45 ;  /* 0x0000002d24004986 */ /* 0x0001e2000c10112c */
[----:B------:R-:W-:Y:S01]  /*11ad0*/  ISETP.LT.AND P4, PT, R3, UR4, !P1 ;  /* 0x0000000403007c0c */ /* 0x000fe2000cf81270 */
[----:B------:R-:W-:Y:S01]  /*11ae0*/  ULDC UR4, c[0x0][0x22c] ;  /* 0x00008b0000047ab9 */ /* 0x000fe20000000800 */
[----:B------:R-:W-:Y:S01]  /*11af0*/  IMAD.X R27, R38, 0x1, R21, P6 ;  /* 0x00000001261b7824 */ /* 0x000fe200030e0615 */
[C---:B---3--:R-:W-:Y:S02]  /*11b00*/  PRMT R41, R34.reuse, 0x7772, RZ ;  /* 0x0000777222297816 */ /* 0x048fe400000000ff */
[C---:B------:R-:W-:Y:S01]  /*11b10*/  IADD3 R32, P1, R39.reuse, R23, RZ ;  /* 0x0000001727207210 */ /* 0x040fe20007f3e0ff */
[----:B------:R-:W-:Y:S01]  /*11b20*/  VIADD R39, R39, UR24 ;  /* 0x0000001827277c36 */ /* 0x000fe20008000000 */
[----:B------:R-:W-:Y:S01]  /*11b30*/  PRMT R43, R34, 0x7773, RZ ;  /* 0x00007773222b7816 */ /* 0x000fe200000000ff */
[----:B------:R3:W-:Y:S01]  /*11b40*/  @P5 STG.E.U8 desc[UR44][R26.64], R41 ;  /* 0x000000291a005986 */ /* 0x0007e2000c10112c */
[----:B------:R-:W-:Y:S01]  /*11b50*/  ISETP.LT.AND P5, PT, R0, UR6, !P2 ;  /* 0x0000000600007c0c */ /* 0x000fe2000d7a1270 */
[----:B------:R-:W-:Y:S01]  /*11b60*/  IMAD.X R33, R38, 0x1, R24, P1 ;  /* 0x0000000126217824 */ /* 0x000fe200008e0618 */
[----:B------:R-:W-:Y:S01]  /*11b70*/  ISETP.GE.AND P1, PT, R25, UR4, PT ;  /* 0x0000000419007c0c */ /* 0x000fe2000bf26270 */
[----:B------:R-:W-:Y:S01]  /*11b80*/  VIADD R25, R2, 0x11 ;  /* 0x0000001102197836 */ /* 0x000fe20000000000 */
[----:B0-----:R-:W-:Y:S01]  /*11b90*/  SHF.R.S32.HI R36, RZ, 0x1f, R39 ;  /* 0x0000001fff247819 */ /* 0x001fe20000011427 */
[----:B------:R-:W-:Y:S01]  /*11ba0*/  ULDC UR4, c[0x0][0x22c] ;  /* 0x00008b0000047ab9 */ /* 0x000fe20000000800 */
[----:B------:R-:W-:Y:S01]  /*11bb0*/  ULDC UR6, c[0x0][0x228] ;  /* 0x00008a0000067ab9 */ /* 0x000fe20000000800 */
[----:B------:R0:W-:Y:S01]  /*11bc0*/  @P4 STG.E.U8 desc[UR44][R32.64], R43 ;  /* 0x0000002b20004986 */ /* 0x0001e2000c10112c */
[----:B------:R-:W-:Y:S01]  /*11bd0*/  ISETP.GE.AND P4, PT, R25, UR4, PT ;  /* 0x0000000419007c0c */ /* 0x000fe2000bf86270 */
[----:B------:R-:W-:Y:S01]  /*11be0*/  ULDC UR4, c[0x0][0x248] ;  /* 0x0000920000047ab9 */ /* 0x000fe20000000800 */
[----:B------:R-:W-:Y:S01]  /*11bf0*/  ISETP.LT.AND P2, PT, R3, UR6, !P2 ;  /* 0x0000000603007c0c */ /* 0x000fe2000d741270 */
[----:B------:R-:W-:Y:S01]  /*11c00*/  ULDC UR6, c[0x0][0x228] ;  /* 0x00008a0000067ab9 */ /* 0x000fe20000000800 */
[C---:B---3--:R-:W-:Y:S01]  /*11c10*/  IADD3 R26, P6, R39.reuse, R22, RZ ;  /* 0x00000016271a7210 */ /* 0x048fe20007fde0ff */
[----:B------:R-:W-:Y:S01]  /*11c20*/  VIADD R34, R39, UR4 ;  /* 0x0000000427227c36 */ /* 0x000fe20008000000 */
[C---:B------:R-:W-:Y:S01]  /*11c30*/  PRMT R41, R35.reuse, 0x7770, RZ ;  /* 0x0000777023297816 */ /* 0x040fe200000000ff */
[----:B------:R-:W-:Y:S01]  /*11c40*/  ULDC UR4, c[0x0][0x248] ;  /* 0x0000920000047ab9 */ /* 0x000fe20000000800 */
[C---:B------:R-:W-:Y:S01]  /*11c50*/  PRMT R37, R35.reuse, 0x7773, RZ ;  /* 0x0000777323257816 */ /* 0x040fe200000000ff */
[----:B------:R-:W-:Y:S01]  /*11c60*/  IMAD.X R27, R36, 0x1, R21, P6 ;  /* 0x00000001241b7824 */ /* 0x000fe200030e0615 */
[----:B------:R-:W-:-:S02]  /*11c70*/  PRMT R25, R35, 0x7771, RZ ;  /* 0x0000777123197816 */ /* 0x000fc400000000ff */
[----:B0-----:R-:W-:Y:S02]  /*11c80*/  IADD3 R32, P6, R39, R23, RZ ;  /* 0x0000001727207210 */ /* 0x001fe40007fde0ff */
[----:B------:R0:W-:Y:S01]  /*11c90*/  @P5 STG.E.U8 desc[UR44][R26.64], R41 ;  /* 0x000000291a005986 */ /* 0x0001e2000c10112c */
[----:B------:R-:W-:Y:S01]  /*11ca0*/  ISETP.LT.AND P5, PT, R0, UR6, !P3 ;  /* 0x0000000600007c0c */ /* 0x000fe2000dfa1270 */
[----:B------:R-:W-:Y:S01]  /*11cb0*/  ULDC UR6, c[0x0][0x228] ;  /* 0x00008a0000067ab9 */ /* 0x000fe20000000800 */
[----:B------:R-:W-:Y:S01]  /*11cc0*/  IMAD.X R33, R36, 0x1, R24, P6 ;  /* 0x0000000124217824 */ /* 0x000fe200030e0618 */
[----:B------:R-:W-:Y:S01]  /*11cd0*/  PRMT R39, R35, 0x7772, RZ ;  /* 0x0000777223277816 */ /* 0x000fe200000000ff */
[C---:B------:R-:W-:Y:S01]  /*11ce0*/  VIADD R36, R34.reuse, UR4 ;  /* 0x0000000422247c36 */ /* 0x040fe20008000000 */
[----:B------:R-:W-:Y:S01]  /*11cf0*/  SHF.R.S32.HI R35, RZ, 0x1f, R34 ;  /* 0x0000001fff237819 */ /* 0x000fe20000011422 */
[----:B------:R-:W-:Y:S01]  /*11d00*/  ULDC UR4, c[0x0][0x22c] ;  /* 0x00008b0000047ab9 */ /* 0x000fe20000000800 */
[----:B------:R-:W-:Y:S01]  /*11d10*/  ISETP.LT.AND P3, PT, R3, UR6, !P3 ;  /* 0x0000000603007c0c */ /* 0x000fe2000df61270 */
[----:B------:R3:W-:Y:S01]  /*11d20*/  @P2 STG.E.U8 desc[UR44][R32.64], R25 ;  /* 0x0000001920002986 */ /* 0x0007e2000c10112c */
[----:B------:R-:W-:Y:S01]  /*11d30*/  SHF.R.S32.HI R38, RZ, 0x1f, R36 ;  /* 0x0000001fff267819 */ /* 0x000fe20000011424 */
[----:B------:R-:W-:Y:S01]  /*11d40*/  ULDC UR6, c[0x0][0x228] ;  /* 0x00008a0000067ab9 */ /* 0x000fe20000000800 */
[----:B0-----:R-:W-:-:S02]  /*11d50*/  IADD3 R26, P6, R34, R22, RZ ;  /* 0x00000016221a7210 */ /* 0x001fc40007fde0ff */
[----:B------:R-:W-:Y:S02]  /*11d60*/  IADD3 R34, P2, R34, R23, RZ ;  /* 0x0000001722227210 */ /* 0x000fe40007f5e0ff */
[----:B------:R-:W-:Y:S01]  /*11d70*/  PRMT R41, R28, 0x7770, RZ ;  /* 0x000077701c297816 */ /* 0x000fe200000000ff */
[C---:B------:R-:W-:Y:S01]  /*11d80*/  IMAD.X R27, R35.reuse, 0x1, R21, P6 ;  /* 0x00000001231b7824 */ /* 0x040fe200030e0615 */
[----:B------:R-:W-:Y:S01]  /*11d90*/  ISETP.LT.AND P6, PT, R0, UR8, !P1 ;  /* 0x0000000800007c0c */ /* 0x000fe2000cfc1270 */
[----:B------:R-:W-:Y:S01]  /*11da0*/  IMAD.X R35, R35, 0x1, R24, P2 ;  /* 0x0000000123237824 */ /* 0x000fe200010e0618 */
[----:B------:R-:W-:Y:S01]  /*11db0*/  ULDC UR8, c[0x0][0x228] ;  /* 0x00008a0000087ab9 */ /* 0x000fe20000000800 */
[----:B---3--:R-:W-:Y:S01]  /*11dc0*/  VIADD R25, R2, 0x12 ;  /* 0x0000001202197836 */ /* 0x008fe20000000000 */
[----:B------:R0:W-:Y:S01]  /*11dd0*/  @P5 STG.E.U8 desc[UR44][R26.64], R39 ;  /* 0x000000271a005986 */ /* 0x0001e2000c10112c */
[----:B------:R-:W-:-:S03]  /*11de0*/  IADD3 R32, P5, R36, R22, RZ ;  /* 0x0000001624207210 */ /* 0x000fc60007fbe0ff */
[----:B------:R-:W-:Y:S01]  /*11df0*/  ISETP.GE.AND P2, PT, R25, UR4, PT ;  /* 0x0000000419007c0c */ /* 0x000fe2000bf46270 */
[----:B------:R-:W-:Y:S01]  /*11e00*/  ULDC UR4, c[0x0][0x248] ;  /* 0x0000920000047ab9 */ /* 0x000fe20000000800 */
[----:B------:R-:W-:Y:S01]  /*11e10*/  IMAD.X R33, R38, 0x1, R21, P5 ;  /* 0x0000000126217824 */ /* 0x000fe200028e0615 */
[----:B------:R3:W-:Y:S01]  /*11e20*/  @P3 STG.E.U8 desc[UR44][R34.64], R37 ;  /* 0x0000002522003986 */ /* 0x0007e2000c10112c */
[C---:B------:R-:W-:Y:S01]  /*11e30*/  ISETP.LT.AND P3, PT, R3.reuse, UR6, !P1 ;  /* 0x0000000603007c0c */ /* 0x040fe2000cf61270 */
[----:B------:R-:W-:Y:S01]  /*11e40*/  VIADD R25, R36, UR4 ;  /* 0x0000000424197c36 */ /* 0x000fe20008000000 */
[----:B------:R-:W-:Y:S01]  /*11e50*/  ISETP.LT.AND P5, PT, R0, UR8, !P4 ;  /* 0x0000000800007c0c */ /* 0x000fe2000e7a1270 */
[----:B------:R4:W-:Y:S01]  /*11e60*/  @P6 STG.E.U8 desc[UR44][R32.64], R41 ;  /* 0x0000002920006986 */ /* 0x0009e2000c10112c */
[----:B0-----:R-:W-:Y:S01]  /*11e70*/  IADD3 R26, P1, R36, R23, RZ ;  /* 0x00000017241a7210 */ /* 0x001fe20007f3e0ff */
[----:B------:R-:W-:Y:S01]  /*11e80*/  ULDC UR4, c[0x0][0x22c] ;  /* 0x00008b0000047ab9 */ /* 0x000fe20000000800 */
[----:B------:R-:W-:Y:S01]  /*11e90*/  SHF.R.S32.HI R40, RZ, 0x1f, R25 ;  /* 0x0000001fff287819 */ /* 0x000fe20000011419 */
[----:B------:R-:W-:Y:S01]  /*11ea0*/  ULDC UR6, c[0x0][0x228] ;  /* 0x00008a0000067ab9 */ /* 0x000fe20000000800 */
[----:B------:R-:W-:Y:S01]  /*11eb0*/  PRMT R39, R28, 0x7771, RZ ;  /* 0x000077711c277816 */ /* 0x000fe200000000ff */
[----:B------:R-:W-:Y:S01]  /*11ec0*/  IMAD.X R27, R38, 0x1, R24, P1 ;  /* 0x00000001261b7824 */ /* 0x000fe200008e0618 */
[----:B------:R-:W-:Y:S01]  /*11ed0*/  ISETP.LT.AND P4, PT, R3, UR6, !P4 ;  /* 0x0000000603007c0c */ /* 0x000fe2000e781270 */
[----:B------:R-:W-:Y:S01]  /*11ee0*/  ULDC UR8, c[0x0][0x228] ;  /* 0x00008a0000087ab9 */ /* 0x000fe20000000800 */
[----:B---3--:R-:W-:Y:S01]  /*11ef0*/  IADD3 R34, P6, R25, R22, RZ ;  /* 0x0000001619227210 */ /* 0x008fe20007fde0ff */
[----:B------:R-:W-:Y:S01]  /*11f00*/  ULDC UR6, c[0x0][0x228] ;  /* 0x00008a0000067ab9 */ /* 0x000fe20000000800 */
[----:B------:R-:W-:Y:S01]  /*11f10*/  PRMT R37, R28, 0x7772, RZ ;  /* 0x000077721c257816 */ /* 0x000fe200000000ff */
[----:B----4-:R-:W-:Y:S01]  /*11f20*/  VIADD R32, R2, 0x13 ;  /* 0x0000001302207836 */ /* 0x010fe20000000000 */
[----:B------:R0:W-:Y:S01]  /*11f30*/  @P3 STG.E.U8 desc[UR44][R26.64], R39 ;  /* 0x000000271a003986 */ /* 0x0001e2000c10112c */
[----:B------:R-:W-:-:S03]  /*11f40*/  IMAD.X R35, R40, 0x1, R21, P6 ;  /* 0x0000000128237824 */ /* 0x000fc600030e0615 */
[----:B------:R-:W-:Y:S01]  /*11f50*/  ISETP.GE.AND P1, PT, R32, UR4, PT ;  /* 0x0000000420007c0c */ /* 0x000fe2000bf26270 */
[----:B------:R-:W-:Y:S01]  /*11f60*/  ULDC UR4, c[0x0][0x248] ;  /* 0x0000920000047ab9 */ /* 0x000fe20000000800 */
[C---:B------:R-:W-:Y:S01]  /*11f70*/  IADD3 R32, P3, R25.reuse, R23, RZ ;  /* 0x0000001719207210 */ /* 0x040fe20007f7e0ff */
[----:B------:R-:W-:Y:S01]  /*11f80*/  VIADD R36, R25, UR4 ;  /* 0x0000000419247c36 */ /* 0x000fe20008000000 */
[----:B------:R3:W-:Y:S01]  /*11f90*/  @P5 STG.E.U8 desc[UR44][R34.64], R37 ;  /* 0x0000002522005986 */ /* 0x0007e2000c10112c */
[----:B------:R-:W-:Y:S01]  /*11fa0*/  ISETP.LT.AND P5, PT, R0, UR8, !P2 ;  /* 0x0000000800007c0c */ /* 0x000fe2000d7a1270 */
[----:B------:R-:W-:Y:S01]  /*11fb0*/  VIADD R25, R2, 0x14 ;  /* 0x0000001402197836 */ /* 0x000fe20000000000 */
[----:B------:R-:W-:Y:S01]  /*11fc0*/  ULDC UR4, c[0x0][0x22c] ;  /* 0x00008b0000047ab9 */ /* 0x000fe20000000800 */
[----:B------:R-:W-:Y:S01]  /*11fd0*/  SHF.R.S32.HI R38, RZ, 0x1f, R36 ;  /* 0x0000001fff267819 */ /* 0x000fe20000011424 */
[----:B------:R-:W-:Y:S01]  /*11fe0*/  IMAD.X R33, R40, 0x1, R24, P3 ;  /* 0x0000000128217824 */ /* 0x000fe200018e0618 */
[----:B0-----:R-:W-:Y:S01]  /*11ff0*/  IADD3 R26, P6, R36, R22, RZ ;  /* 0x00000016241a7210 */ /* 0x001fe20007fde0ff */
[----:B------:R-:W-:Y:S01]  /*12000*/  ULDC UR8, c[0x0][0x228] ;  /* 0x00008a0000087ab9 */ /* 0x000fe20000000800 */
[----:B------:R-:W-:-:S02]  /*12010*/  PRMT R39, R28, 0x7773, RZ ;  /* 0x000077731c277816 */ /* 0x000fc400000000ff */
[----:B------:R-:W-:Y:S01]  /*12020*/  ISETP.GE.AND P3, PT, R25, UR4, PT ;  /* 0x0000000419007c0c */ /* 0x000fe2000bf66270 */
[----:B------:R-:W-:Y:S01]  /*12030*/  IMAD.X R27, R38, 0x1, R21, P6 ;  /* 0x00000001261b7824 */ /* 0x000fe200030e0615 */
[----:B---3--:R-:W-:Y:S01]  /*12040*/  PRMT R37, R29, 0x7770, RZ ;  /* 0x000077701d257816 */ /* 0x008fe200000000ff */
[----:B------:R0:W-:Y:S01]  /*12050*/  @P4 STG.E.U8 desc[UR44][R32.64], R39 ;  /* 0x0000002720004986 */ /* 0x0001e2000c10112c */
[----:B------:R-:W-:Y:S01]  /*12060*/  ISETP.LT.AND P4, PT, R3, UR6, !P2 ;  /* 0x0000000603007c0c */ /* 0x000fe2000d781270 */
[----:B------:R-:W-:Y:S01]  /*12070*/  ULDC UR4, c[0x0][0x248] ;  /* 0x0000920000047ab9 */ /* 0x000fe20000000800 */
[C---:B------:R-:W-:Y:S01]  /*12080*/  IADD3 R34, P2, R36.reuse, R23, RZ ;  /* 0x0000001724227210 */ /* 0x040fe20007f5e0ff */
[----:B------:R-:W-:Y:S01]  /*12090*/  VIADD R25, R36, UR4 ;  /* 0x0000000424197c36 */ /* 0x000fe20008000000 */
[----:B------:R3:W-:Y:S01]  /*120a0*/  @P5 STG.E.U8 desc[UR44][R26.64], R37 ;  /* 0x000000251a005986 */ /* 0x0007e2000c10112c */
[----:B------:R-:W-:Y:S01]  /*120b0*/  ISETP.LT.AND P5, PT, R0, UR8, !P1 ;  /* 0x0000000800007c0c */ /* 0x000fe2000cfa1270 */
[----:B------:R-:W-:Y:S01]  /*120c0*/  ULDC UR4, c[0x0][0x22c] ;  /* 0x00008b0000047ab9 */ /* 0x000fe20000000800 */
[----:B------:R-:W-:Y:S01]  /*120d0*/  IMAD.X R35, R38, 0x1, R24, P2 ;  /* 0x0000000126237824 */ /* 0x000fe200010e0618 */
[----:B------:R-:W-:Y:S01]  /*120e0*/  SHF.R.S32.HI R40, RZ, 0x1f, R25 ;  /* 0x0000001fff287819 */ /* 0x000fe20000011419 */
[----:B------:R-:W-:Y:S01]  /*120f0*/  ULDC UR6, c[0x0][0x228] ;  /* 0x00008a0000067ab9 */ /* 0x000fe20000000800 */
[----:B------:R-:W-:Y:S01]  /*12100*/  ULDC UR8, c[0x0][0x228] ;  /* 0x00008a0000087ab9 */ /* 0x000fe20000000800 */
[----:B0-----:R-:W-:-:S02]  /*12110*/  IADD3 R32, P6, R25, R22, RZ ;  /* 0x0000001619207210 */ /* 0x001fc40007fde0ff */
[C---:B------:R-:W-:Y:S01]  /*12120*/  PRMT R39, R29.reuse, 0x7771, RZ ;  /* 0x000077711d277816 */ /* 0x040fe200000000ff */
[----:B---3--:R-:W-:Y:S01]  /*12130*/  VIADD R26, R2, 0x15 ;  /* 0x00000015021a7836 */ /* 0x008fe20000000000 */
[----:B------:R-:W-:Y:S01]  /*12140*/  PRMT R37, R29, 0x7772, RZ ;  /* 0x000077721d257816 */ /* 0x000fe200000000ff */
[----:B------:R-:W-:Y:S02]  /*12150*/  IMAD.X R33, R40, 0x1, R21, P6 ;  /* 0x0000000128217824 */ /* 0x000fe400030e0615 */
[----:B------:R0:W-:Y:S01]  /*12160*/  @P4 STG.E.U8 desc[UR44][R34.64], R39 ;  /* 0x0000002722004986 */ /* 0x0001e2000c10112c */
[----:B------:R-:W-:Y:S01]  /*12170*/  ISETP.LT.AND P4, PT, R3, UR6, !P1 ;  /* 0x0000000603007c0c */ /* 0x000fe2000cf81270 */
[----:B------:R-:W-:Y:S01]  /*12180*/  ULDC UR6, c[0x0][0x228] ;  /* 0x00008a0000067ab9 */ /* 0x000fe20000000800 */
        /* <DEDUP_REMOVED lines=10> */
[----:B------:R-:W-:Y:S01]  /*12230*/  IADD3 R28, P6, R36, R22, RZ ;  /* 0x00000016241c7210 */ /* 0x000fe20007fde0ff */
[----:B------:R-:W-:Y:S01]  /*12240*/  ULDC UR8, c[0x0][0x228] ;  /* 0x00008a0000087ab9 */ /* 0x000fe20000000800 */
[----:B0-----:R-:W-:-:S02]  /*12250*/  PRMT R35, R30, 0x7770, RZ ;  /* 0x000077701e237816 */ /* 0x001fc400000000ff */
[----:B------:R-:W-:Y:S01]  /*12260*/  ISETP.GE.AND P1, PT, R25, UR4, PT ;  /* 0x0000000419007c0c */ /* 0x000fe2000bf26270 */
[----:B------:R-:W-:Y:S01]  /*12270*/  ULDC UR4, c[0x0][0x248] ;  /* 0x0000920000047ab9 */ /* 0x000fe20000000800 */
[----:B---3--:R-:W-:Y:S01]  /*12280*/  PRMT R37, R29, 0x7773, RZ ;  /* 0x000077731d257816 */ /* 0x008fe200000000ff */
[----:B------:R-:W-:Y:S02]  /*12290*/  IMAD.X R29, R38, 0x1, R21, P6 ;  /* 0x00000001261d7824 */ /* 0x000fe400030e0615 */
[----:B------:R-:W-:Y:S01]  /*122a0*/  VIADD R34, R36, UR4 ;  /* 0x0000000424227c36 */ /* 0x000fe20008000000 */
[----:B------:R-:W-:Y:S01]  /*122b0*/  ULDC UR4, c[0x0][0x228] ;  /* 0x00008a0000047ab9 */ /* 0x000fe20000000800 */
[----:B------:R0:W-:Y:S01]  /*122c0*/  @P4 STG.E.U8 desc[UR44][R26.64], R37 ;  /* 0x000000251a004986 */ /* 0x0001e2000c10112c */
        /* <DEDUP_REMOVED lines=11> */
[----:B0-----:R-:W-:Y:S01]  /*12380*/  IADD3 R26, P6, R34, R22, RZ ;  /* 0x00000016221a7210 */ /* 0x001fe20007fde0ff */
[----:B------:R-:W-:Y:S01]  /*12390*/  ULDC UR6, c[0x0][0x22c] ;  /* 0x00008b0000067ab9 */ /* 0x000fe20000000800 */
[----:B------:R-:W-:-:S02]  /*123a0*/  PRMT R37, R30, 0x7771, RZ ;  /* 0x000077711e257816 */ /* 0x000fc400000000ff */
[----:B---3--:R-:W-:Y:S01]  /*123b0*/  PRMT R35, R30, 0x7772, RZ ;  /* 0x000077721e237816 */ /* 0x008fe200000000ff */
[----:B------:R-:W-:Y:S02]  /*123c0*/  IMAD.X R27, R36, 0x1, R21, P6 ;  /* 0x00000001241b7824 */ /* 0x000fe400030e0615 */
        /* <DEDUP_REMOVED lines=9> */
[----:B------:R-:W-:Y:S01]  /*12460*/  ISETP.GE.AND P2, PT, R25, UR6, PT ;  /* 0x0000000619007c0c */ /* 0x000fe2000bf46270 */
[----:B------:R-:W-:Y:S01]  /*12470*/  VIADD R25, R2, 0x19 ;  /* 0x0000001902197836 */ /* 0x000fe20000000000 */
[----:B------:R-:W-:Y:S01]  /*12480*/  ULDC UR6, c[0x0][0x228] ;  /* 0x00008a0000067ab9 */ /* 0x000fe20000000800 */
[----:B0-----:R-:W-:Y:S01]  /*12490*/  PRMT R33, R30, 0x7773, RZ ;  /* 0x000077731e217816 */ /* 0x001fe200000000ff */
[----:B------:R-:W-:Y:S01]  /*124a0*/  ULDC UR8, c[0x0][0x228] ;  /* 0x00008a0000087ab9 */ /* 0x000fe20000000800 */
[----:B------:R-:W-:-:S02]  /*124b0*/  SHF.R.S32.HI R32, RZ, 0x1f, R34 ;  /* 0x0000001fff207819 */ /* 0x000fc40000011422 */
[----:B------:R-:W-:Y:S01]  /*124c0*/  PRMT R37, R31, 0x7770, RZ ;  /* 0x000077701f257816 */ /* 0x000fe200000000ff */
[----:B------:R0:W-:Y:S01]  /*124d0*/  @P4 STG.E.U8 desc[UR44][R28.64], R33 ;  /* 0x000000211c004986 */ /* 0x0001e2000c10112c */
[----:B---3--:R-:W-:Y:S02]  /*124e0*/  IADD3 R26, P6, R34, R22, RZ ;  /* 0x00000016221a7210 */ /* 0x008fe40007fde0ff */
[----:B------:R-:W-:Y:S01]  /*124f0*/  ISETP.GE.AND P4, PT, R25, UR4, PT ;  /* 0x0000000419007c0c */ /* 0x000fe2000bf86270 */
[----:B------:R-:W-:Y:S01]  /*12500*/  ULDC UR4, c[0x0][0x248] ;  /* 0x0000920000047ab9 */ /* 0x000fe20000000800 */
[----:B------:R-:W-:Y:S01]  /*12510*/  ISETP.LT.AND P1, PT, R3, UR6, !P1 ;  /* 0x0000000603007c0c */ /* 0x000fe2000cf21270 */
[----:B------:R-:W-:Y:S01]  /*12520*/  IMAD.X R27, R32, 0x1, R21, P6 ;  /* 0x00000001201b7824 */ /* 0x000fe200030e0615 */
[----:B------:R-:W-:Y:S01]  /*12530*/  ULDC UR6, c[0x0][0x228] ;  /* 0x00008a0000067ab9 */ /* 0x000fe20000000800 */
[C---:B------:R-:W-:Y:S01]  /*12540*/  VIADD R30, R34.reuse, UR4 ;  /* 0x00000004221e7c36 */ /* 0x040fe20008000000 */
[----:B------:R-:W-:Y:S01]  /*12550*/  PRMT R25, R31, 0x7771, RZ ;  /* 0x000077711f197816 */ /* 0x000fe200000000ff */
[----:B------:R-:W-:Y:S01]  /*12560*/  ULDC UR4, c[0x0][0x248] ;  /* 0x0000920000047ab9 */ /* 0x000fe20000000800 */
[----:B------:R3:W-:Y:S01]  /*12570*/  @P5 STG.E.U8 desc[UR44][R26.64], R37 ;  /* 0x000000251a005986 */ /* 0x0007e2000c10112c */
[----:B0-----:R-:W-:-:S02]  /*12580*/  IADD3 R28, P6, R34, R23, RZ ;  /* 0x00000017221c7210 */ /* 0x001fc40007fde0ff */
[----:B------:R-:W-:Y:S01]  /*12590*/  ISETP.LT.AND P5, PT, R0, UR6, !P3 ;  /* 0x0000000600007c0c */ /* 0x000fe2000dfa1270 */
[----:B------:R-:W-:Y:S01]  /*125a0*/  ULDC UR6, c[0x0][0x228] ;  /* 0x00008a0000067ab9 */ /* 0x000fe20000000800 */
[C---:B------:R-:W-:Y:S01]  /*125b0*/  PRMT R33, R31.reuse, 0x7773, RZ ;  /* 0x000077731f217816 */ /* 0x040fe200000000ff */
[----:B------:R-:W-:Y:S01]  /*125c0*/  IMAD.X R29, R32, 0x1, R24, P6 ;  /* 0x00000001201d7824 */ /* 0x000fe200030e0618 */
[----:B------:R-:W-:Y:S01]  /*125d0*/  PRMT R35, R31, 0x7772, RZ ;  /* 0x000077721f237816 */ /* 0x000fe200000000ff */
[C---:B------:R-:W-:Y:S01]  /*125e0*/  VIADD R32, R30.reuse, UR4 ;  /* 0x000000041e207c36 */ /* 0x040fe20008000000 */
[----:B------:R-:W-:Y:S01]  /*125f0*/  SHF.R.S32.HI R31, RZ, 0x1f, R30 ;  /* 0x0000001fff1f7819 */ /* 0x000fe2000001141e */
[----:B------:R-:W-:Y:S01]  /*12600*/  ULDC UR4, c[0x0][0x22c] ;  /* 0x00008b0000047ab9 */ /* 0x000fe20000000800 */
[----:B------:R-:W-:Y:S01]  /*12610*/  ISETP.LT.AND P3, PT, R3, UR6, !P3 ;  /* 0x0000000603007c0c */ /* 0x000fe2000df61270 */
[----:B------:R0:W-:Y:S01]  /*12620*/  @P1 STG.E.U8 desc[UR44][R28.64], R25 ;  /* 0x000000191c001986 */ /* 0x0001e2000c10112c */
[C---:B---3--:R-:W-:Y:S01]  /*12630*/  IADD3 R26, P6, R30.reuse, R22, RZ ;  /* 0x000000161e1a7210 */ /* 0x048fe20007fde0ff */
[----:B------:R-:W-:Y:S01]  /*12640*/  ULDC UR6, c[0x0][0x228] ;  /* 0x00008a0000067ab9 */ /* 0x000fe20000000800 */
[----:B------:R-:W-:-:S02]  /*12650*/  IADD3 R30, P1, R30, R23, RZ ;  /* 0x000000171e1e7210 */ /* 0x000fc40007f3e0ff */
[----:B------:R-:W-:Y:S01]  /*12660*/  SHF.R.S32.HI R34, RZ, 0x1f, R32 ;  /* 0x0000001fff227819 */ /* 0x000fe20000011420 */
[C-C-:B------:R-:W-:Y:S01]  /*12670*/  IMAD.X R27, R31.reuse, 0x1, R21.reuse, P6 ;  /* 0x000000011f1b7824 */ /* 0x140fe200030e0615 */
[----:B------:R-:W-:Y:S01]  /*12680*/  ISETP.LT.AND P6, PT, R0, UR8, !P2 ;  /* 0x0000000800007c0c */ /* 0x000fe2000d7c1270 */
[--C-:B------:R-:W-:Y:S01]  /*12690*/  IMAD.X R31, R31, 0x1, R24.reuse, P1 ;  /* 0x000000011f1f7824 */ /* 0x100fe200008e0618 */
[----:B------:R-:W-:Y:S01]  /*126a0*/  PRMT R37, R16, 0x7770, RZ ;  /* 0x0000777010257816 */ /* 0x000fe200000000ff */
[----:B------:R-:W-:Y:S01]  /*126b0*/  ULDC UR8, c[0x0][0x228] ;  /* 0x00008a0000087ab9 */ /* 0x000fe20000000800 */
[----:B------:R3:W-:Y:S01]  /*126c0*/  @P5 STG.E.U8 desc[UR44][R26.64], R35 ;  /* 0x000000231a005986 */ /* 0x0007e2000c10112c */
[----:B0-----:R-:W-:Y:S01]  /*126d0*/  VIADD R25, R2, 0x1a ;  /* 0x0000001a02197836 */ /* 0x001fe20000000000 */
[-C--:B------:R-:W-:Y:S02]  /*126e0*/  IADD3 R28, P5, R32, R22.reuse, RZ ;  /* 0x00000016201c7210 */ /* 0x080fe40007fbe0ff */
[----:B------:R0:W-:Y:S01]  /*126f0*/  @P3 STG.E.U8 desc[UR44][R30.64], R33 ;  /* 0x000000211e003986 */ /* 0x0001e2000c10112c */
[----:B------:R-:W-:Y:S01]  /*12700*/  ISETP.LT.AND P3, PT, R3, UR6, !P2 ;  /* 0x0000000603007c0c */ /* 0x000fe2000d761270 */
[----:B------:R-:W-:Y:S01]  /*12710*/  ULDC UR6, c[0x0][0x228] ;  /* 0x00008a0000067ab9 */ /* 0x000fe20000000800 */
[----:B------:R-:W-:Y:S01]  /*12720*/  ISETP.GE.AND P1, PT, R25, UR4, PT ;  /* 0x0000000419007c0c */ /* 0x000fe2000bf26270 */
[----:B------:R-:W-:Y:S01]  /*12730*/  ULDC UR4, c[0x0][0x248] ;  /* 0x0000920000047ab9 */ /* 0x000fe20000000800 */
[----:B------:R-:W-:Y:S01]  /*12740*/  IMAD.X R29, R34, 0x1, R21, P5 ;  /* 0x00000001221d7824 */ /* 0x000fe200028e0615 */
[----:B------:R-:W-:Y:S01]  /*12750*/  ISETP.LT.AND P5, PT, R0, UR8, !P4 ;  /* 0x0000000800007c0c */ /* 0x000fe2000e7a1270 */
[C---:B------:R-:W-:Y:S01]  /*12760*/  VIADD R25, R32.reuse, UR4 ;  /* 0x0000000420197c36 */ /* 0x040fe20008000000 */
[----:B---3--:R-:W-:Y:S01]  /*12770*/  IADD3 R26, P2, R32, R23, RZ ;  /* 0x00000017201a7210 */ /* 0x008fe20007f5e0ff */
[----:B------:R-:W-:Y:S01]  /*12780*/  ULDC UR4, c[0x0][0x22c] ;  /* 0x00008b0000047ab9 */ /* 0x000fe20000000800 */
[----:B------:R3:W-:Y:S01]  /*12790*/  @P6 STG.E.U8 desc[UR44][R28.64], R37 ;  /* 0x000000251c006986 */ /* 0x0007e2000c10112c */
[----:B------:R-:W-:Y:S01]  /*127a0*/  PRMT R35, R16, 0x7771, RZ ;  /* 0x0000777110237816 */ /* 0x000fe200000000ff */
[----:B------:R-:W-:Y:S01]  /*127b0*/  ULDC UR8, c[0x0][0x228] ;  /* 0x00008a0000087ab9 */ /* 0x000fe20000000800 */
[----:B------:R-:W-:Y:S01]  /*127c0*/  SHF.R.S32.HI R36, RZ, 0x1f, R25 ;  /* 0x0000001fff247819 */ /* 0x000fe20000011419 */
[----:B------:R-:W-:Y:S01]  /*127d0*/  IMAD.X R27, R34, 0x1, R24, P2 ;  /* 0x00000001221b7824 */ /* 0x000fe200010e0618 */
[----:B0-----:R-:W-:-:S02]  /*127e0*/  IADD3 R30, P6, R25, R22, RZ ;  /* 0x00000016191e7210 */ /* 0x001fc40007fde0ff */
[----:B------:R-:W-:Y:S02]  /*127f0*/  PRMT R33, R16, 0x7772, RZ ;  /* 0x0000777210217816 */ /* 0x000fe400000000ff */
[----:B------:R-:W-:Y:S01]  /*12800*/  ISETP.LT.AND P4, PT, R3, UR6, !P4 ;  /* 0x0000000603007c0c */ /* 0x000fe2000e781270 */
[----:B------:R-:W-:Y:S01]  /*12810*/  IMAD.X R31, R36, 0x1, R21, P6 ;  /* 0x00000001241f7824 */ /* 0x000fe200030e0615 */
[----:B------:R-:W-:Y:S01]  /*12820*/  @P3 STG.E.U8 desc[UR44][R26.64], R35 ;  /* 0x000000231a003986 */ /* 0x000fe2000c10112c */
[----:B---3--:R-:W-:Y:S01]  /*12830*/  VIADD R28, R2, 0x1b ;  /* 0x0000001b021c7836 */ /* 0x008fe20000000000 */
[----:B------:R-:W-:Y:S02]  /*12840*/  ULDC UR6, c[0x0][0x228] ;  /* 0x00008a0000067ab9 */ /* 0x000fe40000000800 */
[----:B------:R0:W-:Y:S01]  /*12850*/  @P5 STG.E.U8 desc[UR44][R30.64], R33 ;  /* 0x000000211e005986 */ /* 0x0001e2000c10112c */
[----:B------:R-:W-:Y:S01]  /*12860*/  ISETP.LT.AND P5, PT, R0, UR8, !P1 ;  /* 0x0000000800007c0c */ /* 0x000fe2000cfa1270 */
[----:B------:R-:W-:Y:S01]  /*12870*/  ULDC UR8, c[0x0][0x228] ;  /* 0x00008a0000087ab9 */ /* 0x000fe20000000800 */
[----:B------:R-:W-:Y:S01]  /*12880*/  ISETP.GE.AND P2, PT, R28, UR4, PT ;  /* 0x000000041c007c0c */ /* 0x000fe2000bf46270 */
[----:B------:R-:W-:Y:S01]  /*12890*/  ULDC UR4, c[0x0][0x248] ;  /* 0x0000920000047ab9 */ /* 0x000fe20000000800 */
[C---:B------:R-:W-:Y:S01]  /*128a0*/  IADD3 R28, P3, R25.reuse, R23, RZ ;  /* 0x00000017191c7210 */ /* 0x040fe20007f7e0ff */
[----:B------:R-:W-:Y:S01]  /*128b0*/  VIADD R32, R25, UR4 ;  /* 0x0000000419207c36 */ /* 0x000fe20008000000 */
[----:B------:R-:W-:Y:S01]  /*128c0*/  ULDC UR4, c[0x0][0x22c] ;  /* 0x00008b0000047ab9 */ /* 0x000fe20000000800 */
[----:B------:R-:W-:-:S02]  /*128d0*/  PRMT R25, R17, 0x7770, RZ ;  /* 0x0000777011197816 */ /* 0x000fc400000000ff */
[----:B------:R-:W-:Y:S01]  /*128e0*/  IMAD.X R29, R36, 0x1, R24, P3 ;  /* 0x00000001241d7824 */ /* 0x000fe200018e0618 */
[----:B------:R-:W-:Y:S01]  /*128f0*/  SHF.R.S32.HI R34, RZ, 0x1f, R32 ;  /* 0x0000001fff227819 */ /* 0x000fe20000011420 */
[----:B0-----:R-:W-:Y:S01]  /*12900*/  VIADD R30, R2, 0x1c ;  /* 0x0000001c021e7836 */ /* 0x001fe20000000000 */
[-C--:B------:R-:W-:Y:S02]  /*12910*/  IADD3 R26, P6, R32, R22.reuse, RZ ;  /* 0x00000016201a7210 */ /* 0x080fe40007fde0ff */
[----:B------:R-:W-:Y:S02]  /*12920*/  PRMT R33, R16, 0x7773, RZ ;  /* 0x0000777310217816 */ /* 0x000fe400000000ff */
[----:B------:R-:W-:Y:S01]  /*12930*/  ISETP.GE.AND P3, PT, R30, UR4, PT ;  /* 0x000000041e007c0c */ /* 0x000fe2000bf66270 */
[----:B------:R-:W-:Y:S01]  /*12940*/  IMAD.X R27, R34, 0x1, R21, P6 ;  /* 0x00000001221b7824 */ /* 0x000fe200030e0615 */
[----:B------:R-:W-:Y:S01]  /*12950*/  ULDC UR4, c[0x0][0x248] ;  /* 0x0000920000047ab9 */ /* 0x000fe20000000800 */
[----:B------:R0:W-:Y:S01]  /*12960*/  @P4 STG.E.U8 desc[UR44][R28.64], R33 ;  /* 0x000000211c004986 */ /* 0x0001e2000c10112c */
[----:B------:R-:W-:Y:S01]  /*12970*/  ISETP.LT.AND P4, PT, R3, UR6, !P1 ;  /* 0x0000000603007c0c */ /* 0x000fe2000cf81270 */
[C---:B------:R-:W-:Y:S01]  /*12980*/  VIADD R16, R32.reuse, UR4 ;  /* 0x0000000420107c36 */ /* 0x040fe20008000000 */
[----:B------:R-:W-:Y:S01]  /*12990*/  IADD3 R30, P1, R32, R23, RZ ;  /* 0x00000017201e7210 */ /* 0x000fe20007f3e0ff */
[----:B------:R3:W-:Y:S01]  /*129a0*/  @P5 STG.E.U8 desc[UR44][R26.64], R25 ;  /* 0x000000191a005986 */ /* 0x0007e2000c10112c */
[----:B------:R-:W-:Y:S01]  /*129b0*/  ISETP.LT.AND P5, PT, R0, UR8, !P2 ;  /* 0x0000000800007c0c */ /* 0x000fe2000d7a1270 */
[----:B------:R-:W-:Y:S01]  /*129c0*/  ULDC UR4, c[0x0][0x22c] ;  /* 0x00008b0000047ab9 */ /* 0x000fe20000000800 */
[----:B------:R-:W-:Y:S01]  /*129d0*/  SHF.R.S32.HI R32, RZ, 0x1f, R16 ;  /* 0x0000001fff207819 */ /* 0x000fe20000011410 */
[----:B------:R-:W-:Y:S01]  /*129e0*/  IMAD.X R31, R34, 0x1, R24, P1 ;  /* 0x00000001221f7824 */ /* 0x000fe200008e0618 */
[----:B------:R-:W-:Y:S01]  /*129f0*/  PRMT R35, R17, 0x7771, RZ ;  /* 0x0000777111237816 */ /* 0x000fe200000000ff */
[----:B------:R-:W-:Y:S01]  /*12a00*/  ULDC UR6, c[0x0][0x228] ;  /* 0x00008a0000067ab9 */ /* 0x000fe20000000800 */
[----:B------:R-:W-:Y:S01]  /*12a10*/  ULDC UR8, c[0x0][0x228] ;  /* 0x00008a0000087ab9 */ /* 0x000fe20000000800 */
[----:B0-----:R-:W-:-:S02]  /*12a20*/  IADD3 R28, P6, R16, R22, RZ ;  /* 0x00000016101c7210 */ /* 0x001fc40007fde0ff */
[----:B------:R-:W-:Y:S01]  /*12a30*/  PRMT R33, R17, 0x7772, RZ ;  /* 0x0000777211217816 */ /* 0x000fe200000000ff */
[----:B------:R0:W-:Y:S01]  /*12a40*/  @P4 STG.E.U8 desc[UR44][R30.64], R35 ;  /* 0x000000231e004986 */ /* 0x0001e2000c10112c */
[----:B---3--:R-:W-:Y:S01]  /*12a50*/  VIADD R25, R2, 0x1d ;  /* 0x0000001d02197836 */ /* 0x008fe20000000000 */
[----:B------:R-:W-:Y:S01]  /*12a60*/  ISETP.LT.AND P4, PT, R3, UR6, !P2 ;  /* 0x0000000603007c0c */ /* 0x000fe2000d781270 */
[----:B------:R-:W-:Y:S01]  /*12a70*/  IMAD.X R29, R32, 0x1, R21, P6 ;  /* 0x00000001201d7824 */ /* 0x000fe200030e0615 */
[C---:B------:R-:W-:Y:S01]  /*12a80*/  IADD3 R26, P2, R16.reuse, R23, RZ ;  /* 0x00000017101a7210 */ /* 0x040fe20007f5e0ff */
[----:B------:R-:W-:Y:S01]  /*12a90*/  ULDC UR6, c[0x0][0x228] ;  /* 0x00008a0000067ab9 */ /* 0x000fe20000000800 */
[----:B------:R-:W-:Y:S01]  /*12aa0*/  ISETP.GE.AND P1, PT, R25, UR4, PT ;  /* 0x0000000419007c0c */ /* 0x000fe2000bf26270 */
[----:B------:R-:W-:Y:S01]  /*12ab0*/  ULDC UR4, c[0x0][0x248] ;  /* 0x0000920000047ab9 */ /* 0x000fe20000000800 */
[----:B------:R3:W-:Y:S01]  /*12ac0*/  @P5 STG.E.U8 desc[UR44][R28.64], R33 ;  /* 0x000000211c005986 */ /* 0x0007e2000c10112c */
[----:B------:R-:W-:Y:S01]  /*12ad0*/  VIADD R25, R16, UR4 ;  /* 0x0000000410197c36 */ /* 0x000fe20008000000 */
[----:B------:R-:W-:Y:S01]  /*12ae0*/  ISETP.LT.AND P5, PT, R0, UR8, !P3 ;  /* 0x0000000800007c0c */ /* 0x000fe2000dfa1270 */
[----:B------:R-:W-:Y:S01]  /*12af0*/  IMAD.X R27, R32, 0x1, R24, P2 ;  /* 0x00000001201b7824 */ /* 0x000fe200010e0618 */
[----:B------:R-:W-:Y:S01]  /*12b00*/  ULDC UR4, c[0x0][0x22c] ;  /* 0x00008b0000047ab9 */ /* 0x000fe20000000800 */
[----:B0-----:R-:W-:Y:S01]  /*12b10*/  PRMT R31, R18, 0x7770, RZ ;  /* 0x00007770121f7816 */ /* 0x001fe200000000ff */
[----:B------:R-:W-:Y:S01]  /*12b20*/  ULDC UR8, c[0x0][0x228] ;  /* 0x00008a0000087ab9 */ /* 0x000fe20000000800 */
[----:B------:R-:W-:-:S02]  /*12b30*/  SHF.R.S32.HI R34, RZ, 0x1f, R25 ;  /* 0x0000001fff227819 */ /* 0x000fc40000011419 */
[----:B------:R-:W-:Y:S02]  /*12b40*/  IADD3 R16, P6, R25, R22, RZ ;  /* 0x0000001619107210 */ /* 0x000fe40007fde0ff */
[----:B---3--:R-:W-:Y:S01]  /*12b50*/  PRMT R33, R17, 0x7773, RZ ;  /* 0x0000777311217816 */ /* 0x008fe200000000ff */
[----:B------:R-:W-:Y:S02]  /*12b60*/  VIADD R28, R2, 0x1e ;  /* 0x0000001e021c7836 */ /* 0x000fe40000000000 */
[----:B------:R-:W-:Y:S02]  /*12b70*/  IMAD.X R17, R34, 0x1, R21, P6 ;  /* 0x0000000122117824 */ /* 0x000fe400030e0615 */
[----:B------:R0:W-:Y:S01]  /*12b80*/  @P4 STG.E.U8 desc[UR44][R26.64], R33 ;  /* 0x000000211a004986 */ /* 0x0001e2000c10112c */
[----:B------:R-:W-:Y:S01]  /*12b90*/  ISETP.GE.AND P2, PT, R28, UR4, PT ;  /* 0x000000041c007c0c */ /* 0x000fe2000bf46270 */
[----:B------:R-:W-:Y:S01]  /*12ba0*/  ULDC UR4, c[0x0][0x248] ;  /* 0x0000920000047ab9 */ /* 0x000fe20000000800 */
[----:B------:R-:W-:Y:S01]  /*12bb0*/  ISETP.LT.AND P4, PT, R3, UR6, !P3 ;  /* 0x0000000603007c0c */ /* 0x000fe2000df81270 */
[C---:B------:R-:W-:Y:S01]  /*12bc0*/  VIADD R30, R25.reuse, UR4 ;  /* 0x00000004191e7c36 */ /* 0x040fe20008000000 */
[----:B------:R-:W-:Y:S01]  /*12bd0*/  IADD3 R28, P3, R25, R23, RZ ;  /* 0x00000017191c7210 */ /* 0x000fe20007f7e0ff */
[----:B------:R3:W-:Y:S01]  /*12be0*/  @P5 STG.E.U8 desc[UR44][R16.64], R31 ;  /* 0x0000001f10005986 */ /* 0x0007e2000c10112c */
[----:B------:R-:W-:Y:S01]  /*12bf0*/  ISETP.LT.AND P5, PT, R0, UR8, !P1 ;  /* 0x0000000800007c0c */ /* 0x000fe2000cfa1270 */
[----:B------:R-:W-:Y:S01]  /*12c00*/  VIADD R25, R2, 0x1f ;  /* 0x0000001f02197836 */ /* 0x000fe20000000000 */
[----:B------:R-:W-:Y:S01]  /*12c10*/  ULDC UR4, c[0x0][0x228] ;  /* 0x00008a0000047ab9 */ /* 0x000fe20000000800 */
[----:B------:R-:W-:Y:S01]  /*12c20*/  IMAD.X R29, R34, 0x1, R24, P3 ;  /* 0x00000001221d7824 */ /* 0x000fe200018e0618 */
[----:B------:R-:W-:Y:S01]  /*12c30*/  ULDC UR6, c[0x0][0x22c] ;  /* 0x00008b0000067ab9 */ /* 0x000fe20000000800 */
[----:B0-----:R-:W-:Y:S01]  /*12c40*/  SHF.R.S32.HI R27, RZ, 0x1f, R30 ;  /* 0x0000001fff1b7819 */ /* 0x001fe2000001141e */
[----:B------:R-:W-:Y:S01]  /*12c50*/  ULDC UR8, c[0x0][0x228] ;  /* 0x00008a0000087ab9 */ /* 0x000fe20000000800 */
[----:B------:R-:W-:-:S02]  /*12c60*/  PRMT R33, R18, 0x7771, RZ ;  /* 0x0000777112217816 */ /* 0x000fc400000000ff */
[----:B------:R-:W-:Y:S01]  /*12c70*/  ISETP.GE.AND P3, PT, R25, UR6, PT ;  /* 0x0000000619007c0c */ /* 0x000fe2000bf66270 */
[----:B------:R-:W-:Y:S01]  /*12c80*/  VIADD R25, R2, 0x20 ;  /* 0x0000002002197836 */ /* 0x000fe20000000000 */
[-C--:B---3--:R-:W-:Y:S01]  /*12c90*/  IADD3 R16, P6, R30, R22.reuse, RZ ;  /* 0x000000161e107210 */ /* 0x088fe20007fde0ff */
[----:B------:R0:W-:Y:S01]  /*12ca0*/  @P4 STG.E.U8 desc[UR44][R28.64], R33 ;  /* 0x000000211c004986 */ /* 0x0001e2000c10112c */
[----:B------:R-:W-:Y:S01]  /*12cb0*/  PRMT R31, R18, 0x7772, RZ ;  /* 0x00007772121f7816 */ /* 0x000fe200000000ff */
[----:B------:R-:W-:Y:S01]  /*12cc0*/  ULDC UR6, c[0x0][0x22c] ;  /* 0x00008b0000067ab9 */ /* 0x000fe20000000800 */
[----:B------:R-:W-:Y:S01]  /*12cd0*/  ISETP.LT.AND P4, PT, R3, UR4, !P1 ;  /* 0x0000000403007c0c */ /* 0x000fe2000cf81270 */
[C-C-:B------:R-:W-:Y:S01]  /*12ce0*/  IMAD.X R17, R27.reuse, 0x1, R21.reuse, P6 ;  /* 0x000000011b117824 */ /* 0x140fe200030e0615 */
[----:B------:R-:W-:Y:S01]  /*12cf0*/  ULDC UR4, c[0x0][0x248] ;  /* 0x0000920000047ab9 */ /* 0x000fe20000000800 */
[C---:B------:R-:W-:Y:S01]  /*12d00*/  IADD3 R26, P1, R30.reuse, R23, RZ ;  /* 0x000000171e1a7210 */ /* 0x040fe20007f3e0ff */
[----:B------:R-:W-:Y:S01]  /*12d10*/  VIADD R30, R30, UR4 ;  /* 0x000000041e1e7c36 */ /* 0x000fe20008000000 */
[----:B------:R-:W-:Y:S01]  /*12d20*/  ULDC UR4, c[0x0][0x22c] ;  /* 0x00008b0000047ab9 */ /* 0x000fe20000000800 */
[----:B------:R3:W-:Y:S01]  /*12d30*/  @P5 STG.E.U8 desc[UR44][R16.64], R31 ;  /* 0x0000001f10005986 */ /* 0x0007e2000c10112c */
[----:B------:R-:W-:Y:S01]  /*12d40*/  ISETP.LT.AND P5, PT, R0, UR8, !P2 ;  /* 0x0000000800007c0c */ /* 0x000fe2000d7a1270 */
[----:B------:R-:W-:Y:S01]  /*12d50*/  IMAD.X R27, R27, 0x1, R24, P1 ;  /* 0x000000011b1b7824 */ /* 0x000fe200008e0618 */
[----:B------:R-:W-:Y:S01]  /*12d60*/  ISETP.GE.AND P1, PT, R25, UR6, PT ;  /* 0x0000000619007c0c */ /* 0x000fe2000bf26270 */
[----:B------:R-:W-:Y:S01]  /*12d70*/  ULDC UR6, c[0x0][0x228] ;  /* 0x00008a0000067ab9 */ /* 0x000fe20000000800 */
[----:B0-----:R-:W-:Y:S01]  /*12d80*/  PRMT R29, R18, 0x7773, RZ ;  /* 0x00007773121d7816 */ /* 0x001fe200000000ff */
[----:B------:R-:W-:Y:S01]  /*12d90*/  VIADD R18, R2, 0x21 ;  /* 0x0000002102127836 */ /* 0x000fe20000000000 */
[----:B------:R-:W-:Y:S01]  /*12da0*/  SHF.R.S32.HI R25, RZ, 0x1f, R30 ;  /* 0x0000001fff197819 */ /* 0x000fe2000001141e */
[----:B------:R-:W-:Y:S01]  /*12db0*/  ULDC UR8, c[0x0][0x228] ;  /* 0x00008a0000087ab9 */ /* 0x000fe20000000800 */
[----:B------:R-:W-:Y:S01]  /*12dc0*/  PRMT R33, R19, 0x7770, RZ ;  /* 0x0000777013217816 */ /* 0x000fe200000000ff */
[----:B------:R0:W-:Y:S01]  /*12dd0*/  @P4 STG.E.U8 desc[UR44][R26.64], R29 ;  /* 0x0000001d1a004986 */ /* 0x0001e2000c10112c */
[----:B------:R-:W-:Y:S01]  /*12de0*/  ISETP.GE.AND P4, PT, R18, UR4, PT ;  /* 0x0000000412007c0c */ /* 0x000fe2000bf86270 */
[----:B------:R-:W-:Y:S01]  /*12df0*/  ULDC UR4, c[0x0][0x248] ;  /* 0x0000920000047ab9 */ /* 0x000fe20000000800 */
[C---:B---3--:R-:W-:Y:S01]  /*12e00*/  IADD3 R16, P6, R30.reuse, R22, RZ ;  /* 0x000000161e107210 */ /* 0x048fe20007fde0ff */
[----:B------:R-:W-:Y:S01]  /*12e10*/  VIADD R18, R30, UR4 ;  /* 0x000000041e127c36 */ /* 0x000fe20008000000 */
[----:B------:R-:W-:Y:S01]  /*12e20*/  ISETP.LT.AND P2, PT, R3, UR6, !P2 ;  /* 0x0000000603007c0c */ /* 0x000fe2000d741270 */
[----:B------:R-:W-:Y:S01]  /*12e30*/  ULDC UR6, c[0x0][0x228] ;  /* 0x00008a0000067ab9 */ /* 0x000fe20000000800 */
[----:B------:R-:W-:Y:S01]  /*12e40*/  PRMT R31, R19, 0x7772, RZ ;  /* 0x00007772131f7816 */ /* 0x000fe200000000ff */
[----:B------:R-:W-:Y:S01]  /*12e50*/  IMAD.X R17, R25, 0x1, R21, P6 ;  /* 0x0000000119117824 */ /* 0x000fe200030e0615 */
[----:B------:R-:W-:-:S02]  /*12e60*/  ULDC UR4, c[0x0][0x248] ;  /* 0x0000920000047ab9 */ /* 0x000fc40000000800 */
[----:B------:R-:W-:Y:S01]  /*12e70*/  VIADD R28, R18, UR4 ;  /* 0x00000004121c7c36 */ /* 0x000fe20008000000 */
[----:B0-----:R-:W-:Y:S01]  /*12e80*/  IADD3 R26, P6, R30, R23, RZ ;  /* 0x000000171e1a7210 */ /* 0x001fe20007fde0ff */
[----:B------:R0:W-:Y:S01]  /*12e90*/  @P5 STG.E.U8 desc[UR44][R16.64], R33 ;  /* 0x0000002110005986 */ /* 0x0001e2000c10112c */
[----:B------:R-:W-:Y:S01]  /*12ea0*/  ISETP.LT.AND P5, PT, R0, UR6, !P3 ;  /* 0x0000000600007c0c */ /* 0x000fe2000dfa1270 */
[----:B------:R-:W-:Y:S01]  /*12eb0*/  ULDC UR6, c[0x0][0x228] ;  /* 0x00008a0000067ab9 */ /* 0x000fe20000000800 */
[----:B------:R-:W-:Y:S01]  /*12ec0*/  PRMT R29, R19, 0x7773, RZ ;  /* 0x00007773131d7816 */ /* 0x000fe200000000ff */
[----:B------:R-:W-:Y:S01]  /*12ed0*/  IMAD.X R27, R25, 0x1, R24, P6 ;  /* 0x00000001191b7824 */ /* 0x000fe200030e0618 */
[----:B------:R-:W-:Y:S01]  /*12ee0*/  PRMT R25, R19, 0x7771, RZ ;  /* 0x0000777113197816 */ /* 0x000fe200000000ff */
[----:B------:R-:W-:Y:S01]  /*12ef0*/  ULDC UR4, c[0x0][0x22c] ;  /* 0x00008b0000047ab9 */ /* 0x000fe20000000800 */
[----:B------:R-:W-:Y:S02]  /*12f00*/  SHF.R.S32.HI R19, RZ, 0x1f, R18 ;  /* 0x0000001fff137819 */ /* 0x000fe40000011412 */
        /* <DEDUP_REMOVED lines=46> */
[----:B0-----:R-:W-:-:S02]  /*131f0*/  IADD3 R16, P6, R28, R22, RZ ;  /* 0x000000161c107210 */ /* 0x001fc40007fde0ff */
[C---:B------:R-:W-:Y:S02]  /*13200*/  PRMT R25, R13.reuse, 0x7770, RZ ;  /* 0x000077700d197816 */ /* 0x040fe400000000ff */
[----:B------:R-:W-:Y:S01]  /*13210*/  PRMT R31, R13, 0x7771, RZ ;  /* 0x000077710d1f7816 */ /* 0x000fe200000000ff */
[----:B------:R-:W-:Y:S01]  /*13220*/  IMAD.X R17, R30, 0x1, R21, P6 ;  /* 0x000000011e117824 */ /* 0x000fe200030e0615 */
[----:B---3--:R-:W-:Y:S01]  /*13230*/  PRMT R29, R12, 0x7773, RZ ;  /* 0x000077730c1d7816 */ /* 0x008fe200000000ff */
[----:B------:R-:W-:-:S04]  /*13240*/  VIADD R18, R2, 0x24 ;  /* 0x0000002402127836 */ /* 0x000fc80000000000 */
        /* <DEDUP_REMOVED lines=11> */
[----:B------:R-:W-:Y:S01]  /*13300*/  ULDC UR6, c[0x0][0x228] ;  /* 0x00008a0000067ab9 */ /* 0x000fe20000000800 */
[----:B0-----:R-:W-:Y:S01]  /*13310*/  IADD3 R26, P6, R12, R22, RZ ;  /* 0x000000160c1a7210 */ /* 0x001fe20007fde0ff */
[----:B------:R-:W-:Y:S01]  /*13320*/  ULDC UR8, c[0x0][0x228] ;  /* 0x00008a0000087ab9 */ /* 0x000fe20000000800 */
[----:B------:R-:W-:-:S02]  /*13330*/  PRMT R29, R13, 0x7772, RZ ;  /* 0x000077720d1d7816 */ /* 0x000fc400000000ff */
[----:B------:R0:W-:Y:S01]  /*13340*/  @P4 STG.E.U8 desc[UR44][R18.64], R31 ;  /* 0x0000001f12004986 */ /* 0x0001e2000c10112c */
[----:B------:R-:W-:Y:S01]  /*13350*/  IMAD.X R27, R28, 0x1, R21, P6 ;  /* 0x000000011c1b7824 */ /* 0x000fe200030e0615 */
[----:B------:R-:W-:Y:S01]  /*13360*/  ISETP.LT.AND P4, PT, R3, UR6, !P1 ;  /* 0x0000000603007c0c */ /* 0x000fe2000cf81270 */
        /* <DEDUP_REMOVED lines=10> */
[----:B0-----:R-:W-:-:S02]  /*13410*/  VIADD R18, R2, 0x26 ;  /* 0x0000002602127836 */ /* 0x001fc40000000000 */
[--C-:B------:R-:W-:Y:S01]  /*13420*/  IMAD.X R17, R28, 0x1, R24.reuse, P1 ;  /* 0x000000011c117824 */ /* 0x100fe200008e0618 */
[----:B------:R-:W-:Y:S02]  /*13430*/  SHF.R.S32.HI R30, RZ, 0x1f, R25 ;  /* 0x0000001fff1e7819 */ /* 0x000fe40000011419 */
[----:B------:R-:W-:Y:S02]  /*13440*/  IADD3 R12, P6, R25, R22, RZ ;  /* 0x00000016190c7210 */ /* 0x000fe40007fde0ff */
[----:B---3--:R-:W-:Y:S02]  /*13450*/  PRMT R29, R13, 0x7773, RZ ;  /* 0x000077730d1d7816 */ /* 0x008fe400000000ff */
[----:B------:R-:W-:Y:S01]  /*13460*/  PRMT R27, R14, 0x7770, RZ ;  /* 0x000077700e1b7816 */ /* 0x000fe200000000ff */
[----:B------:R-:W-:Y:S01]  /*13470*/  IMAD.X R13, R30, 0x1, R21, P6 ;  /* 0x000000011e0d7824 */ /* 0x000fe200030e0615 */
[----:B------:R-:W-:Y:S01]  /*13480*/  ISETP.GE.AND P1, PT, R18, UR4, PT ;  /* 0x0000000412007c0c */ /* 0x000fe2000bf26270 */
        /* <DEDUP_REMOVED lines=9> */
[----:B------:R-:W-:Y:S01]  /*13520*/  ULDC UR8, c[0x0][0x228] ;  /* 0x00008a0000087ab9 */ /* 0x000fe20000000800 */
[----:B------:R-:W-:Y:S01]  /*13530*/  VIADD R25, R2, 0x27 ;  /* 0x0000002702197836 */ /* 0x000fe20000000000 */
[----:B------:R-:W-:Y:S01]  /*13540*/  ULDC UR6, c[0x0][0x22c] ;  /* 0x00008b0000067ab9 */ /* 0x000fe20000000800 */
[----:B0-----:R-:W-:-:S02]  /*13550*/  SHF.R.S32.HI R17, RZ, 0x1f, R26 ;  /* 0x0000001fff117819 */ /* 0x001fc4000001141a */
[----:B------:R-:W-:Y:S02]  /*13560*/  PRMT R29, R14, 0x7772, RZ ;  /* 0x000077720e1d7816 */ /* 0x000fe400000000ff */
[----:B------:R-:W-:Y:S01]  /*13570*/  ISETP.GE.AND P3, PT, R25, UR6, PT ;  /* 0x0000000619007c0c */ /* 0x000fe2000bf66270 */
[----:B------:R-:W-:Y:S01]  /*13580*/  VIADD R25, R2, 0x28 ;  /* 0x0000002802197836 */ /* 0x000fe20000000000 */
[----:B---3--:R-:W-:Y:S01]  /*13590*/  IADD3 R12, P6, R26, R22, RZ ;  /* 0x000000161a0c7210 */ /* 0x008fe20007fde0ff */
[----:B------:R-:W-:Y:S01]  /*135a0*/  ULDC UR6, c[0x0][0x22c] ;  /* 0x00008b0000067ab9 */ /* 0x000fe20000000800 */
[----:B------:R-:W-:-:S03]  /*135b0*/  PRMT R27, R14, 0x7771, RZ ;  /* 0x000077710e1b7816 */ /* 0x000fc600000000ff */
        /* <DEDUP_REMOVED lines=11> */
[----:B------:R-:W-:Y:S01]  /*13670*/  ULDC UR6, c[0x0][0x228] ;  /* 0x00008a0000067ab9 */ /* 0x000fe20000000800 */
[----:B------:R-:W-:Y:S01]  /*13680*/  PRMT R25, R15, 0x7773, RZ ;  /* 0x000077730f197816 */ /* 0x000fe200000000ff */
[----:B------:R-:W-:Y:S01]  /*13690*/  ULDC UR8, c[0x0][0x228] ;  /* 0x00008a0000087ab9 */ /* 0x000fe20000000800 */
[----:B0-----:R-:W-:Y:S01]  /*136a0*/  PRMT R27, R14, 0x7773, RZ ;  /* 0x000077730e1b7816 */ /* 0x001fe200000000ff */
[----:B------:R-:W-:Y:S01]  /*136b0*/  VIADD R14, R2, 0x29 ;  /* 0x00000029020e7836 */ /* 0x000fe20000000000 */
[----:B------:R-:W-:-:S02]  /*136c0*/  SHF.R.S32.HI R18, RZ, 0x1f, R26 ;  /* 0x0000001fff127819 */ /* 0x000fc4000001141a */
[----:B---3--:R-:W-:Y:S01]  /*136d0*/  IADD3 R12, P6, R26, R22, RZ ;  /* 0x000000161a0c7210 */ /* 0x008fe20007fde0ff */
[----:B------:R0:W-:Y:S01]  /*136e0*/  @P4 STG.E.U8 desc[UR44][R16.64], R27 ;  /* 0x0000001b10004986 */ /* 0x0001e2000c10112c */
[----:B------:R-:W-:Y:S02]  /*136f0*/  PRMT R19, R15, 0x7770, RZ ;  /* 0x000077700f137816 */ /* 0x000fe400000000ff */
[----:B------:R-:W-:Y:S01]  /*13700*/  ISETP.GE.AND P4, PT, R14, UR4, PT ;  /* 0x000000040e007c0c */ /* 0x000fe2000bf86270 */
[----:B------:R-:W-:Y:S01]  /*13710*/  IMAD.X R13, R18, 0x1, R21, P6 ;  /* 0x00000001120d7824 */ /* 0x000fe200030e0615 */
[----:B------:R-:W-:Y:S01]  /*13720*/  ISETP.LT.AND P1, PT, R3, UR6, !P1 ;  /* 0x0000000603007c0c */ /* 0x000fe2000cf21270 */
[----:B------:R-:W-:Y:S01]  /*13730*/  ULDC UR4, c[0x0][0x248] ;  /* 0x0000920000047ab9 */ /* 0x000fe20000000800 */
[----:B------:R-:W-:Y:S01]  /*13740*/  ULDC UR6, c[0x0][0x228] ;  /* 0x00008a0000067ab9 */ /* 0x000fe20000000800 */
[----:B------:R-:W-:Y:S01]  /*13750*/  VIADD R14, R26, UR4 ;  /* 0x000000041a0e7c36 */ /* 0x000fe20008000000 */
[----:B------:R3:W-:Y:S01]  /*13760*/  @P5 STG.E.U8 desc[UR44][R12.64], R19 ;  /* 0x000000130c005986 */ /* 0x0007e2000c10112c */
[----:B------:R-:W-:Y:S01]  /*13770*/  ISETP.LT.AND P5, PT, R0, UR6, !P3 ;  /* 0x0000000600007c0c */ /* 0x000fe2000dfa1270 */
[----:B------:R-:W-:Y:S01]  /*13780*/  ULDC UR6, c[0x0][0x228] ;  /* 0x00008a0000067ab9 */ /* 0x000fe20000000800 */
[----:B0-----:R-:W-:Y:S01]  /*13790*/  IADD3 R16, P6, R26, R23, RZ ;  /* 0x000000171a107210 */ /* 0x001fe20007fde0ff */
[----:B------:R-:W-:Y:S01]  /*137a0*/  ULDC UR4, c[0x0][0x248] ;  /* 0x0000920000047ab9 */ /* 0x000fe20000000800 */
[----:B------:R-:W-:-:S02]  /*137b0*/  PRMT R29, R15, 0x7771, RZ ;  /* 0x000077710f1d7816 */ /* 0x000fc400000000ff */
[----:B------:R-:W-:Y:S01]  /*137c0*/  PRMT R27, R15, 0x7772, RZ ;  /* 0x000077720f1b7816 */ /* 0x000fe200000000ff */
[----:B------:R-:W-:Y:S01]  /*137d0*/  IMAD.X R17, R18, 0x1, R24, P6 ;  /* 0x0000000112117824 */ /* 0x000fe200030e0618 */
[----:B------:R-:W-:Y:S01]  /*137e0*/  SHF.R.S32.HI R15, RZ, 0x1f, R14 ;  /* 0x0000001fff0f7819 */ /* 0x000fe2000001140e */
[----:B------:R-:W-:Y:S01]  /*137f0*/  VIADD R18, R2, 0x2a ;  /* 0x0000002a02127836 */ /* 0x000fe20000000000 */
[----:B------:R-:W-:Y:S01]  /*13800*/  ISETP.LT.AND P3, PT, R3, UR6, !P3 ;  /* 0x0000000603007c0c */ /* 0x000fe2000df61270 */
[C---:B---3--:R-:W-:Y:S01]  /*13810*/  VIADD R19, R14.reuse, UR4 ;  /* 0x000000040e137c36 */ /* 0x048fe20008000000 */
[CC--:B------:R-:W-:Y:S01]  /*13820*/  IADD3 R12, P6, R14.reuse, R22.reuse, RZ ;  /* 0x000000160e0c7210 */ /* 0x0c0fe20007fde0ff */
[----:B------:R0:W-:Y:S01]  /*13830*/  @P1 STG.E.U8 desc[UR44][R16.64], R29 ;  /* 0x0000001d10001986 */ /* 0x0001e2000c10112c */
[-C--:B------:R-:W-:Y:S01]  /*13840*/  IADD3 R14, P1, R14, R23.reuse, RZ ;  /* 0x000000170e0e7210 */ /* 0x080fe20007f3e0ff */
[----:B------:R-:W-:Y:S01]  /*13850*/  ULDC UR4, c[0x0][0x22c] ;  /* 0x00008b0000047ab9 */ /* 0x000fe20000000800 */
[----:B------:R-:W-:Y:S01]  /*13860*/  SHF.R.S32.HI R26, RZ, 0x1f, R19 ;  /* 0x0000001fff1a7819 */ /* 0x000fe20000011413 */
[C-C-:B------:R-:W-:Y:S01]  /*13870*/  IMAD.X R13, R15.reuse, 0x1, R21.reuse, P6 ;  /* 0x000000010f0d7824 */ /* 0x140fe200030e0615 */
[----:B------:R-:W-:Y:S01]  /*13880*/  ISETP.LT.AND P6, PT, R0, UR8, !P2 ;  /* 0x0000000800007c0c */ /* 0x000fe2000d7c1270 */
[----:B------:R-:W-:Y:S01]  /*13890*/  IMAD.X R15, R15, 0x1, R24, P1 ;  /* 0x000000010f0f7824 */ /* 0x000fe200008e0618 */
[----:B------:R-:W-:Y:S01]  /*138a0*/  ISETP.GE.AND P1, PT, R18, UR4, PT ;  /* 0x0000000412007c0c */ /* 0x000fe2000bf26270 */
[----:B------:R-:W-:Y:S01]  /*138b0*/  ULDC UR4, c[0x0][0x248] ;  /* 0x0000920000047ab9 */ /* 0x000fe20000000800 */
[----:B------:R3:W-:Y:S01]  /*138c0*/  @P5 STG.E.U8 desc[UR44][R12.64], R27 ;  /* 0x0000001b0c005986 */ /* 0x0007e2000c10112c */
[----:B------:R-:W-:Y:S01]  /*138d0*/  ULDC UR6, c[0x0][0x228] ;  /* 0x00008a0000067ab9 */ /* 0x000fe20000000800 */
[----:B------:R-:W-:Y:S01]  /*138e0*/  ULDC UR8, c[0x0][0x228] ;  /* 0x00008a0000087ab9 */ /* 0x000fe20000000800 */
[CC--:B0-----:R-:W-:Y:S01]  /*138f0*/  IADD3 R16, P5, R19.reuse, R22.reuse, RZ ;  /* 0x0000001613107210 */ /* 0x0c1fe20007fbe0ff */
[----:B------:R0:W-:Y:S01]  /*13900*/  @P3 STG.E.U8 desc[UR44][R14.64], R25 ;  /* 0x000000190e003986 */ /* 0x0001e2000c10112c */
[----:B-1----:R-:W-:Y:S01]  /*13910*/  PRMT R29, R8, 0x7770, RZ ;  /* 0x00007770081d7816 */ /* 0x002fe200000000ff */
[----:B------:R-:W-:Y:S01]  /*13920*/  VIADD R18, R19, UR4 ;  /* 0x0000000413127c36 */ /* 0x000fe20008000000 */
[----:B------:R-:W-:Y:S01]  /*13930*/  ISETP.LT.AND P3, PT, R3, UR6, !P2 ;  /* 0x0000000603007c0c */ /* 0x000fe2000d761270 */
[----:B------:R-:W-:Y:S01]  /*13940*/  IMAD.X R17, R26, 0x1, R21, P5 ;  /* 0x000000011a117824 */ /* 0x000fe200028e0615 */
[----:B------:R-:W-:Y:S01]  /*13950*/  ISETP.LT.AND P5, PT, R0, UR8, !P4 ;  /* 0x0000000800007c0c */ /* 0x000fe2000e7a1270 */
[----:B------:R-:W-:Y:S01]  /*13960*/  ULDC UR4, c[0x0][0x22c] ;  /* 0x00008b0000047ab9 */ /* 0x000fe20000000800 */
[----:B------:R-:W-:Y:S01]  /*13970*/  SHF.R.S32.HI R28, RZ, 0x1f, R18 ;  /* 0x0000001fff1c7819 */ /* 0x000fe20000011412 */
[----:B------:R-:W-:Y:S01]  /*13980*/  ULDC UR6, c[0x0][0x228] ;  /* 0x00008a0000067ab9 */ /* 0x000fe20000000800 */
[----:B------:R1:W-:Y:S01]  /*13990*/  @P6 STG.E.U8 desc[UR44][R16.64], R29 ;  /* 0x0000001d10006986 */ /* 0x0003e2000c10112c */
[----:B---3--:R-:W-:Y:S01]  /*139a0*/  IADD3 R12, P2, R19, R23, RZ ;  /* 0x00000017130c7210 */ /* 0x008fe20007f5e0ff */
[----:B------:R-:W-:Y:S01]  /*139b0*/  ULDC UR8, c[0x0][0x228] ;  /* 0x00008a0000087ab9 */ /* 0x000fe20000000800 */
[----:B0-----:R-:W-:-:S02]  /*139c0*/  IADD3 R14, P6, R18, R22, RZ ;  /* 0x00000016120e7210 */ /* 0x001fc40007fde0ff */
[----:B------:R-:W-:Y:S01]  /*139d0*/  PRMT R27, R8, 0x7771, RZ ;  /* 0x00007771081b7816 */ /* 0x000fe200000000ff */
[----:B------:R-:W-:Y:S01]  /*139e0*/  IMAD.X R13, R26, 0x1, R24, P2 ;  /* 0x000000011a0d7824 */ /* 0x000fe200010e0618 */
[----:B------:R-:W-:Y:S01]  /*139f0*/  PRMT R25, R8, 0x7772, RZ ;  /* 0x0000777208197816 */ /* 0x000fe200000000ff */
[----:B------:R-:W-:Y:S01]  /*13a00*/  IMAD.X R15, R28, 0x1, R21, P6 ;  /* 0x000000011c0f7824 */ /* 0x000fe200030e0615 */
[----:B------:R-:W-:Y:S01]  /*13a10*/  ISETP.LT.AND P4, PT, R3, UR6, !P4 ;  /* 0x0000000603007c0c */ /* 0x000fe2000e781270 */
[----:B------:R-:W-:Y:S01]  /*13a20*/  ULDC UR6, c[0x0][0x228] ;  /* 0x00008a0000067ab9 */ /* 0x000fe20000000800 */
[----:B------:R0:W-:Y:S01]  /*13a30*/  @P3 STG.E.U8 desc[UR44][R12.64], R27 ;  /* 0x0000001b0c003986 */ /* 0x0001e2000c10112c */
[----:B-1----:R-:W-:-:S03]  /*13a40*/  VIADD R16, R2, 0x2b ;  /* 0x0000002b02107836 */ /* 0x002fc60000000000 */
        /* <DEDUP_REMOVED lines=8> */
[----:B0-----:R-:W-:Y:S02]  /*13ad0*/  PRMT R27, R8, 0x7773, RZ ;  /* 0x00007773081b7816 */ /* 0x001fe400000000ff */
[----:B------:R-:W-:Y:S01]  /*13ae0*/  IMAD.X R17, R28, 0x1, R24, P3 ;  /* 0x000000011c117824 */ /* 0x000fe200018e0618 */
[----:B------:R-:W-:Y:S01]  /*13af0*/  SHF.R.S32.HI R18, RZ, 0x1f, R19 ;  /* 0x0000001fff127819 */ /* 0x000fe20000011413 */
[----:B-1----:R-:W-:Y:S01]  /*13b00*/  VIADD R14, R2, 0x2c ;  /* 0x0000002c020e7836 */ /* 0x002fe20000000000 */
[----:B------:R-:W-:-:S02]  /*13b10*/  IADD3 R12, P6, R19, R22, RZ ;  /* 0x00000016130c7210 */ /* 0x000fc40007fde0ff */
[----:B------:R-:W-:Y:S01]  /*13b20*/  PRMT R25, R9, 0x7770, RZ ;  /* 0x0000777009197816 */ /* 0x000fe200000000ff */
[----:B------:R0:W-:Y:S01]  /*13b30*/  @P4 STG.E.U8 desc[UR44][R16.64], R27 ;  /* 0x0000001b10004986 */ /* 0x0001e2000c10112c */
[----:B------:R-:W-:Y:S01]  /*13b40*/  ISETP.GE.AND P3, PT, R14, UR4, PT ;  /* 0x000000040e007c0c */ /* 0x000fe2000bf66270 */
[----:B------:R-:W-:Y:S01]  /*13b50*/  IMAD.X R13, R18, 0x1, R21, P6 ;  /* 0x00000001120d7824 */ /* 0x000fe200030e0615 */
        /* <DEDUP_REMOVED lines=9> */
[----:B0-----:R-:W-:Y:S01]  /*13bf0*/  IADD3 R16, P6, R8, R22, RZ ;  /* 0x0000001608107210 */ /* 0x001fe20007fde0ff */
[----:B------:R-:W-:Y:S01]  /*13c00*/  ULDC UR6, c[0x0][0x228] ;  /* 0x00008a0000067ab9 */ /* 0x000fe20000000800 */
[----:B------:R-:W-:Y:S01]  /*13c10*/  PRMT R19, R9, 0x7772, RZ ;  /* 0x0000777209137816 */ /* 0x000fe200000000ff */
[----:B------:R-:W-:-:S02]  /*13c20*/  ULDC UR8, c[0x0][0x228] ;  /* 0x00008a0000087ab9 */ /* 0x000fc40000000800 */
[----:B------:R-:W-:Y:S02]  /*13c30*/  IMAD.X R17, R26, 0x1, R21, P6 ;  /* 0x000000011a117824 */ /* 0x000fe400030e0615 */
[----:B-1----:R-:W-:Y:S01]  /*13c40*/  VIADD R12, R2, 0x2d ;  /* 0x0000002d020c7836 */ /* 0x002fe20000000000 */
[----:B------:R-:W-:-:S04]  /*13c50*/  PRMT R25, R9, 0x7771, RZ ;  /* 0x0000777109197816 */ /* 0x000fc800000000ff */
[----:B------:R-:W-:Y:S01]  /*13c60*/  ISETP.GE.AND P1, PT, R12, UR4, PT ;  /* 0x000000040c007c0c */ /* 0x000fe2000bf26270 */
[----:B------:R-:W-:Y:S01]  /*13c70*/  ULDC UR4, c[0x0][0x248] ;  /* 0x0000920000047ab9 */ /* 0x000fe20000000800 */
[----:B------:R0:W-:Y:S01]  /*13c80*/  @P4 STG.E.U8 desc[UR44][R14.64], R25 ;  /* 0x000000190e004986 */ /* 0x0001e2000c10112c */
[----:B------:R-:W-:Y:S01]  /*13c90*/  VIADD R18, R8, UR4 ;  /* 0x0000000408127c36 */ /* 0x000fe20008000000 */
[----:B------:R-:W-:Y:S01]  /*13ca0*/  ISETP.LT.AND P4, PT, R3, UR6, !P2 ;  /* 0x0000000603007c0c */ /* 0x000fe2000d781270 */
[----:B------:R-:W-:Y:S01]  /*13cb0*/  ULDC UR4, c[0x0][0x22c] ;  /* 0x00008b0000047ab9 */ /* 0x000fe20000000800 */
[----:B------:R1:W-:Y:S01]  /*13cc0*/  @P5 STG.E.U8 desc[UR44][R16.64], R19 ;  /* 0x0000001310005986 */ /* 0x0003e2000c10112c */
[----:B------:R-:W-:Y:S01]  /*13cd0*/  ISETP.LT.AND P5, PT, R0, UR8, !P3 ;  /* 0x0000000800007c0c */ /* 0x000fe2000dfa1270 */
[----:B------:R-:W-:Y:S01]  /*13ce0*/  ULDC UR6, c[0x0][0x228] ;  /* 0x00008a0000067ab9 */ /* 0x000fe20000000800 */
[----:B------:R-:W-:Y:S01]  /*13cf0*/  IADD3 R12, P2, R8, R23, RZ ;  /* 0x00000017080c7210 */ /* 0x000fe20007f5e0ff */
[----:B------:R-:W-:Y:S01]  /*13d00*/  ULDC UR8, c[0x0][0x228] ;  /* 0x00008a0000087ab9 */ /* 0x000fe20000000800 */
[----:B------:R-:W-:-:S02]  /*13d10*/  SHF.R.S32.HI R27, RZ, 0x1f, R18 ;  /* 0x0000001fff1b7819 */ /* 0x000fc40000011412 */
[-C--:B------:R-:W-:Y:S01]  /*13d20*/  IADD3 R8, P6, R18, R22.reuse, RZ ;  /* 0x0000001612087210 */ /* 0x080fe20007fde0ff */
[----:B0-----:R-:W-:Y:S01]  /*13d30*/  VIADD R14, R2, 0x2e ;  /* 0x0000002e020e7836 */ /* 0x001fe20000000000 */
[----:B------:R-:W-:Y:S01]  /*13d40*/  ISETP.LT.AND P3, PT, R3, UR6, !P3 ;  /* 0x0000000603007c0c */ /* 0x000fe2000df61270 */
[----:B------:R-:W-:Y:S01]  /*13d50*/  IMAD.X R13, R26, 0x1, R24, P2 ;  /* 0x000000011a0d7824 */ /* 0x000fe200010e0618 */
[C---:B------:R-:W-:Y:S01]  /*13d60*/  PRMT R25, R10.reuse, 0x7771, RZ ;  /* 0x000077710a197816 */ /* 0x040fe200000000ff */
[----:B------:R-:W-:Y:S01]  /*13d70*/  ULDC UR6, c[0x0][0x228] ;  /* 0x00008a0000067ab9 */ /* 0x000fe20000000800 */
[----:B-1----:R-:W-:Y:S01]  /*13d80*/  PRMT R19, R9, 0x7773, RZ ;  /* 0x0000777309137816 */ /* 0x002fe200000000ff */
[C---:B------:R-:W-:Y:S01]  /*13d90*/  IMAD.X R9, R27.reuse, 0x1, R21, P6 ;  /* 0x000000011b097824 */ /* 0x040fe200030e0615 */
[----:B------:R-:W-:Y:S02]  /*13da0*/  PRMT R17, R10, 0x7770, RZ ;  /* 0x000077700a117816 */ /* 0x000fe400000000ff */
[----:B------:R-:W-:Y:S01]  /*13db0*/  ISETP.GE.AND P2, PT, R14, UR4, PT ;  /* 0x000000040e007c0c */ /* 0x000fe2000bf46270 */
[----:B------:R-:W-:Y:S01]  /*13dc0*/  ULDC UR4, c[0x0][0x248] ;  /* 0x0000920000047ab9 */ /* 0x000fe20000000800 */
[----:B------:R0:W-:Y:S01]  /*13dd0*/  @P4 STG.E.U8 desc[UR44][R12.64], R19 ;  /* 0x000000130c004986 */ /* 0x0001e2000c10112c */
[C---:B------:R-:W-:Y:S01]  /*13de0*/  VIADD R16, R18.reuse, UR4 ;  /* 0x0000000412107c36 */ /* 0x040fe20008000000 */
[----:B------:R-:W-:Y:S01]  /*13df0*/  IADD3 R14, P4, R18, R23, RZ ;  /* 0x00000017120e7210 */ /* 0x000fe20007f9e0ff */
[----:B------:R-:W-:Y:S01]  /*13e00*/  ULDC UR4, c[0x0][0x22c] ;  /* 0x00008b0000047ab9 */ /* 0x000fe20000000800 */
[----:B------:R1:W-:Y:S01]  /*13e10*/  @P5 STG.E.U8 desc[UR44][R8.64], R17 ;  /* 0x0000001108005986 */ /* 0x0003e2000c10112c */
[----:B------:R-:W-:Y:S01]  /*13e20*/  ISETP.LT.AND P5, PT, R0, UR8, !P1 ;  /* 0x0000000800007c0c */ /* 0x000fe2000cfa1270 */
[----:B------:R-:W-:Y:S01]  /*13e30*/  ULDC UR8, c[0x0][0x228] ;  /* 0x00008a0000087ab9 */ /* 0x000fe20000000800 */
[----:B------:R-:W-:Y:S01]  /*13e40*/  SHF.R.S32.HI R18, RZ, 0x1f, R16 ;  /* 0x0000001fff127819 */ /* 0x000fe20000011410 */
[----:B------:R-:W-:Y:S01]  /*13e50*/  IMAD.X R15, R27, 0x1, R24, P4 ;  /* 0x000000011b0f7824 */ /* 0x000fe200020e0618 */
[----:B------:R-:W-:Y:S01]  /*13e60*/  ISETP.LT.AND P1, PT, R3, UR6, !P1 ;  /* 0x0000000603007c0c */ /* 0x000fe2000cf21270 */
[----:B------:R-:W-:Y:S01]  /*13e70*/  ULDC UR6, c[0x0][0x228] ;  /* 0x00008a0000067ab9 */ /* 0x000fe20000000800 */
[----:B0-----:R-:W-:-:S02]  /*13e80*/  IADD3 R12, P6, R16, R22, RZ ;  /* 0x00000016100c7210 */ /* 0x001fc40007fde0ff */
[----:B------:R0:W-:Y:S01]  /*13e90*/  @P3 STG.E.U8 desc[UR44][R14.64], R25 ;  /* 0x000000190e003986 */ /* 0x0001e2000c10112c */
[----:B------:R-:W-:Y:S01]  /*13ea0*/  PRMT R19, R10, 0x7772, RZ ;  /* 0x000077720a137816 */ /* 0x000fe200000000ff */
[----:B-1----:R-:W-:Y:S01]  /*13eb0*/  VIADD R8, R2, 0x2f ;  /* 0x0000002f02087836 */ /* 0x002fe20000000000 */
[----:B------:R-:W-:Y:S01]  /*13ec0*/  ISETP.LT.AND P3, PT, R0, UR8, !P2 ;  /* 0x0000000800007c0c */ /* 0x000fe2000d761270 */
[----:B------:R-:W-:Y:S01]  /*13ed0*/  IMAD.X R13, R18, 0x1, R21, P6 ;  /* 0x00000001120d7824 */ /* 0x000fe200030e0615 */
[----:B------:R-:W-:Y:S01]  /*13ee0*/  ULDC UR8, c[0x0][0x228] ;  /* 0x00008a0000087ab9 */ /* 0x000fe20000000800 */
[----:B------:R-:W-:Y:S01]  /*13ef0*/  ISETP.LT.AND P2, PT, R3, UR6, !P2 ;  /* 0x0000000603007c0c */ /* 0x000fe2000d741270 */
[----:B------:R-:W-:Y:S01]  /*13f00*/  ULDC UR6, c[0x0][0x22c] ;  /* 0x00008b0000067ab9 */ /* 0x000fe20000000800 */
[----:B------:R-:W-:Y:S01]  /*13f10*/  ISETP.GE.AND P4, PT, R8, UR4, PT ;  /* 0x0000000408007c0c */ /* 0x000fe2000bf86270 */
[----:B------:R-:W-:Y:S01]  /*13f20*/  ULDC UR4, c[0x0][0x248] ;  /* 0x0000920000047ab9 */ /* 0x000fe20000000800 */
[----:B------:R1:W-:Y:S01]  /*13f30*/  @P5 STG.E.U8 desc[UR44][R12.64], R19 ;  /* 0x000000130c005986 */ /* 0x0003e2000c10112c */
[C---:B------:R-:W-:Y:S01]  /*13f40*/  VIADD R17, R16.reuse, UR4 ;  /* 0x0000000410117c36 */ /* 0x040fe20008000000 */
[----:B------:R-:W-:Y:S01]  /*13f50*/  IADD3 R8, P5, R16, R23, RZ ;  /* 0x0000001710087210 */ /* 0x000fe20007fbe0ff */
[----:B------:R-:W-:Y:S01]  /*13f60*/  ULDC UR4, c[0x0][0x22c] ;  /* 0x00008b0000047ab9 */ /* 0x000fe20000000800 */
[----:B0-----:R-:W-:Y:S01]  /*13f70*/  PRMT R25, R10, 0x7773, RZ ;  /* 0x000077730a197816 */ /* 0x001fe200000000ff */
[----:B------:R-:W-:Y:S01]  /*13f80*/  VIADD R10, R2, 0x31 ;  /* 0x00000031020a7836 */ /* 0x000fe20000000000 */
[----:B------:R-:W-:Y:S01]  /*13f90*/  SHF.R.S32.HI R26, RZ, 0x1f, R17 ;  /* 0x0000001fff1a7819 */ /* 0x000fe20000011411 */
[----:B------:R-:W-:Y:S01]  /*13fa0*/  IMAD.X R9, R18, 0x1, R24, P5 ;  /* 0x0000000112097824 */ /* 0x000fe200028e0618 */
[----:B------:R-:W-:Y:S01]  /*13fb0*/  IADD3 R14, P6, R17, R22, RZ ;  /* 0x00000016110e7210 */ /* 0x000fe20007fde0ff */
[----:B-1----:R-:W-:Y:S01]  /*13fc0*/  VIADD R12, R2, 0x30 ;  /* 0x00000030020c7836 */ /* 0x002fe20000000000 */
[----:B------:R-:W-:-:S03]  /*13fd0*/  PRMT R19, R11, 0x7770, RZ ;  /* 0x000077700b137816 */ /* 0x000fc600000000ff */
[----:B------:R-:W-:Y:S01]  /*13fe0*/  IMAD.X R15, R26, 0x1, R21, P6 ;  /* 0x000000011a0f7824 */ /* 0x000fe200030e0615 */
[----:B------:R0:W-:Y:S01]  /*13ff0*/  @P1 STG.E.U8 desc[UR44][R8.64], R25 ;  /* 0x0000001908001986 */ /* 0x0001e2000c10112c */
        /* <DEDUP_REMOVED lines=8> */
[----:B------:R-:W-:Y:S01]  /*14080*/  ISETP.LT.AND P4, PT, R3, UR8, !P4 ;  /* 0x0000000803007c0c */ /* 0x000fe2000e781270 */
[----:B------:R-:W-:Y:S01]  /*14090*/  ULDC UR8, c[0x0][0x228] ;  /* 0x00008a0000087ab9 */ /* 0x000fe20000000800 */
[----:B------:R-:W-:Y:S01]  /*140a0*/  SHF.R.S32.HI R18, RZ, 0x1f, R16 ;  /* 0x0000001fff127819 */ /* 0x000fe20000011410 */
[----:B------:R-:W-:Y:S01]  /*140b0*/  IMAD.X R13, R26, 0x1, R24, P3 ;  /* 0x000000011a0d7824 */ /* 0x000fe200018e0618 */
[----:B0-----:R-:W-:-:S02]  /*140c0*/  IADD3 R8, P6, R16, R22, RZ ;  /* 0x0000001610087210 */ /* 0x001fc40007fde0ff */
[C---:B------:R-:W-:Y:S02]  /*140d0*/  PRMT R25, R11.reuse, 0x7771, RZ ;  /* 0x000077710b197816 */ /* 0x040fe400000000ff */
[----:B-1----:R-:W-:Y:S01]  /*140e0*/  PRMT R19, R11, 0x7772, RZ ;  /* 0x000077720b137816 */ /* 0x002fe200000000ff */
[----:B------:R-:W-:Y:S01]  /*140f0*/  IMAD.X R9, R18, 0x1, R21, P6 ;  /* 0x0000000112097824 */ /* 0x000fe200030e0615 */
[----:B------:R-:W-:Y:S01]  /*14100*/  ISETP.GE.AND P3, PT, R10, UR4, PT ;  /* 0x000000040a007c0c */ /* 0x000fe2000bf66270 */
[----:B------:R0:W-:Y:S01]  /*14110*/  @P2 STG.E.U8 desc[UR44][R12.64], R25 ;  /* 0x000000190c002986 */ /* 0x0001e2000c10112c */
[----:B------:R-:W-:Y:S01]  /*14120*/  ULDC UR4, c[0x0][0x248] ;  /* 0x0000920000047ab9 */ /* 0x000fe20000000800 */
[----:B------:R-:W-:Y:S01]  /*14130*/  ISETP.LT.AND P6, PT, R0, UR10, !P5 ;  /* 0x0000000a00007c0c */ /* 0x000fe2000efc1270 */
[C---:B------:R-:W-:Y:S01]  /*14140*/  VIADD R17, R16.reuse, UR4 ;  /* 0x0000000410117c36 */ /* 0x040fe20008000000 */
[----:B------:R1:W-:Y:S01]  /*14150*/  @P1 STG.E.U8 desc[UR44][R8.64], R19 ;  /* 0x0000001308001986 */ /* 0x0003e2000c10112c */
[----:B------:R-:W-:Y:S01]  /*14160*/  IADD3 R14, P1, R16, R23, RZ ;  /* 0x00000017100e7210 */ /* 0x000fe20007f3e0ff */
[----:B------:R-:W-:Y:S01]  /*14170*/  VIADD R10, R2, 0x32 ;  /* 0x00000032020a7836 */ /* 0x000fe20000000000 */
[----:B------:R-:W-:Y:S01]  /*14180*/  ULDC UR4, c[0x0][0x22c] ;  /* 0x00008b0000047ab9 */ /* 0x000fe20000000800 */
[----:B------:R-:W-:-:S02]  /*14190*/  ULDC UR10, c[0x0][0x228] ;  /* 0x00008a00000a7ab9 */ /* 0x000fc40000000800 */
[----:B------:R-:W-:Y:S01]  /*141a0*/  IMAD.X R15, R18, 0x1, R24, P1 ;  /* 0x00000001120f7824 */ /* 0x000fe200008e0618 */
[----:B------:R-:W-:Y:S01]  /*141b0*/  ISETP.GE.AND P2, PT, R10, UR6, PT ;  /* 0x000000060a007c0c */ /* 0x000fe2000bf46270 */
[C---:B------:R-:W-:Y:S01]  /*141c0*/  VIADD R10, R2.reuse, 0x33 ;  /* 0x00000033020a7836 */ /* 0x040fe20000000000 */
[----:B0-----:R-:W-:Y:S01]  /*141d0*/  SHF.R.S32.HI R25, RZ, 0x1f, R17 ;  /* 0x0000001fff197819 */ /* 0x001fe20000011411 */
[----:B------:R-:W-:Y:S01]  /*141e0*/  ULDC UR6, c[0x0][0x228] ;  /* 0x00008a0000067ab9 */ /* 0x000fe20000000800 */
[----:B------:R-:W-:Y:S01]  /*141f0*/  PRMT R13, R11, 0x7773, RZ ;  /* 0x000077730b0d7816 */ /* 0x000fe200000000ff */
[----:B------:R-:W-:Y:S01]  /*14200*/  VIADD R12, R2, 0x34 ;  /* 0x00000034020c7836 */ /* 0x000fe20000000000 */
[----:B-1----:R-:W-:Y:S02]  /*14210*/  IADD3 R8, P1, R17, R22, RZ ;  /* 0x0000001611087210 */ /* 0x002fe40007f3e0ff */
[----:B--2---:R-:W-:Y:S01]  /*14220*/  PRMT R19, R4, 0x7770, RZ ;  /* 0x0000777004137816 */ /* 0x004fe200000000ff */
[----:B------:R0:W-:Y:S01]  /*14230*/  @P4 STG.E.U8 desc[UR44][R14.64], R13 ;  /* 0x0000000d0e004986 */ /* 0x0001e2000c10112c */
[----:B------:R-:W-:Y:S01]  /*14240*/  ISETP.LT.AND P4, PT, R3, UR6, !P5 ;  /* 0x0000000603007c0c */ /* 0x000fe2000ef81270 */
[----:B------:R-:W-:Y:S01]  /*14250*/  IMAD.X R9, R25, 0x1, R21, P1 ;  /* 0x0000000119097824 */ /* 0x000fe200008e0615 */
[----:B------:R-:W-:Y:S01]  /*14260*/  ISETP.GE.AND P1, PT, R10, UR4, PT ;  /* 0x000000040a007c0c */ /* 0x000fe2000bf26270 */
[----:B------:R-:W-:Y:S01]  /*14270*/  ULDC UR4, c[0x0][0x248] ;  /* 0x0000920000047ab9 */ /* 0x000fe20000000800 */
[----:B------:R-:W-:Y:S01]  /*14280*/  ISETP.LT.AND P5, PT, R0, UR8, !P3 ;  /* 0x0000000800007c0c */ /* 0x000fe2000dfa1270 */
[C---:B------:R-:W-:Y:S01]  /*14290*/  VIADD R16, R17.reuse, UR4 ;  /* 0x0000000411107c36 */ /* 0x040fe20008000000 */
[----:B------:R1:W-:Y:S01]  /*142a0*/  @P6 STG.E.U8 desc[UR44][R8.64], R19 ;  /* 0x0000001308006986 */ /* 0x0003e2000c10112c */
[----:B------:R-:W-:Y:S01]  /*142b0*/  IADD3 R10, P6, R17, R23, RZ ;  /* 0x00000017110a7210 */ /* 0x000fe20007fde0ff */
[----:B------:R-:W-:Y:S01]  /*142c0*/  ULDC UR6, c[0x0][0x22c] ;  /* 0x00008b0000067ab9 */ /* 0x000fe20000000800 */
[----:B------:R-:W-:Y:S01]  /*142d0*/  ISETP.LT.AND P3, PT, R3, UR10, !P3 ;  /* 0x0000000a03007c0c */ /* 0x000fe2000df61270 */
[----:B------:R-:W-:Y:S01]  /*142e0*/  ULDC UR4, c[0x0][0x248] ;  /* 0x0000920000047ab9 */ /* 0x000fe20000000800 */
[----:B0-----:R-:W-:Y:S01]  /*142f0*/  SHF.R.S32.HI R13, RZ, 0x1f, R16 ;  /* 0x0000001fff0d7819 */ /* 0x001fe20000011410 */
[----:B------:R-:W-:Y:S01]  /*14300*/  IMAD.X R11, R25, 0x1, R24, P6 ;  /* 0x00000001190b7824 */ /* 0x000fe200030e0618 */
[C---:B------:R-:W-:Y:S01]  /*14310*/  PRMT R15, R4.reuse, 0x7772, RZ ;  /* 0x00007772040f7816 */ /* 0x040fe200000000ff */
[----:B------:R-:W-:Y:S01]  /*14320*/  ULDC UR8, c[0x0][0x228] ;  /* 0x00008a0000087ab9 */ /* 0x000fe20000000800 */
[----:B------:R-:W-:-:S02]  /*14330*/  PRMT R17, R4, 0x7773, RZ ;  /* 0x0000777304117816 */ /* 0x000fc400000000ff */
[----:B------:R-:W-:Y:S02]  /*14340*/  PRMT R25, R7, 0x7771, RZ ;  /* 0x0000777107197816 */ /* 0x000fe400000000ff */
[----:B-1----:R-:W-:Y:S01]  /*14350*/  PRMT R19, R4, 0x7771, RZ ;  /* 0x0000777104137816 */ /* 0x002fe200000000ff */
[----:B------:R-:W-:Y:S01]  /*14360*/  VIADD R4, R2, 0x35 ;  /* 0x0000003502047836 */ /* 0x000fe20000000000 */
[----:B------:R-:W-:-:S03]  /*14370*/  IADD3 R8, P6, R16, R22, RZ ;  /* 0x0000001610087210 */ /* 0x000fc60007fde0ff */
[----:B------:R0:W-:Y:S01]  /*14380*/  @P4 STG.E.U8 desc[UR44][R10.64], R19 ;  /* 0x000000130a004986 */ /* 0x0001e2000c10112c */
[----:B------:R-:W-:Y:S01]  /*14390*/  ISETP.GE.AND P4, PT, R12, UR6, PT ;  /* 0x000000060c007c0c */ /* 0x000fe2000bf86270 */
[C-C-:B------:R-:W-:Y:S01]  /*143a0*/  IMAD.X R9, R13.reuse, 0x1, R21.reuse, P6 ;  /* 0x000000010d097824 */ /* 0x140fe200030e0615 */
[CC--:B------:R-:W-:Y:S01]  /*143b0*/  IADD3 R12, P6, R16.reuse, R23.reuse, RZ ;  /* 0x00000017100c7210 */ /* 0x0c0fe20007fde0ff */
[----:B------:R-:W-:Y:S01]  /*143c0*/  ULDC UR6, c[0x0][0x228] ;  /* 0x00008a0000067ab9 */ /* 0x000fe20000000800 */
[----:B------:R-:W-:Y:S01]  /*143d0*/  VIADD R16, R16, UR4 ;  /* 0x0000000410107c36 */ /* 0x000fe20008000000 */
[----:B------:R-:W-:Y:S01]  /*143e0*/  ULDC UR4, c[0x0][0x248] ;  /* 0x0000920000047ab9 */ /* 0x000fe20000000800 */
[----:B------:R1:W-:Y:S01]  /*143f0*/  @P5 STG.E.U8 desc[UR44][R8.64], R15 ;  /* 0x0000000f08005986 */ /* 0x0003e2000c10112c */
[----:B------:R-:W-:Y:S01]  /*14400*/  IMAD.X R13, R13, 0x1, R24, P6 ;  /* 0x000000010d0d7824 */ /* 0x000fe200030e0618 */
[----:B------:R-:W-:Y:S01]  /*14410*/  ISETP.LT.AND P5, PT, R0, UR6, !P2 ;  /* 0x0000000600007c0c */ /* 0x000fe2000d7a1270 */
[----:B------:R-:W-:Y:S01]  /*14420*/  ULDC UR6, c[0x0][0x228] ;  /* 0x00008a0000067ab9 */ /* 0x000fe20000000800 */
[----:B------:R-:W-:Y:S01]  /*14430*/  SHF.R.S32.HI R18, RZ, 0x1f, R16 ;  /* 0x0000001fff127819 */ /* 0x000fe20000011410 */
[C---:B------:R-:W-:Y:S01]  /*14440*/  VIADD R14, R16.reuse, UR4 ;  /* 0x00000004100e7c36 */ /* 0x040fe20008000000 */
[----:B------:R2:W-:Y:S01]  /*14450*/  @P3 STG.E.U8 desc[UR44][R12.64], R17 ;  /* 0x000000110c003986 */ /* 0x0005e2000c10112c */
[----:B0-----:R-:W-:Y:S01]  /*14460*/  IADD3 R10, P3, R16, R22, RZ ;  /* 0x00000016100a7210 */ /* 0x001fe20007f7e0ff */
[----:B------:R-:W-:Y:S01]  /*14470*/  ULDC UR4, c[0x0][0x248] ;  /* 0x0000920000047ab9 */ /* 0x000fe20000000800 */
[----:B------:R-:W-:Y:S01]  /*14480*/  ISETP.LT.AND P2, PT, R3, UR6, !P2 ;  /* 0x0000000603007c0c */ /* 0x000fe2000d741270 */
[----:B------:R-:W-:Y:S01]  /*14490*/  ULDC UR6, c[0x0][0x228] ;  /* 0x00008a0000067ab9 */ /* 0x000fe20000000800 */
[----:B------:R-:W-:Y:S01]  /*144a0*/  ISETP.LT.AND P6, PT, R0, UR8, !P1 ;  /* 0x0000000800007c0c */ /* 0x000fe2000cfc1270 */
[----:B------:R-:W-:Y:S01]  /*144b0*/  IMAD.X R11, R18, 0x1, R21, P3 ;  /* 0x00000001120b7824 */ /* 0x000fe200018e0615 */
[----:B-1----:R-:W-:Y:S01]  /*144c0*/  PRMT R15, R5, 0x7770, RZ ;  /* 0x00007770050f7816 */ /* 0x002fe200000000ff */
[----:B------:R-:W-:Y:S01]  /*144d0*/  ULDC UR8, c[0x0][0x228] ;  /* 0x00008a0000087ab9 */ /* 0x000fe20000000800 */
[----:B------:R-:W-:-:S02]  /*144e0*/  IADD3 R8, P3, R16, R23, RZ ;  /* 0x0000001710087210 */ /* 0x000fc40007f7e0ff */
[----:B------:R-:W-:Y:S01]  /*144f0*/  SHF.R.S32.HI R16, RZ, 0x1f, R14 ;  /* 0x0000001fff107819 */ /* 0x000fe2000001140e */
[----:B------:R0:W-:Y:S01]  /*14500*/  @P5 STG.E.U8 desc[UR44][R10.64], R15 ;  /* 0x0000000f0a005986 */ /* 0x0001e2000c10112c */
[-C--:B--2---:R-:W-:Y:S01]  /*14510*/  IADD3 R12, P5, R14, R22.reuse, RZ ;  /* 0x000000160e0c7210 */ /* 0x084fe20007fbe0ff */
[--C-:B------:R-:W-:Y:S01]  /*14520*/  IMAD.X R9, R18, 0x1, R24.reuse, P3 ;  /* 0x0000000112097824 */ /* 0x100fe200018e0618 */
[----:B------:R-:W-:Y:S02]  /*14530*/  PRMT R19, R5, 0x7771, RZ ;  /* 0x0000777105137816 */ /* 0x000fe400000000ff */
[----:B------:R-:W-:Y:S01]  /*14540*/  ISETP.LT.AND P1, PT, R3, UR6, !P1 ;  /* 0x0000000603007c0c */ /* 0x000fe2000cf21270 */
[----:B------:R-:W-:Y:S01]  /*14550*/  IMAD.X R13, R16, 0x1, R21, P5 ;  /* 0x00000001100d7824 */ /* 0x000fe200028e0615 */
[----:B------:R-:W-:Y:S01]  /*14560*/  PRMT R17, R5, 0x7772, RZ ;  /* 0x0000777205117816 */ /* 0x000fe200000000ff */
[----:B------:R1:W-:Y:S01]  /*14570*/  @P2 STG.E.U8 desc[UR44][R8.64], R19 ;  /* 0x0000001308002986 */ /* 0x0003e2000c10112c */
[----:B------:R-:W-:Y:S01]  /*14580*/  ISETP.LT.AND P5, PT, R0, UR8, !P4 ;  /* 0x0000000800007c0c */ /* 0x000fe2000e7a1270 */
[----:B------:R-:W-:Y:S01]  /*14590*/  ULDC UR6, c[0x0][0x228] ;  /* 0x00008a0000067ab9 */ /* 0x000fe20000000800 */
[----:B------:R-:W-:Y:S01]  /*145a0*/  ISETP.GE.AND P3, PT, R4, UR23, PT ;  /* 0x0000001704007c0c */ /* 0x000fe2000bf66270 */
[C---:B0-----:R-:W-:Y:S01]  /*145b0*/  VIADD R15, R14.reuse, UR4 ;  /* 0x000000040e0f7c36 */ /* 0x041fe20008000000 */
[----:B------:R-:W-:Y:S01]  /*145c0*/  IADD3 R10, P2, R14, R23, RZ ;  /* 0x000000170e0a7210 */ /* 0x000fe20007f5e0ff */
[----:B------:R0:W-:Y:S01]  /*145d0*/  @P6 STG.E.U8 desc[UR44][R12.64], R17 ;  /* 0x000000110c006986 */ /* 0x0001e2000c10112c */
[----:B------:R-:W-:Y:S01]  /*145e0*/  VIADD R14, R2, 0x36 ;  /* 0x00000036020e7836 */ /* 0x000fe20000000000 */
[----:B------:R-:W-:Y:S01]  /*145f0*/  ISETP.LT.AND P4, PT, R3, UR6, !P4 ;  /* 0x0000000603007c0c */ /* 0x000fe2000e781270 */
[----:B------:R-:W-:Y:S01]  /*14600*/  ULDC UR4, c[0x0][0x248] ;  /* 0x0000920000047ab9 */ /* 0x000fe20000000800 */
[----:B------:R-:W-:Y:S01]  /*14610*/  IMAD.X R11, R16, 0x1, R24, P2 ;  /* 0x00000001100b7824 */ /* 0x000fe200010e0618 */
[----:B------:R-:W-:Y:S01]  /*14620*/  SHF.R.S32.HI R18, RZ, 0x1f, R15 ;  /* 0x0000001fff127819 */ /* 0x000fe2000001140f */
[----:B-1----:R-:W-:Y:S01]  /*14630*/  VIADD R8, R2, 0x37 ;  /* 0x0000003702087836 */ /* 0x002fe20000000000 */
[C---:B------:R-:W-:Y:S01]  /*14640*/  IADD3 R4, P6, R15.reuse, R22, RZ ;  /* 0x000000160f047210 */ /* 0x040fe20007fde0ff */
[----:B------:R-:W-:Y:S01]  /*14650*/  ULDC UR8, c[0x0][0x228] ;  /* 0x00008a0000087ab9 */ /* 0x000fe20000000800 */
[----:B------:R-:W-:Y:S01]  /*14660*/  ISETP.GE.AND P2, PT, R14, UR21, PT ;  /* 0x000000150e007c0c */ /* 0x000fe2000bf46270 */
[----:B------:R-:W-:Y:S01]  /*14670*/  VIADD R14, R15, UR4 ;  /* 0x000000040f0e7c36 */ /* 0x000fe20008000000 */
[----:B------:R-:W-:Y:S01]  /*14680*/  ULDC UR6, c[0x0][0x228] ;  /* 0x00008a0000067ab9 */ /* 0x000fe20000000800 */
[----:B0-----:R-:W-:Y:S01]  /*14690*/  PRMT R17, R5, 0x7773, RZ ;  /* 0x0000777305117816 */ /* 0x001fe200000000ff */
[----:B------:R-:W-:Y:S01]  /*146a0*/  IMAD.X R5, R18, 0x1, R21, P6 ;  /* 0x0000000112057824 */ /* 0x000fe200030e0615 */
[C---:B------:R-:W-:Y:S01]  /*146b0*/  PRMT R13, R6.reuse, 0x7770, RZ ;  /* 0x00007770060d7816 */ /* 0x040fe200000000ff */
[----:B------:R-:W-:Y:S01]  /*146c0*/  ULDC UR4, c[0x0][0x248] ;  /* 0x0000920000047ab9 */ /* 0x000fe20000000800 */
[----:B------:R-:W-:Y:S01]  /*146d0*/  PRMT R19, R6, 0x7773, RZ ;  /* 0x0000777306137816 */ /* 0x000fe200000000ff */
[----:B------:R0:W-:Y:S01]  /*146e0*/  @P1 STG.E.U8 desc[UR44][R10.64], R17 ;  /* 0x000000110a001986 */ /* 0x0001e2000c10112c */
[----:B------:R-:W-:-:S02]  /*146f0*/  ISETP.GE.AND P1, PT, R8, UR19, PT ;  /* 0x0000001308007c0c */ /* 0x000fc4000bf26270 */
[-C--:B------:R-:W-:Y:S01]  /*14700*/  IADD3 R8, P6, R15, R23.reuse, RZ ;  /* 0x000000170f087210 */ /* 0x080fe20007fde0ff */
[----:B------:R1:W-:Y:S01]  /*14710*/  @P5 STG.E.U8 desc[UR44][R4.64], R13 ;  /* 0x0000000d04005986 */ /* 0x0003e2000c10112c */
[----:B------:R-:W-:Y:S02]  /*14720*/  SHF.R.S32.HI R15, RZ, 0x1f, R14 ;  /* 0x0000001fff0f7819 */ /* 0x000fe4000001140e */
[----:B------:R-:W-:Y:S01]  /*14730*/  ISETP.LT.AND P5, PT, R0, UR8, !P3 ;  /* 0x0000000800007c0c */ /* 0x000fe2000dfa1270 */
[----:B------:R-:W-:Y:S01]  /*14740*/  IMAD.X R9, R18, 0x1, R24, P6 ;  /* 0x0000000112097824 */ /* 0x000fe200030e0618 */
[----:B------:R-:W-:Y:S01]  /*14750*/  ISETP.LT.AND P3, PT, R3, UR6, !P3 ;  /* 0x0000000603007c0c */ /* 0x000fe2000df61270 */
[----:B------:R-:W-:Y:S01]  /*14760*/  ULDC UR6, c[0x0][0x228] ;  /* 0x00008a0000067ab9 */ /* 0x000fe20000000800 */
[----:B------:R-:W-:Y:S01]  /*14770*/  ULDC UR8, c[0x0][0x228] ;  /* 0x00008a0000087ab9 */ /* 0x000fe20000000800 */
[----:B0-----:R-:W-:Y:S01]  /*14780*/  PRMT R11, R6, 0x7771, RZ ;  /* 0x00007771060b7816 */ /* 0x001fe200000000ff */
[----:B------:R-:W-:Y:S01]  /*14790*/  VIADD R10, R2, 0x38 ;  /* 0x00000038020a7836 */ /* 0x000fe20000000000 */
[----:B------:R-:W-:Y:S01]  /*147a0*/  PRMT R17, R6, 0x7772, RZ ;  /* 0x0000777206117816 */ /* 0x000fe200000000ff */
[C---:B------:R-:W-:Y:S01]  /*147b0*/  VIADD R6, R14.reuse, UR4 ;  /* 0x000000040e067c36 */ /* 0x040fe20008000000 */
[----:B-1----:R-:W-:Y:S01]  /*147c0*/  IADD3 R4, P6, R14, R22, RZ ;  /* 0x000000160e047210 */ /* 0x002fe20007fde0ff */
[----:B------:R-:W-:Y:S01]  /*147d0*/  @P4 STG.E.U8 desc[UR44][R8.64], R11 ;  /* 0x0000000b08004986 */ /* 0x000fe2000c10112c */
[----:B------:R-:W-:Y:S01]  /*147e0*/  ISETP.GE.AND P4, PT, R10, UR17, PT ;  /* 0x000000110a007c0c */ /* 0x000fe2000bf86270 */
[----:B------:R-:W-:Y:S01]  /*147f0*/  ULDC UR4, c[0x0][0x248] ;  /* 0x0000920000047ab9 */ /* 0x000fe20000000800 */
[----:B------:R-:W-:Y:S01]  /*14800*/  SHF.R.S32.HI R18, RZ, 0x1f, R6 ;  /* 0x0000001fff127819 */ /* 0x000fe20000011406 */
[----:B------:R-:W-:Y:S01]  /*14810*/  IMAD.X R5, R15, 0x1, R21, P6 ;  /* 0x000000010f057824 */ /* 0x000fe200030e0615 */
[----:B------:R-:W-:Y:S01]  /*14820*/  IADD3 R12, P6, R14, R23, RZ ;  /* 0x000000170e0c7210 */ /* 0x000fe20007fde0ff */
[----:B------:R0:W1:Y:S01]  /*14830*/  LDS.128 R8, [R20] ;  /* 0x0000000014087984 */ /* 0x0000620000000c00 */
[----:B------:R-:W-:Y:S01]  /*14840*/  VIADD R16, R6, UR4 ;  /* 0x0000000406107c36 */ /* 0x000fe20008000000 */
[----:B------:R-:W-:-:S02]  /*14850*/  ULDC UR4, c[0x0][0x248] ;  /* 0x0000920000047ab9 */ /* 0x000fc40000000800 */
[----:B------:R-:W-:Y:S01]  /*14860*/  IMAD.X R13, R15, 0x1, R24, P6 ;  /* 0x000000010f0d7824 */ /* 0x000fe200030e0618 */
[----:B------:R2:W-:Y:S01]  /*14870*/  @P5 STG.E.U8 desc[UR44][R4.64], R17 ;  /* 0x0000001104005986 */ /* 0x0005e2000c10112c */
[C---:B------:R-:W-:Y:S01]  /*14880*/  ISETP.LT.AND P5, PT, R0.reuse, UR6, !P2 ;  /* 0x0000000600007c0c */ /* 0x040fe2000d7a1270 */
[----:B------:R-:W-:Y:S01]  /*14890*/  ULDC UR6, c[0x0][0x228] ;  /* 0x00008a0000067ab9 */ /* 0x000fe20000000800 */
[----:B------:R-:W-:Y:S01]  /*148a0*/  ISETP.LT.AND P6, PT, R0, UR8, !P1 ;  /* 0x0000000800007c0c */ /* 0x000fe2000cfc1270 */
[----:B------:R3:W-:Y:S01]  /*148b0*/  @P3 STG.E.U8 desc[UR44][R12.64], R19 ;  /* 0x000000130c003986 */ /* 0x0007e2000c10112c */
[----:B------:R-:W-:Y:S01]  /*148c0*/  IADD3 R14, P3, R6, R22, RZ ;  /* 0x00000016060e7210 */ /* 0x000fe20007f7e0ff */
[----:B------:R-:W-:Y:S01]  /*148d0*/  ULDC UR8, c[0x0][0x228] ;  /* 0x00008a0000087ab9 */ /* 0x000fe20000000800 */
[C---:B------:R-:W-:Y:S01]  /*148e0*/  ISETP.LT.AND P2, PT, R3.reuse, UR6, !P2 ;  /* 0x0000000603007c0c */ /* 0x040fe2000d741270 */
[----:B------:R-:W-:Y:S01]  /*148f0*/  ULDC UR6, c[0x0][0x228] ;  /* 0x00008a0000067ab9 */ /* 0x000fe20000000800 */
[----:B0-----:R-:W-:Y:S01]  /*14900*/  SHF.R.S32.HI R20, RZ, 0x1f, R16 ;  /* 0x0000001fff147819 */ /* 0x001fe20000011410 */
[----:B------:R-:W-:Y:S01]  /*14910*/  IMAD.X R15, R18, 0x1, R21, P3 ;  /* 0x00000001120f7824 */ /* 0x000fe200018e0615 */
[----:B------:R-:W-:Y:S01]  /*14920*/  ISETP.LT.AND P1, PT, R3, UR6, !P1 ;  /* 0x0000000603007c0c */ /* 0x000fe2000cf21270 */
[----:B------:R-:W-:Y:S01]  /*14930*/  ULDC UR6, c[0x0][0x228] ;  /* 0x00008a0000067ab9 */ /* 0x000fe20000000800 */
[----:B--2---:R-:W-:-:S02]  /*14940*/  PRMT R17, R7, 0x7770, RZ ;  /* 0x0000777007117816 */ /* 0x004fc400000000ff */
[-C--:B------:R-:W-:Y:S01]  /*14950*/  IADD3 R4, P3, R6, R23.reuse, RZ ;  /* 0x0000001706047210 */ /* 0x080fe20007f7e0ff */
[----:B------:R-:W-:Y:S01]  /*14960*/  VIADD R6, R2, 0x39 ;  /* 0x0000003902067836 */ /* 0x000fe20000000000 */
[----:B---3--:R-:W-:Y:S01]  /*14970*/  PRMT R19, R7, 0x7772, RZ ;  /* 0x0000777207137816 */ /* 0x008fe200000000ff */
[----:B------:R0:W-:Y:S01]  /*14980*/  @P5 STG.E.U8 desc[UR44][R14.64], R17 ;  /* 0x000000110e005986 */ /* 0x0001e2000c10112c */
[----:B------:R-:W-:Y:S01]  /*14990*/  IADD3 R12, P5, R16, R22, RZ ;  /* 0x00000016100c7210 */ /* 0x000fe20007fbe0ff */
[----:B------:R-:W-:Y:S01]  /*149a0*/  IMAD.X R5, R18, 0x1, R24, P3 ;  /* 0x0000000112057824 */ /* 0x000fe200018e0618 */
[----:B------:R-:W-:Y:S01]  /*149b0*/  ISETP.GE.AND P3, PT, R6, UR15, PT ;  /* 0x0000000f06007c0c */ /* 0x000fe2000bf66270 */
[----:B------:R-:W-:Y:S02]  /*149c0*/  VIADD R6, R2, 0x3a ;  /* 0x0000003a02067836 */ /* 0x000fe40000000000 */
[----:B------:R-:W-:Y:S01]  /*149d0*/  IMAD.X R13, R20, 0x1, R21, P5 ;  /* 0x00000001140d7824 */ /* 0x000fe200028e0615 */
[----:B------:R2:W-:Y:S01]  /*149e0*/  @P2 STG.E.U8 desc[UR44][R4.64], R25 ;  /* 0x0000001904002986 */ /* 0x0005e2000c10112c */
[----:B------:R-:W-:Y:S01]  /*149f0*/  ISETP.LT.AND P5, PT, R0, UR8, !P4 ;  /* 0x0000000800007c0c */ /* 0x000fe2000e7a1270 */
[----:B------:R-:W-:Y:S01]  /*14a00*/  ULDC UR8, c[0x0][0x228] ;  /* 0x00008a0000087ab9 */ /* 0x000fe20000000800 */
[----:B------:R-:W-:Y:S01]  /*14a10*/  ISETP.LT.AND P4, PT, R3, UR6, !P4 ;  /* 0x0000000603007c0c */ /* 0x000fe2000e781270 */
[----:B------:R3:W-:Y:S01]  /*14a20*/  @P6 STG.E.U8 desc[UR44][R12.64], R19 ;  /* 0x000000130c006986 */ /* 0x0007e2000c10112c */
[C---:B0-----:R-:W-:Y:S01]  /*14a30*/  IADD3 R14, P2, R16.reuse, R23, RZ ;  /* 0x00000017100e7210 */ /* 0x041fe20007f5e0ff */
[----:B------:R-:W-:Y:S01]  /*14a40*/  VIADD R17, R16, UR4 ;  /* 0x0000000410117c36 */ /* 0x000fe20008000000 */
[----:B------:R-:W-:Y:S01]  /*14a50*/  ULDC UR4, c[0x0][0x248] ;  /* 0x0000920000047ab9 */ /* 0x000fe20000000800 */
[----:B------:R-:W-:-:S02]  /*14a60*/  ULDC UR6, c[0x0][0x228] ;  /* 0x00008a0000067ab9 */ /* 0x000fc40000000800 */
[----:B------:R-:W-:Y:S01]  /*14a70*/  IMAD.X R15, R20, 0x1, R24, P2 ;  /* 0x00000001140f7824 */ /* 0x000fe200010e0618 */
[----:B------:R-:W-:Y:S01]  /*14a80*/  ISETP.GE.AND P2, PT, R6, UR13, PT ;  /* 0x0000000d06007c0c */ /* 0x000fe2000bf46270 */
[C---:B------:R-:W-:Y:S01]  /*14a90*/  VIADD R6, R2.reuse, 0x3b ;  /* 0x0000003b02067836 */ /* 0x040fe20000000000 */
[----:B------:R-:W-:Y:S01]  /*14aa0*/  SHF.R.S32.HI R18, RZ, 0x1f, R17 ;  /* 0x0000001fff127819 */ /* 0x000fe20000011411 */
[C---:B------:R-:W-:Y:S01]  /*14ab0*/  VIADD R16, R17.reuse, UR4 ;  /* 0x0000000411107c36 */ /* 0x040fe20008000000 */
[----:B--2---:R-:W-:Y:S01]  /*14ac0*/  IADD3 R4, P6, R17, R22, RZ ;  /* 0x0000001611047210 */ /* 0x004fe20007fde0ff */
[----:B---3--:R-:W-:Y:S01]  /*14ad0*/  VIADD R12, R2, 0x3c ;  /* 0x0000003c020c7836 */ /* 0x008fe20000000000 */
[----:B------:R-:W-:Y:S01]  /*14ae0*/  PRMT R13, R7, 0x7773, RZ ;  /* 0x00007773070d7816 */ /* 0x000fe200000000ff */
[----:B------:R-:W-:Y:S01]  /*14af0*/  ULDC UR4, c[0x0][0x248] ;  /* 0x0000920000047ab9 */ /* 0x000fe20000000800 */
[----:B-1----:R-:W-:Y:S01]  /*14b00*/  PRMT R19, R8, 0x7770, RZ ;  /* 0x0000777008137816 */ /* 0x002fe200000000ff */
[----:B------:R-:W-:Y:S01]  /*14b10*/  IMAD.X R5, R18, 0x1, R21, P6 ;  /* 0x0000000112057824 */ /* 0x000fe200030e0615 */
[----:B------:R-:W-:Y:S01]  /*14b20*/  PRMT R25, R10, 0x7772, RZ ;  /* 0x000077720a197816 */ /* 0x000fe200000000ff */
[----:B------:R0:W-:Y:S01]  /*14b30*/  @P1 STG.E.U8 desc[UR44][R14.64], R13 ;  /* 0x0000000d0e001986 */ /* 0x0001e2000c10112c */
[----:B------:R-:W-:-:S02]  /*14b40*/  ISETP.GE.AND P1, PT, R6, UR11, PT ;  /* 0x0000000b06007c0c */ /* 0x000fc4000bf26270 */
[----:B------:R-:W-:Y:S01]  /*14b50*/  IADD3 R6, P6, R17, R23, RZ ;  /* 0x0000001711067210 */ /* 0x000fe20007fde0ff */
[----:B------:R1:W-:Y:S01]  /*14b60*/  @P5 STG.E.U8 desc[UR44][R4.64], R19 ;  /* 0x0000001304005986 */ /* 0x0003e2000c10112c */
[----:B------:R-:W-:Y:S01]  /*14b70*/  ISETP.LT.AND P5, PT, R0, UR8, !P3 ;  /* 0x0000000800007c0c */ /* 0x000fe2000dfa1270 */
[----:B------:R-:W-:Y:S01]  /*14b80*/  ULDC UR8, c[0x0][0x228] ;  /* 0x00008a0000087ab9 */ /* 0x000fe20000000800 */
[----:B------:R-:W-:Y:S01]  /*14b90*/  ISETP.LT.AND P3, PT, R3, UR6, !P3 ;  /* 0x0000000603007c0c */ /* 0x000fe2000df61270 */
[----:B------:R-:W-:Y:S01]  /*14ba0*/  IMAD.X R7, R18, 0x1, R24, P6 ;  /* 0x0000000112077824 */ /* 0x000fe200030e0618 */
[C---:B------:R-:W-:Y:S01]  /*14bb0*/  PRMT R17, R8.reuse, 0x7773, RZ ;  /* 0x0000777308117816 */ /* 0x040fe200000000ff */
[----:B------:R-:W-:Y:S01]  /*14bc0*/  ULDC UR6, c[0x0][0x228] ;  /* 0x00008a0000067ab9 */ /* 0x000fe20000000800 */
[----:B0-----:R-:W-:Y:S02]  /*14bd0*/  SHF.R.S32.HI R13, RZ, 0x1f, R16 ;  /* 0x0000001fff0d7819 */ /* 0x001fe40000011410 */
[----:B------:R-:W-:-:S02]  /*14be0*/  PRMT R15, R8, 0x7772, RZ ;  /* 0x00007772080f7816 */ /* 0x000fc400000000ff */
[----:B-1----:R-:W-:Y:S01]  /*14bf0*/  PRMT R19, R8, 0x7771, RZ ;  /* 0x0000777108137816 */ /* 0x002fe200000000ff */
[----:B------:R-:W-:Y:S01]  /*14c00*/  VIADD R8, R2, 0x3d ;  /* 0x0000003d02087836 */ /* 0x000fe20000000000 */
[----:B------:R-:W-:Y:S01]  /*14c10*/  IADD3 R4, P6, R16, R22, RZ ;  /* 0x0000001610047210 */ /* 0x000fe20007fde0ff */
[----:B------:R-:W-:Y:S02]  /*14c20*/  VIADD R2, R2, 0x3e ;  /* 0x0000003e02027836 */ /* 0x000fe40000000000 */
[----:B------:R0:W-:Y:S01]  /*14c30*/  @P4 STG.E.U8 desc[UR44][R6.64], R19 ;  /* 0x0000001306004986 */ /* 0x0001e2000c10112c */
[----:B------:R-:W-:Y:S01]  /*14c40*/  ISETP.GE.AND P4, PT, R12, UR9, PT ;  /* 0x000000090c007c0c */ /* 0x000fe2000bf86270 */
[----:B------:R-:W-:Y:S01]  /*14c50*/  IMAD.X R5, R13, 0x1, R21, P6 ;  /* 0x000000010d057824 */ /* 0x000fe200030e0615 */
[C---:B------:R-:W-:Y:S01]  /*14c60*/  IADD3 R12, P6, R16.reuse, R23, RZ ;  /* 0x00000017100c7210 */ /* 0x040fe20007fde0ff */
[----:B------:R-:W-:Y:S01]  /*14c70*/  VIADD R16, R16, UR4 ;  /* 0x0000000410107c36 */ /* 0x000fe20008000000 */
[----:B------:R-:W-:-:S02]  /*14c80*/  ULDC UR4, c[0x0][0x248] ;  /* 0x0000920000047ab9 */ /* 0x000fc40000000800 */
        /* <DEDUP_REMOVED lines=11> */
[C---:B------:R-:W-:Y:S01]  /*14d40*/  PRMT R19, R9.reuse, 0x7771, RZ ;  /* 0x0000777109137816 */ /* 0x040fe200000000ff */
[----:B------:R-:W-:Y:S01]  /*14d50*/  IMAD.X R7, R18, 0x1, R21, P3 ;  /* 0x0000000112077824 */ /* 0x000fe200018e0615 */
[----:B-1----:R-:W-:-:S02]  /*14d60*/  PRMT R15, R9, 0x7770, RZ ;  /* 0x00007770090f7816 */ /* 0x002fc400000000ff */
[----:B------:R-:W-:Y:S01]  /*14d70*/  ISETP.LT.AND P3, PT, R3, UR6, !P2 ;  /* 0x0000000603007c0c */ /* 0x000fe2000d761270 */
[----:B------:R-:W-:Y:S01]  /*14d80*/  ULDC UR6, c[0x0][0x228] ;  /* 0x00008a0000067ab9 */ /* 0x000fe20000000800 */
[-C--:B------:R-:W-:Y:S01]  /*14d90*/  IADD3 R4, P2, R16, R23.reuse, RZ ;  /* 0x0000001710047210 */ /* 0x080fe20007f5e0ff */
[----:B------:R0:W-:Y:S01]  /*14da0*/  @P5 STG.E.U8 desc[UR44][R6.64], R15 ;  /* 0x0000000f06005986 */ /* 0x0001e2000c10112c */
[----:B------:R-:W-:Y:S02]  /*14db0*/  SHF.R.S32.HI R16, RZ, 0x1f, R14 ;  /* 0x0000001fff107819 */ /* 0x000fe4000001140e */
[-C--:B--2---:R-:W-:Y:S01]  /*14dc0*/  IADD3 R12, P5, R14, R22.reuse, RZ ;  /* 0x000000160e0c7210 */ /* 0x084fe20007fbe0ff */
[--C-:B------:R-:W-:Y:S01]  /*14dd0*/  IMAD.X R5, R18, 0x1, R24.reuse, P2 ;  /* 0x0000000112057824 */ /* 0x100fe200010e0618 */
[----:B------:R-:W-:Y:S02]  /*14de0*/  PRMT R17, R9, 0x7772, RZ ;  /* 0x0000777209117816 */ /* 0x000fe400000000ff */
[----:B------:R-:W-:Y:S01]  /*14df0*/  ISETP.GE.AND P2, PT, R8, UR7, PT ;  /* 0x0000000708007c0c */ /* 0x000fe2000bf46270 */
[----:B------:R-:W-:Y:S01]  /*14e00*/  IMAD.X R13, R16, 0x1, R21, P5 ;  /* 0x00000001100d7824 */ /* 0x000fe200028e0615 */
[----:B------:R-:W-:Y:S01]  /*14e10*/  ULDC UR7, c[0x0][0x228] ;  /* 0x00008a0000077ab9 */ /* 0x000fe20000000800 */
[----:B------:R1:W-:Y:S01]  /*14e20*/  @P3 STG.E.U8 desc[UR44][R4.64], R19 ;  /* 0x0000001304003986 */ /* 0x0003e2000c10112c */
[C---:B------:R-:W-:Y:S01]  /*14e30*/  ISETP.LT.AND P1, PT, R3.reuse, UR6, !P1 ;  /* 0x0000000603007c0c */ /* 0x040fe2000cf21270 */
[----:B0-----:R-:W-:Y:S01]  /*14e40*/  VIADD R15, R14, UR4 ;  /* 0x000000040e0f7c36 */ /* 0x001fe20008000000 */
[----:B------:R-:W-:Y:S01]  /*14e50*/  ISETP.LT.AND P5, PT, R0, UR7, !P4 ;  /* 0x0000000700007c0c */ /* 0x000fe2000e7a1270 */
[----:B------:R0:W-:Y:S01]  /*14e60*/  @P6 STG.E.U8 desc[UR44][R12.64], R17 ;  /* 0x000000110c006986 */ /* 0x0001e2000c10112c */
[-C--:B------:R-:W-:Y:S01]  /*14e70*/  IADD3 R6, P6, R14, R23.reuse, RZ ;  /* 0x000000170e067210 */ /* 0x080fe20007fde0ff */
[----:B------:R-:W-:Y:S01]  /*14e80*/  ULDC UR4, c[0x0][0x248] ;  /* 0x0000920000047ab9 */ /* 0x000fe20000000800 */
[----:B------:R-:W-:Y:S01]  /*14e90*/  SHF.R.S32.HI R14, RZ, 0x1f, R15 ;  /* 0x0000001fff0e7819 */ /* 0x000fe2000001140f */
[----:B------:R-:W-:Y:S01]  /*14ea0*/  ULDC UR6, c[0x0][0x228] ;  /* 0x00008a0000067ab9 */ /* 0x000fe20000000800 */
[----:B------:R-:W-:Y:S01]  /*14eb0*/  ISETP.LT.AND P4, PT, R3, UR8, !P4 ;  /* 0x0000000803007c0c */ /* 0x000fe2000e781270 */
[--C-:B------:R-:W-:Y:S01]  /*14ec0*/  IMAD.X R7, R16, 0x1, R24.reuse, P6 ;  /* 0x0000000110077824 */ /* 0x100fe200030e0618 */
[----:B------:R-:W-:Y:S01]  /*14ed0*/  ISETP.GE.AND P6, PT, R2, UR5, PT ;  /* 0x0000000502007c0c */ /* 0x000fe2000bfc6270 */
[----:B------:R-:W-:Y:S01]  /*14ee0*/  ULDC UR5, c[0x0][0x248] ;  /* 0x0000920000057ab9 */ /* 0x000fe20000000800 */
[----:B-1----:R-:W-:Y:S01]  /*14ef0*/  IADD3 R4, P3, R15, R22, RZ ;  /* 0x000000160f047210 */ /* 0x002fe20007f7e0ff */
[----:B------:R-:W-:Y:S01]  /*14f00*/  ULDC UR7, c[0x0][0x228] ;  /* 0x00008a0000077ab9 */ /* 0x000fe20000000800 */
[----:B------:R-:W-:Y:S01]  /*14f10*/  PRMT R19, R9, 0x7773, RZ ;  /* 0x0000777309137816 */ /* 0x000fe200000000ff */
[----:B------:R-:W-:Y:S01]  /*14f20*/  ULDC UR8, c[0x0][0x228] ;  /* 0x00008a0000087ab9 */ /* 0x000fe20000000800 */
[----:B0-----:R-:W-:Y:S01]  /*14f30*/  PRMT R17, R10, 0x7770, RZ ;  /* 0x000077700a117816 */ /* 0x001fe200000000ff */
[----:B------:R-:W-:Y:S01]  /*14f40*/  IMAD.X R5, R14, 0x1, R21, P3 ;  /* 0x000000010e057824 */ /* 0x000fe200018e0615 */
[C---:B------:R-:W-:Y:S01]  /*14f50*/  IADD3 R8, P3, R15.reuse, R23, RZ ;  /* 0x000000170f087210 */ /* 0x040fe20007f7e0ff */
[----:B------:R-:W-:Y:S01]  /*14f60*/  VIADD R15, R15, UR4 ;  /* 0x000000040f0f7c36 */ /* 0x000fe20008000000 */
[----:B------:R-:W-:Y:S01]  /*14f70*/  PRMT R13, R10, 0x7771, RZ ;  /* 0x000077710a0d7816 */ /* 0x000fe200000000ff */
[----:B------:R0:W-:Y:S01]  /*14f80*/  @P1 STG.E.U8 desc[UR44][R6.64], R19 ;  /* 0x0000001306001986 */ /* 0x0001e2000c10112c */
[----:B------:R-:W-:Y:S01]  /*14f90*/  ULDC UR4, c[0x0][0x248] ;  /* 0x0000920000047ab9 */ /* 0x000fe20000000800 */
[----:B------:R-:W-:Y:S01]  /*14fa0*/  IMAD.X R9, R14, 0x1, R24, P3 ;  /* 0x000000010e097824 */ /* 0x000fe200018e0618 */
[----:B------:R-:W-:Y:S01]  /*14fb0*/  ISETP.LT.AND P1, PT, R0, UR8, !P0 ;  /* 0x0000000800007c0c */ /* 0x000fe2000c721270 */
[----:B------:R1:W-:Y:S01]  /*14fc0*/  @P5 STG.E.U8 desc[UR44][R4.64], R17 ;  /* 0x0000001104005986 */ /* 0x0003e2000c10112c */
[----:B------:R-:W-:Y:S01]  /*14fd0*/  VIADD R12, R15, UR5 ;  /* 0x000000050f0c7c36 */ /* 0x000fe20008000000 */
[----:B------:R-:W-:-:S02]  /*14fe0*/  ULDC UR5, c[0x0][0x228] ;  /* 0x00008a0000057ab9 */ /* 0x000fc40000000800 */
[----:B------:R2:W-:Y:S01]  /*14ff0*/  @P4 STG.E.U8 desc[UR44][R8.64], R13 ;  /* 0x0000000d08004986 */ /* 0x0005e2000c10112c */
[----:B------:R-:W-:Y:S01]  /*15000*/  VIADD R2, R12, UR4 ;  /* 0x000000040c027c36 */ /* 0x000fe20008000000 */
[----:B------:R-:W-:Y:S01]  /*15010*/  ULDC UR4, c[0x0][0x228] ;  /* 0x00008a0000047ab9 */ /* 0x000fe20000000800 */
[----:B------:R-:W-:Y:S02]  /*15020*/  ISETP.LT.AND P0, PT, R3, UR5, !P0 ;  /* 0x0000000503007c0c */ /* 0x000fe4000c701270 */
[----:B0-----:R-:W-:Y:S02]  /*15030*/  SHF.R.S32.HI R7, RZ, 0x1f, R15 ;  /* 0x0000001fff077819 */ /* 0x001fe4000001140f */
[C---:B------:R-:W-:Y:S02]  /*15040*/  IADD3 R6, P4, R15.reuse, R23, RZ ;  /* 0x000000170f067210 */ /* 0x040fe40007f9e0ff */
[----:B-1----:R-:W-:Y:S02]  /*15050*/  IADD3 R4, P3, R15, R22, RZ ;  /* 0x000000160f047210 */ /* 0x002fe40007f7e0ff */
[----:B------:R-:W-:-:S02]  /*15060*/  SHF.R.S32.HI R16, RZ, 0x1f, R2 ;  /* 0x0000001fff107819 */ /* 0x000fc40000011402 */
[----:B--2---:R-:W-:Y:S01]  /*15070*/  SHF.R.S32.HI R13, RZ, 0x1f, R12 ;  /* 0x0000001fff0d7819 */ /* 0x004fe2000001140c */
[C-C-:B------:R-:W-:Y:S01]  /*15080*/  IMAD.X R5, R7.reuse, 0x1, R21.reuse, P3 ;  /* 0x0000000107057824 */ /* 0x140fe200018e0615 */
[CC--:B------:R-:W-:Y:S01]  /*15090*/  IADD3 R8, P5, R12.reuse, R22.reuse, RZ ;  /* 0x000000160c087210 */ /* 0x0c0fe20007fbe0ff */
[--C-:B------:R-:W-:Y:S01]  /*150a0*/  IMAD.X R7, R7, 0x1, R24.reuse, P4 ;  /* 0x0000000107077824 */ /* 0x100fe200020e0618 */
[----:B------:R-:W-:Y:S02]  /*150b0*/  IADD3 R12, P4, R12, R23, RZ ;  /* 0x000000170c0c7210 */ /* 0x000fe40007f9e0ff */
[----:B------:R-:W-:Y:S01]  /*150c0*/  IADD3 R14, P3, R2, R22, RZ ;  /* 0x00000016020e7210 */ /* 0x000fe20007f7e0ff */
[C-C-:B------:R-:W-:Y:S01]  /*150d0*/  IMAD.X R9, R13.reuse, 0x1, R21.reuse, P5 ;  /* 0x000000010d097824 */ /* 0x140fe200028e0615 */
[C---:B------:R-:W-:Y:S01]  /*150e0*/  ISETP.LT.AND P5, PT, R0.reuse, UR6, !P2 ;  /* 0x0000000600007c0c */ /* 0x040fe2000d7a1270 */
[----:B------:R-:W-:Y:S01]  /*150f0*/  IMAD.X R13, R13, 0x1, R24, P4 ;  /* 0x000000010d0d7824 */ /* 0x000fe200020e0618 */
[C---:B------:R-:W-:Y:S01]  /*15100*/  ISETP.LT.AND P2, PT, R3.reuse, UR4, !P2 ;  /* 0x0000000403007c0c */ /* 0x040fe2000d741270 */
[----:B------:R-:W-:Y:S01]  /*15110*/  ULDC UR4, c[0x0][0x228] ;  /* 0x00008a0000047ab9 */ /* 0x000fe20000000800 */
[----:B------:R-:W-:Y:S01]  /*15120*/  ISETP.LT.AND P4, PT, R0, UR7, !P6 ;  /* 0x0000000700007c0c */ /* 0x000fe2000f781270 */
[----:B------:R-:W-:Y:S01]  /*15130*/  IMAD.X R15, R16, 0x1, R21, P3 ;  /* 0x00000001100f7824 */ /* 0x000fe200018e0615 */
[----:B------:R-:W-:-:S02]  /*15140*/  ISETP.LT.AND P6, PT, R3, UR4, !P6 ;  /* 0x0000000403007c0c */ /* 0x000fc4000f7c1270 */
[----:B------:R-:W-:Y:S02]  /*15150*/  IADD3 R2, P3, R2, R23, RZ ;  /* 0x0000001702027210 */ /* 0x000fe40007f7e0ff */
[----:B------:R-:W-:Y:S02]  /*15160*/  PRMT R23, R10, 0x7773, RZ ;  /* 0x000077730a177816 */ /* 0x000fe400000000ff */
[C---:B------:R-:W-:Y:S01]  /*15170*/  PRMT R17, R11.reuse, 0x7773, RZ ;  /* 0x000077730b117816 */ /* 0x040fe200000000ff */
[----:B------:R0:W-:Y:S01]  /*15180*/  @P5 STG.E.U8 desc[UR44][R4.64], R25 ;  /* 0x0000001904005986 */ /* 0x0001e2000c10112c */
[C---:B------:R-:W-:Y:S01]  /*15190*/  PRMT R19, R11.reuse, 0x7772, RZ ;  /* 0x000077720b137816 */ /* 0x040fe200000000ff */
[----:B------:R-:W-:Y:S01]  /*151a0*/  IMAD.X R3, R16, 0x1, R24, P3 ;  /* 0x0000000110037824 */ /* 0x000fe200018e0618 */
[C---:B------:R-:W-:Y:S01]  /*151b0*/  PRMT R21, R11.reuse, 0x7771, RZ ;  /* 0x000077710b157816 */ /* 0x040fe200000000ff */
[----:B------:R0:W-:Y:S01]  /*151c0*/  @P2 STG.E.U8 desc[UR44][R6.64], R23 ;  /* 0x0000001706002986 */ /* 0x0001e2000c10112c */
[----:B------:R-:W-:-:S05]  /*151d0*/  PRMT R11, R11, 0x7770, RZ ;  /* 0x000077700b0b7816 */ /* 0x000fca00000000ff */
[----:B------:R0:W-:Y:S04]  /*151e0*/  @P4 STG.E.U8 desc[UR44][R8.64], R11 ;  /* 0x0000000b08004986 */ /* 0x0001e8000c10112c */
[----:B------:R0:W-:Y:S04]  /*151f0*/  @P6 STG.E.U8 desc[UR44][R12.64], R21 ;  /* 0x000000150c006986 */ /* 0x0001e8000c10112c */
[----:B------:R0:W-:Y:S01]  /*15200*/  @P1 STG.E.U8 desc[UR44][R14.64], R19 ;  /* 0x000000130e001986 */ /* 0x0001e2000c10112c */
[----:B------:R-:W-:Y:S05]  /*15210*/  @!P0 EXIT ;  /* 0x000000000000894d */ /* 0x000fea0003800000 */
[----:B------:R-:W-:Y:S01]  /*15220*/  STG.E.U8 desc[UR44][R2.64], R17 ;  /* 0x0000001102007986 */ /* 0x000fe2000c10112c */
[----:B------:R-:W-:Y:S05]  /*15230*/  EXIT ;  /* 0x000000000000794d */ /* 0x000fea0003800000 */
.L_x_3:
[----:B------:R-:W-:-:S00]  /*15240*/  BRA `(.L_x_3) ;  /* 0xfffffffc00fc7947 */ /* 0x000fc0000383ffff */
[----:B------:R-:W-:-:S00]  /*15250*/  NOP ;  /* 0x0000000000007918 */ /* 0x000fc00000000000 */
        /* <DEDUP_REMOVED lines=10> */
.L_x_4:


//--------------------- .nv.shared.matmul_kernel  --------------------------
	.section	.nv.shared.matmul_kernel,"aw",@nobits
	.sectionflags	@""
	.align	16
	.zero		1024


//--------------------- .nv.shared.reserved.0     --------------------------
	.section	.nv.shared.reserved.0,"aw",@nobits
	.weak		__nv_reservedSMEM_offset_0_alias
	.size		__nv_reservedSMEM_offset_0_alias, 0, 0
	.other		__nv_reservedSMEM_offset_0_alias,@"STO_CUDA_RESERVED_SHARED STV_DEFAULT"
__nv_reservedSMEM_offset_0_alias:
	.zero		0


//--------------------- .nv.constant0.matmul_kernel --------------------------
	.section	.nv.constant0.matmul_kernel,"a",@progbits
	.sectionflags	@""
	.align	4
.nv.constant0.matmul_kernel:
	.zero		608


//--------------------- SYMBOLS --------------------------

	.type		.nv.reservedSmem.offset0,@object
	.size		.nv.reservedSmem.offset0,0x4
